//
// Generated by NVIDIA NVVM Compiler
//
// Compiler Build ID: CL-36424714
// Cuda compilation tools, release 13.0, V13.0.88
// Based on NVVM 20.0.0
//

.version 9.0
.target sm_100
.address_size 64

	// .globl	_Z10jac_kernelPdiiiS_
// _ZZN3cub18CUB_300001_SM_10006detail6reduce28DeviceReduceSingleTileKernelINS2_10policy_hubIdjN4cuda3__47maximumIdEEE10Policy1000EN6thrust24THRUST_300001_SM_1000_NS10device_ptrIdEEPfjS8_fdNS5_3std3__410__identityEEEvT0_T1_T2_T3_T4_T6_E12temp_storage has been demoted
// _ZZN3cub18CUB_300001_SM_10006detail6reduce18DeviceReduceKernelINS2_10policy_hubIdjN4cuda3__47maximumIdEEE10Policy1000EN6thrust24THRUST_300001_SM_1000_NS10device_ptrIdEEjS8_dNS5_3std3__410__identityEEEvT0_PT3_T1_NS0_13GridEvenShareISL_EET2_T4_E12temp_storage has been demoted
// _ZZN3cub18CUB_300001_SM_10006detail6reduce28DeviceReduceSingleTileKernelINS2_10policy_hubIdjN4cuda3__47maximumIdEEE10Policy1000EPdPfiS8_fdNS5_3std3__410__identityEEEvT0_T1_T2_T3_T4_T6_E12temp_storage has been demoted
// _ZZN3cub18CUB_300001_SM_10006detail6reduce28DeviceReduceSingleTileKernelINS2_10policy_hubIdyN4cuda3__47maximumIdEEE10Policy1000EN6thrust24THRUST_300001_SM_1000_NS10device_ptrIdEEPfyS8_fdNS5_3std3__410__identityEEEvT0_T1_T2_T3_T4_T6_E12temp_storage has been demoted
// _ZZN3cub18CUB_300001_SM_10006detail6reduce18DeviceReduceKernelINS2_10policy_hubIdyN4cuda3__47maximumIdEEE10Policy1000EN6thrust24THRUST_300001_SM_1000_NS10device_ptrIdEEyS8_dNS5_3std3__410__identityEEEvT0_PT3_T1_NS0_13GridEvenShareISL_EET2_T4_E12temp_storage has been demoted
// _ZZN3cub18CUB_300001_SM_10006detail6reduce28DeviceReduceSingleTileKernelINS2_10policy_hubIdyN4cuda3__47maximumIdEEE10Policy1000EPdPfiS8_fdNS5_3std3__410__identityEEEvT0_T1_T2_T3_T4_T6_E12temp_storage has been demoted
.global .align 1 .b8 _ZN31_INTERNAL_142d24f8_4_k_cu_TRACE4cuda3std3__45__cpo5beginE[1];
.global .align 1 .b8 _ZN31_INTERNAL_142d24f8_4_k_cu_TRACE4cuda3std3__45__cpo3endE[1];
.global .align 1 .b8 _ZN31_INTERNAL_142d24f8_4_k_cu_TRACE4cuda3std3__45__cpo6cbeginE[1];
.global .align 1 .b8 _ZN31_INTERNAL_142d24f8_4_k_cu_TRACE4cuda3std3__45__cpo4cendE[1];
.global .align 1 .b8 _ZN31_INTERNAL_142d24f8_4_k_cu_TRACE4cuda3std3__45__cpo6rbeginE[1];
.global .align 1 .b8 _ZN31_INTERNAL_142d24f8_4_k_cu_TRACE4cuda3std3__45__cpo4rendE[1];
.global .align 1 .b8 _ZN31_INTERNAL_142d24f8_4_k_cu_TRACE4cuda3std3__45__cpo7crbeginE[1];
.global .align 1 .b8 _ZN31_INTERNAL_142d24f8_4_k_cu_TRACE4cuda3std3__45__cpo5crendE[1];
.global .align 1 .b8 _ZN31_INTERNAL_142d24f8_4_k_cu_TRACE4cuda3std3__433_GLOBAL__N__142d24f8_4_k_cu_TRACE6ignoreE[1];
.global .align 1 .b8 _ZN31_INTERNAL_142d24f8_4_k_cu_TRACE4cuda3std3__419piecewise_constructE[1];
.global .align 1 .b8 _ZN31_INTERNAL_142d24f8_4_k_cu_TRACE4cuda3std3__48in_placeE[1];
.global .align 1 .b8 _ZN31_INTERNAL_142d24f8_4_k_cu_TRACE4cuda3std3__420unreachable_sentinelE[1];
.global .align 1 .b8 _ZN31_INTERNAL_142d24f8_4_k_cu_TRACE4cuda3std3__47nulloptE[1];
.global .align 1 .b8 _ZN31_INTERNAL_142d24f8_4_k_cu_TRACE4cuda3std3__48unexpectE[1];
.global .align 1 .b8 _ZN31_INTERNAL_142d24f8_4_k_cu_TRACE4cuda3std6ranges3__45__cpo4swapE[1];
.global .align 1 .b8 _ZN31_INTERNAL_142d24f8_4_k_cu_TRACE4cuda3std6ranges3__45__cpo9iter_moveE[1];
.global .align 1 .b8 _ZN31_INTERNAL_142d24f8_4_k_cu_TRACE4cuda3std6ranges3__45__cpo5beginE[1];
.global .align 1 .b8 _ZN31_INTERNAL_142d24f8_4_k_cu_TRACE4cuda3std6ranges3__45__cpo3endE[1];
.global .align 1 .b8 _ZN31_INTERNAL_142d24f8_4_k_cu_TRACE4cuda3std6ranges3__45__cpo6cbeginE[1];
.global .align 1 .b8 _ZN31_INTERNAL_142d24f8_4_k_cu_TRACE4cuda3std6ranges3__45__cpo4cendE[1];
.global .align 1 .b8 _ZN31_INTERNAL_142d24f8_4_k_cu_TRACE4cuda3std6ranges3__45__cpo7advanceE[1];
.global .align 1 .b8 _ZN31_INTERNAL_142d24f8_4_k_cu_TRACE4cuda3std6ranges3__45__cpo9iter_swapE[1];
.global .align 1 .b8 _ZN31_INTERNAL_142d24f8_4_k_cu_TRACE4cuda3std6ranges3__45__cpo4nextE[1];
.global .align 1 .b8 _ZN31_INTERNAL_142d24f8_4_k_cu_TRACE4cuda3std6ranges3__45__cpo4prevE[1];
.global .align 1 .b8 _ZN31_INTERNAL_142d24f8_4_k_cu_TRACE4cuda3std6ranges3__45__cpo4dataE[1];
.global .align 1 .b8 _ZN31_INTERNAL_142d24f8_4_k_cu_TRACE4cuda3std6ranges3__45__cpo5cdataE[1];
.global .align 1 .b8 _ZN31_INTERNAL_142d24f8_4_k_cu_TRACE4cuda3std6ranges3__45__cpo4sizeE[1];
.global .align 1 .b8 _ZN31_INTERNAL_142d24f8_4_k_cu_TRACE4cuda3std6ranges3__45__cpo5ssizeE[1];
.global .align 1 .b8 _ZN31_INTERNAL_142d24f8_4_k_cu_TRACE4cuda3std6ranges3__45__cpo8distanceE[1];
.global .align 1 .b8 _ZN31_INTERNAL_142d24f8_4_k_cu_TRACE6thrust24THRUST_300001_SM_1000_NS8cuda_cub3parE[1];
.global .align 1 .b8 _ZN31_INTERNAL_142d24f8_4_k_cu_TRACE6thrust24THRUST_300001_SM_1000_NS8cuda_cub10par_nosyncE[1];
.global .align 1 .b8 _ZN31_INTERNAL_142d24f8_4_k_cu_TRACE6thrust24THRUST_300001_SM_1000_NS6system6detail10sequential3seqE[1];
.global .align 1 .b8 _ZN31_INTERNAL_142d24f8_4_k_cu_TRACE6thrust24THRUST_300001_SM_1000_NS12placeholders2_1E[1];
.global .align 1 .b8 _ZN31_INTERNAL_142d24f8_4_k_cu_TRACE6thrust24THRUST_300001_SM_1000_NS12placeholders2_2E[1];
.global .align 1 .b8 _ZN31_INTERNAL_142d24f8_4_k_cu_TRACE6thrust24THRUST_300001_SM_1000_NS12placeholders2_3E[1];
.global .align 1 .b8 _ZN31_INTERNAL_142d24f8_4_k_cu_TRACE6thrust24THRUST_300001_SM_1000_NS12placeholders2_4E[1];
.global .align 1 .b8 _ZN31_INTERNAL_142d24f8_4_k_cu_TRACE6thrust24THRUST_300001_SM_1000_NS12placeholders2_5E[1];
.global .align 1 .b8 _ZN31_INTERNAL_142d24f8_4_k_cu_TRACE6thrust24THRUST_300001_SM_1000_NS12placeholders2_6E[1];
.global .align 1 .b8 _ZN31_INTERNAL_142d24f8_4_k_cu_TRACE6thrust24THRUST_300001_SM_1000_NS12placeholders2_7E[1];
.global .align 1 .b8 _ZN31_INTERNAL_142d24f8_4_k_cu_TRACE6thrust24THRUST_300001_SM_1000_NS12placeholders2_8E[1];
.global .align 1 .b8 _ZN31_INTERNAL_142d24f8_4_k_cu_TRACE6thrust24THRUST_300001_SM_1000_NS12placeholders2_9E[1];
.global .align 1 .b8 _ZN31_INTERNAL_142d24f8_4_k_cu_TRACE6thrust24THRUST_300001_SM_1000_NS12placeholders3_10E[1];
.global .align 1 .b8 _ZN31_INTERNAL_142d24f8_4_k_cu_TRACE6thrust24THRUST_300001_SM_1000_NS3seqE[1];

.visible .entry _Z10jac_kernelPdiiiS_(
	.param .u64 .ptr .align 1 _Z10jac_kernelPdiiiS__param_0,
	.param .u32 _Z10jac_kernelPdiiiS__param_1,
	.param .u32 _Z10jac_kernelPdiiiS__param_2,
	.param .u32 _Z10jac_kernelPdiiiS__param_3,
	.param .u64 .ptr .align 1 _Z10jac_kernelPdiiiS__param_4
)
{
	.reg .pred 	%p<15>;
	.reg .b32 	%r<37>;
	.reg .b32 	%f<3>;
	.reg .b64 	%rd<22>;
	.reg .b64 	%fd<16>;

	ld.param.u64 	%rd1, [_Z10jac_kernelPdiiiS__param_0];
	ld.param.u32 	%r6, [_Z10jac_kernelPdiiiS__param_1];
	ld.param.u32 	%r4, [_Z10jac_kernelPdiiiS__param_2];
	ld.param.u32 	%r5, [_Z10jac_kernelPdiiiS__param_3];
	ld.param.u64 	%rd2, [_Z10jac_kernelPdiiiS__param_4];
	mov.u32 	%r8, %ctaid.x;
	mov.u32 	%r9, %ntid.x;
	mov.u32 	%r10, %tid.x;
	mad.lo.s32 	%r1, %r8, %r9, %r10;
	mov.u32 	%r11, %ctaid.y;
	mov.u32 	%r12, %ntid.y;
	mov.u32 	%r13, %tid.y;
	mad.lo.s32 	%r2, %r11, %r12, %r13;
	mov.u32 	%r14, %ctaid.z;
	mov.u32 	%r15, %ntid.z;
	mov.u32 	%r16, %tid.z;
	mad.lo.s32 	%r17, %r14, %r15, %r16;
	setp.eq.s32 	%p4, %r17, 0;
	add.s32 	%r18, %r6, -2;
	setp.gt.s32 	%p5, %r17, %r18;
	setp.eq.s32 	%p6, %r2, 0;
	or.pred  	%p7, %p4, %p6;
	mov.pred 	%p14, 0;
	or.pred  	%p8, %p7, %p5;
	@%p8 bra 	$L__BB0_2;
	add.s32 	%r19, %r4, -2;
	setp.le.s32 	%p14, %r2, %r19;
$L__BB0_2:
	setp.lt.s32 	%p9, %r1, 1;
	not.pred 	%p10, %p14;
	or.pred  	%p11, %p9, %p10;
	add.s32 	%r20, %r5, -2;
	setp.gt.s32 	%p12, %r1, %r20;
	or.pred  	%p13, %p11, %p12;
	@%p13 bra 	$L__BB0_4;
	cvta.to.global.u64 	%rd3, %rd1;
	add.s32 	%r21, %r17, -1;
	mul.lo.s32 	%r22, %r4, %r21;
	add.s32 	%r23, %r22, %r2;
	mad.lo.s32 	%r24, %r23, %r5, %r1;
	mul.wide.s32 	%rd4, %r24, 8;
	add.s64 	%rd5, %rd3, %rd4;
	ld.global.f64 	%fd1, [%rd5];
	shl.b32 	%r25, %r4, 1;
	add.s32 	%r26, %r22, %r25;
	add.s32 	%r27, %r26, %r2;
	mad.lo.s32 	%r28, %r27, %r5, %r1;
	mul.wide.s32 	%rd6, %r28, 8;
	add.s64 	%rd7, %rd3, %rd6;
	ld.global.f64 	%fd2, [%rd7];
	add.f64 	%fd3, %fd1, %fd2;
	sub.s32 	%r29, %r26, %r4;
	add.s32 	%r30, %r2, %r29;
	add.s32 	%r31, %r30, -1;
	mad.lo.s32 	%r32, %r31, %r5, %r1;
	mul.wide.s32 	%rd8, %r32, 8;
	add.s64 	%rd9, %rd3, %rd8;
	ld.global.f64 	%fd4, [%rd9];
	add.f64 	%fd5, %fd3, %fd4;
	mul.lo.s32 	%r33, %r30, %r5;
	add.s32 	%r34, %r33, %r5;
	add.s32 	%r35, %r34, %r1;
	mul.wide.s32 	%rd10, %r35, 8;
	add.s64 	%rd11, %rd3, %rd10;
	ld.global.f64 	%fd6, [%rd11];
	add.f64 	%fd7, %fd5, %fd6;
	cvt.s64.s32 	%rd12, %r33;
	cvt.u64.u32 	%rd13, %r1;
	add.s64 	%rd14, %rd13, %rd12;
	shl.b64 	%rd15, %rd14, 3;
	add.s64 	%rd16, %rd3, %rd15;
	ld.global.f64 	%fd8, [%rd16+-8];
	add.f64 	%fd9, %fd7, %fd8;
	ld.global.f64 	%fd10, [%rd16+8];
	add.f64 	%fd11, %fd9, %fd10;
	div.rn.f64 	%fd12, %fd11, 0d4018000000000000;
	add.s32 	%r36, %r32, %r5;
	mul.wide.s32 	%rd17, %r5, 8;
	add.s64 	%rd18, %rd9, %rd17;
	ld.global.f64 	%fd13, [%rd18];
	sub.f64 	%fd14, %fd13, %fd12;
	cvt.rn.f32.f64 	%f1, %fd14;
	abs.f32 	%f2, %f1;
	cvt.f64.f32 	%fd15, %f2;
	cvta.to.global.u64 	%rd19, %rd2;
	mul.wide.s32 	%rd20, %r36, 8;
	add.s64 	%rd21, %rd19, %rd20;
	st.global.f64 	[%rd21], %fd15;
	st.global.f64 	[%rd18], %fd12;
$L__BB0_4:
	ret;

}
	// .globl	_ZN3cub18CUB_300001_SM_10006detail11EmptyKernelIvEEvv
.visible .entry _ZN3cub18CUB_300001_SM_10006detail11EmptyKernelIvEEvv()
{


	ret;

}
	// .globl	_ZN3cub18CUB_300001_SM_10006detail6reduce28DeviceReduceSingleTileKernelINS2_10policy_hubIdjN4cuda3__47maximumIdEEE10Policy1000EN6thrust24THRUST_300001_SM_1000_NS10device_ptrIdEEPfjS8_fdNS5_3std3__410__identityEEEvT0_T1_T2_T3_T4_T6_
.visible .entry _ZN3cub18CUB_300001_SM_10006detail6reduce28DeviceReduceSingleTileKernelINS2_10policy_hubIdjN4cuda3__47maximumIdEEE10Policy1000EN6thrust24THRUST_300001_SM_1000_NS10device_ptrIdEEPfjS8_fdNS5_3std3__410__identityEEEvT0_T1_T2_T3_T4_T6_(
	.param .align 8 .b8 _ZN3cub18CUB_300001_SM_10006detail6reduce28DeviceReduceSingleTileKernelINS2_10policy_hubIdjN4cuda3__47maximumIdEEE10Policy1000EN6thrust24THRUST_300001_SM_1000_NS10device_ptrIdEEPfjS8_fdNS5_3std3__410__identityEEEvT0_T1_T2_T3_T4_T6__param_0[8],
	.param .u64 .ptr .align 1 _ZN3cub18CUB_300001_SM_10006detail6reduce28DeviceReduceSingleTileKernelINS2_10policy_hubIdjN4cuda3__47maximumIdEEE10Policy1000EN6thrust24THRUST_300001_SM_1000_NS10device_ptrIdEEPfjS8_fdNS5_3std3__410__identityEEEvT0_T1_T2_T3_T4_T6__param_1,
	.param .u32 _ZN3cub18CUB_300001_SM_10006detail6reduce28DeviceReduceSingleTileKernelINS2_10policy_hubIdjN4cuda3__47maximumIdEEE10Policy1000EN6thrust24THRUST_300001_SM_1000_NS10device_ptrIdEEPfjS8_fdNS5_3std3__410__identityEEEvT0_T1_T2_T3_T4_T6__param_2,
	.param .align 1 .b8 _ZN3cub18CUB_300001_SM_10006detail6reduce28DeviceReduceSingleTileKernelINS2_10policy_hubIdjN4cuda3__47maximumIdEEE10Policy1000EN6thrust24THRUST_300001_SM_1000_NS10device_ptrIdEEPfjS8_fdNS5_3std3__410__identityEEEvT0_T1_T2_T3_T4_T6__param_3[1],
	.param .f32 _ZN3cub18CUB_300001_SM_10006detail6reduce28DeviceReduceSingleTileKernelINS2_10policy_hubIdjN4cuda3__47maximumIdEEE10Policy1000EN6thrust24THRUST_300001_SM_1000_NS10device_ptrIdEEPfjS8_fdNS5_3std3__410__identityEEEvT0_T1_T2_T3_T4_T6__param_4,
	.param .align 1 .b8 _ZN3cub18CUB_300001_SM_10006detail6reduce28DeviceReduceSingleTileKernelINS2_10policy_hubIdjN4cuda3__47maximumIdEEE10Policy1000EN6thrust24THRUST_300001_SM_1000_NS10device_ptrIdEEPfjS8_fdNS5_3std3__410__identityEEEvT0_T1_T2_T3_T4_T6__param_5[1]
)
.maxntid 256
.minnctapersm 1
{
	.reg .pred 	%p<169>;
	.reg .b32 	%r<286>;
	.reg .b32 	%f<4>;
	.reg .b64 	%rd<114>;
	.reg .b64 	%fd<308>;
	// demoted variable
	.shared .align 8 .b8 _ZZN3cub18CUB_300001_SM_10006detail6reduce28DeviceReduceSingleTileKernelINS2_10policy_hubIdjN4cuda3__47maximumIdEEE10Policy1000EN6thrust24THRUST_300001_SM_1000_NS10device_ptrIdEEPfjS8_fdNS5_3std3__410__identityEEEvT0_T1_T2_T3_T4_T6_E12temp_storage[80];
	ld.param.u64 	%rd9, [_ZN3cub18CUB_300001_SM_10006detail6reduce28DeviceReduceSingleTileKernelINS2_10policy_hubIdjN4cuda3__47maximumIdEEE10Policy1000EN6thrust24THRUST_300001_SM_1000_NS10device_ptrIdEEPfjS8_fdNS5_3std3__410__identityEEEvT0_T1_T2_T3_T4_T6__param_0];
	ld.param.u64 	%rd10, [_ZN3cub18CUB_300001_SM_10006detail6reduce28DeviceReduceSingleTileKernelINS2_10policy_hubIdjN4cuda3__47maximumIdEEE10Policy1000EN6thrust24THRUST_300001_SM_1000_NS10device_ptrIdEEPfjS8_fdNS5_3std3__410__identityEEEvT0_T1_T2_T3_T4_T6__param_1];
	ld.param.u32 	%r51, [_ZN3cub18CUB_300001_SM_10006detail6reduce28DeviceReduceSingleTileKernelINS2_10policy_hubIdjN4cuda3__47maximumIdEEE10Policy1000EN6thrust24THRUST_300001_SM_1000_NS10device_ptrIdEEPfjS8_fdNS5_3std3__410__identityEEEvT0_T1_T2_T3_T4_T6__param_2];
	ld.param.f32 	%f1, [_ZN3cub18CUB_300001_SM_10006detail6reduce28DeviceReduceSingleTileKernelINS2_10policy_hubIdjN4cuda3__47maximumIdEEE10Policy1000EN6thrust24THRUST_300001_SM_1000_NS10device_ptrIdEEPfjS8_fdNS5_3std3__410__identityEEEvT0_T1_T2_T3_T4_T6__param_4];
	cvta.to.global.u64 	%rd1, %rd10;
	setp.ne.s32 	%p1, %r51, 0;
	@%p1 bra 	$L__BB2_3;
	mov.u32 	%r268, %tid.x;
	setp.ne.s32 	%p168, %r268, 0;
	@%p168 bra 	$L__BB2_52;
	st.global.f32 	[%rd1], %f1;
	bra.uni 	$L__BB2_52;
$L__BB2_3:
	cvta.to.global.u64 	%rd2, %rd9;
	setp.gt.u32 	%p2, %r51, 2047;
	@%p2 bra 	$L__BB2_28;
	mov.u32 	%r1, %tid.x;
	setp.ge.u32 	%p80, %r1, %r51;
	mov.f64 	%fd295, 0d0000000000000000;
	mov.u32 	%r272, %r1;
	@%p80 bra 	$L__BB2_6;
	mul.wide.u32 	%rd83, %r1, 8;
	add.s64 	%rd84, %rd2, %rd83;
	ld.global.f64 	%fd295, [%rd84];
	add.s32 	%r272, %r1, 256;
$L__BB2_6:
	setp.ge.u32 	%p81, %r272, %r51;
	@%p81 bra 	$L__BB2_19;
	not.b32 	%r145, %r272;
	add.s32 	%r146, %r51, %r145;
	shr.u32 	%r147, %r146, 8;
	add.s32 	%r4, %r147, 1;
	and.b32  	%r5, %r4, 15;
	setp.lt.u32 	%p82, %r146, 3840;
	@%p82 bra 	$L__BB2_10;
	and.b32  	%r148, %r4, 33554416;
	neg.s32 	%r270, %r148;
	mul.wide.u32 	%rd85, %r272, 8;
	add.s64 	%rd86, %rd85, %rd2;
	add.s64 	%rd112, %rd86, 16384;
$L__BB2_9:
	.pragma "nounroll";
	ld.global.f64 	%fd156, [%rd112+-16384];
	setp.lt.f64 	%p83, %fd295, %fd156;
	selp.f64 	%fd157, %fd156, %fd295, %p83;
	ld.global.f64 	%fd158, [%rd112+-14336];
	setp.lt.f64 	%p84, %fd157, %fd158;
	selp.f64 	%fd159, %fd158, %fd157, %p84;
	ld.global.f64 	%fd160, [%rd112+-12288];
	setp.lt.f64 	%p85, %fd159, %fd160;
	selp.f64 	%fd161, %fd160, %fd159, %p85;
	ld.global.f64 	%fd162, [%rd112+-10240];
	setp.lt.f64 	%p86, %fd161, %fd162;
	selp.f64 	%fd163, %fd162, %fd161, %p86;
	ld.global.f64 	%fd164, [%rd112+-8192];
	setp.lt.f64 	%p87, %fd163, %fd164;
	selp.f64 	%fd165, %fd164, %fd163, %p87;
	ld.global.f64 	%fd166, [%rd112+-6144];
	setp.lt.f64 	%p88, %fd165, %fd166;
	selp.f64 	%fd167, %fd166, %fd165, %p88;
	ld.global.f64 	%fd168, [%rd112+-4096];
	setp.lt.f64 	%p89, %fd167, %fd168;
	selp.f64 	%fd169, %fd168, %fd167, %p89;
	ld.global.f64 	%fd170, [%rd112+-2048];
	setp.lt.f64 	%p90, %fd169, %fd170;
	selp.f64 	%fd171, %fd170, %fd169, %p90;
	ld.global.f64 	%fd172, [%rd112];
	setp.lt.f64 	%p91, %fd171, %fd172;
	selp.f64 	%fd173, %fd172, %fd171, %p91;
	ld.global.f64 	%fd174, [%rd112+2048];
	setp.lt.f64 	%p92, %fd173, %fd174;
	selp.f64 	%fd175, %fd174, %fd173, %p92;
	ld.global.f64 	%fd176, [%rd112+4096];
	setp.lt.f64 	%p93, %fd175, %fd176;
	selp.f64 	%fd177, %fd176, %fd175, %p93;
	ld.global.f64 	%fd178, [%rd112+6144];
	setp.lt.f64 	%p94, %fd177, %fd178;
	selp.f64 	%fd179, %fd178, %fd177, %p94;
	ld.global.f64 	%fd180, [%rd112+8192];
	setp.lt.f64 	%p95, %fd179, %fd180;
	selp.f64 	%fd181, %fd180, %fd179, %p95;
	ld.global.f64 	%fd182, [%rd112+10240];
	setp.lt.f64 	%p96, %fd181, %fd182;
	selp.f64 	%fd183, %fd182, %fd181, %p96;
	ld.global.f64 	%fd184, [%rd112+12288];
	setp.lt.f64 	%p97, %fd183, %fd184;
	selp.f64 	%fd185, %fd184, %fd183, %p97;
	ld.global.f64 	%fd186, [%rd112+14336];
	setp.lt.f64 	%p98, %fd185, %fd186;
	selp.f64 	%fd295, %fd186, %fd185, %p98;
	add.s32 	%r272, %r272, 4096;
	add.s32 	%r270, %r270, 16;
	add.s64 	%rd112, %rd112, 32768;
	setp.ne.s32 	%p99, %r270, 0;
	@%p99 bra 	$L__BB2_9;
$L__BB2_10:
	setp.eq.s32 	%p100, %r5, 0;
	@%p100 bra 	$L__BB2_19;
	and.b32  	%r12, %r4, 7;
	setp.lt.u32 	%p101, %r5, 8;
	@%p101 bra 	$L__BB2_13;
	mul.wide.u32 	%rd87, %r272, 8;
	add.s64 	%rd88, %rd2, %rd87;
	ld.global.f64 	%fd188, [%rd88];
	setp.lt.f64 	%p102, %fd295, %fd188;
	selp.f64 	%fd189, %fd188, %fd295, %p102;
	ld.global.f64 	%fd190, [%rd88+2048];
	setp.lt.f64 	%p103, %fd189, %fd190;
	selp.f64 	%fd191, %fd190, %fd189, %p103;
	ld.global.f64 	%fd192, [%rd88+4096];
	setp.lt.f64 	%p104, %fd191, %fd192;
	selp.f64 	%fd193, %fd192, %fd191, %p104;
	ld.global.f64 	%fd194, [%rd88+6144];
	setp.lt.f64 	%p105, %fd193, %fd194;
	selp.f64 	%fd195, %fd194, %fd193, %p105;
	ld.global.f64 	%fd196, [%rd88+8192];
	setp.lt.f64 	%p106, %fd195, %fd196;
	selp.f64 	%fd197, %fd196, %fd195, %p106;
	ld.global.f64 	%fd198, [%rd88+10240];
	setp.lt.f64 	%p107, %fd197, %fd198;
	selp.f64 	%fd199, %fd198, %fd197, %p107;
	ld.global.f64 	%fd200, [%rd88+12288];
	setp.lt.f64 	%p108, %fd199, %fd200;
	selp.f64 	%fd201, %fd200, %fd199, %p108;
	ld.global.f64 	%fd202, [%rd88+14336];
	setp.lt.f64 	%p109, %fd201, %fd202;
	selp.f64 	%fd295, %fd202, %fd201, %p109;
	add.s32 	%r272, %r272, 2048;
$L__BB2_13:
	setp.eq.s32 	%p110, %r12, 0;
	@%p110 bra 	$L__BB2_19;
	and.b32  	%r15, %r4, 3;
	setp.lt.u32 	%p111, %r12, 4;
	@%p111 bra 	$L__BB2_16;
	mul.wide.u32 	%rd89, %r272, 8;
	add.s64 	%rd90, %rd2, %rd89;
	ld.global.f64 	%fd204, [%rd90];
	setp.lt.f64 	%p112, %fd295, %fd204;
	selp.f64 	%fd205, %fd204, %fd295, %p112;
	ld.global.f64 	%fd206, [%rd90+2048];
	setp.lt.f64 	%p113, %fd205, %fd206;
	selp.f64 	%fd207, %fd206, %fd205, %p113;
	ld.global.f64 	%fd208, [%rd90+4096];
	setp.lt.f64 	%p114, %fd207, %fd208;
	selp.f64 	%fd209, %fd208, %fd207, %p114;
	ld.global.f64 	%fd210, [%rd90+6144];
	setp.lt.f64 	%p115, %fd209, %fd210;
	selp.f64 	%fd295, %fd210, %fd209, %p115;
	add.s32 	%r272, %r272, 1024;
$L__BB2_16:
	setp.eq.s32 	%p116, %r15, 0;
	@%p116 bra 	$L__BB2_19;
	mul.wide.u32 	%rd91, %r272, 8;
	add.s64 	%rd113, %rd2, %rd91;
	neg.s32 	%r275, %r15;
$L__BB2_18:
	.pragma "nounroll";
	ld.global.f64 	%fd211, [%rd113];
	setp.lt.f64 	%p117, %fd295, %fd211;
	selp.f64 	%fd295, %fd211, %fd295, %p117;
	add.s64 	%rd113, %rd113, 2048;
	add.s32 	%r275, %r275, 1;
	setp.ne.s32 	%p118, %r275, 0;
	@%p118 bra 	$L__BB2_18;
$L__BB2_19:
	setp.lt.u32 	%p119, %r51, 256;
	@%p119 bra 	$L__BB2_24;
	// begin inline asm
	mov.u32 %r212, %laneid;
	// end inline asm
	mov.b64 	%rd102, %fd295;
	mov.b64 	{%r214, %r219}, %rd102;
	mov.b32 	%r220, 1;
	mov.b32 	%r261, 31;
	mov.b32 	%r262, -1;
	// begin inline asm
	shfl.sync.down.b32 %r213, %r214, %r220, %r261, %r262;
	// end inline asm
	// begin inline asm
	shfl.sync.down.b32 %r218, %r219, %r220, %r261, %r262;
	// end inline asm
	mov.b64 	%rd103, {%r213, %r218};
	mov.b64 	%fd259, %rd103;
	setp.gt.s32 	%p147, %r212, 30;
	setp.lt.f64 	%p148, %fd295, %fd259;
	selp.f64 	%fd260, %fd259, %fd295, %p148;
	selp.f64 	%fd261, %fd295, %fd260, %p147;
	mov.b64 	%rd104, %fd261;
	mov.b64 	{%r224, %r229}, %rd104;
	mov.b32 	%r230, 2;
	// begin inline asm
	shfl.sync.down.b32 %r223, %r224, %r230, %r261, %r262;
	// end inline asm
	// begin inline asm
	shfl.sync.down.b32 %r228, %r229, %r230, %r261, %r262;
	// end inline asm
	mov.b64 	%rd105, {%r223, %r228};
	mov.b64 	%fd262, %rd105;
	setp.gt.s32 	%p149, %r212, 29;
	setp.lt.f64 	%p150, %fd261, %fd262;
	selp.f64 	%fd263, %fd262, %fd261, %p150;
	selp.f64 	%fd264, %fd261, %fd263, %p149;
	mov.b64 	%rd106, %fd264;
	mov.b64 	{%r234, %r239}, %rd106;
	mov.b32 	%r240, 4;
	// begin inline asm
	shfl.sync.down.b32 %r233, %r234, %r240, %r261, %r262;
	// end inline asm
	// begin inline asm
	shfl.sync.down.b32 %r238, %r239, %r240, %r261, %r262;
	// end inline asm
	mov.b64 	%rd107, {%r233, %r238};
	mov.b64 	%fd265, %rd107;
	setp.gt.s32 	%p151, %r212, 27;
	setp.lt.f64 	%p152, %fd264, %fd265;
	selp.f64 	%fd266, %fd265, %fd264, %p152;
	selp.f64 	%fd267, %fd264, %fd266, %p151;
	mov.b64 	%rd108, %fd267;
	mov.b64 	{%r244, %r249}, %rd108;
	mov.b32 	%r250, 8;
	// begin inline asm
	shfl.sync.down.b32 %r243, %r244, %r250, %r261, %r262;
	// end inline asm
	// begin inline asm
	shfl.sync.down.b32 %r248, %r249, %r250, %r261, %r262;
	// end inline asm
	mov.b64 	%rd109, {%r243, %r248};
	mov.b64 	%fd268, %rd109;
	setp.gt.s32 	%p153, %r212, 23;
	setp.lt.f64 	%p154, %fd267, %fd268;
	selp.f64 	%fd269, %fd268, %fd267, %p154;
	selp.f64 	%fd270, %fd267, %fd269, %p153;
	mov.b64 	%rd110, %fd270;
	mov.b64 	{%r254, %r259}, %rd110;
	mov.b32 	%r260, 16;
	// begin inline asm
	shfl.sync.down.b32 %r253, %r254, %r260, %r261, %r262;
	// end inline asm
	// begin inline asm
	shfl.sync.down.b32 %r258, %r259, %r260, %r261, %r262;
	// end inline asm
	mov.b64 	%rd111, {%r253, %r258};
	mov.b64 	%fd271, %rd111;
	setp.gt.s32 	%p155, %r212, 15;
	setp.lt.f64 	%p156, %fd270, %fd271;
	selp.f64 	%fd16, %fd271, %fd270, %p156;
	selp.f64 	%fd307, %fd270, %fd16, %p155;
	setp.ne.s32 	%p157, %r212, 0;
	@%p157 bra 	$L__BB2_22;
	shr.u32 	%r263, %r1, 2;
	and.b32  	%r264, %r263, 248;
	mov.u32 	%r265, _ZZN3cub18CUB_300001_SM_10006detail6reduce28DeviceReduceSingleTileKernelINS2_10policy_hubIdjN4cuda3__47maximumIdEEE10Policy1000EN6thrust24THRUST_300001_SM_1000_NS10device_ptrIdEEPfjS8_fdNS5_3std3__410__identityEEEvT0_T1_T2_T3_T4_T6_E12temp_storage;
	add.s32 	%r266, %r265, %r264;
	st.shared.f64 	[%r266+8], %fd16;
$L__BB2_22:
	bar.sync 	0;
	setp.ne.s32 	%p158, %r1, 0;
	@%p158 bra 	$L__BB2_50;
	ld.shared.f64 	%fd272, [_ZZN3cub18CUB_300001_SM_10006detail6reduce28DeviceReduceSingleTileKernelINS2_10policy_hubIdjN4cuda3__47maximumIdEEE10Policy1000EN6thrust24THRUST_300001_SM_1000_NS10device_ptrIdEEPfjS8_fdNS5_3std3__410__identityEEEvT0_T1_T2_T3_T4_T6_E12temp_storage+16];
	setp.lt.f64 	%p159, %fd307, %fd272;
	selp.f64 	%fd273, %fd272, %fd307, %p159;
	ld.shared.f64 	%fd274, [_ZZN3cub18CUB_300001_SM_10006detail6reduce28DeviceReduceSingleTileKernelINS2_10policy_hubIdjN4cuda3__47maximumIdEEE10Policy1000EN6thrust24THRUST_300001_SM_1000_NS10device_ptrIdEEPfjS8_fdNS5_3std3__410__identityEEEvT0_T1_T2_T3_T4_T6_E12temp_storage+24];
	setp.lt.f64 	%p160, %fd273, %fd274;
	selp.f64 	%fd275, %fd274, %fd273, %p160;
	ld.shared.f64 	%fd276, [_ZZN3cub18CUB_300001_SM_10006detail6reduce28DeviceReduceSingleTileKernelINS2_10policy_hubIdjN4cuda3__47maximumIdEEE10Policy1000EN6thrust24THRUST_300001_SM_1000_NS10device_ptrIdEEPfjS8_fdNS5_3std3__410__identityEEEvT0_T1_T2_T3_T4_T6_E12temp_storage+32];
	setp.lt.f64 	%p161, %fd275, %fd276;
	selp.f64 	%fd277, %fd276, %fd275, %p161;
	ld.shared.f64 	%fd278, [_ZZN3cub18CUB_300001_SM_10006detail6reduce28DeviceReduceSingleTileKernelINS2_10policy_hubIdjN4cuda3__47maximumIdEEE10Policy1000EN6thrust24THRUST_300001_SM_1000_NS10device_ptrIdEEPfjS8_fdNS5_3std3__410__identityEEEvT0_T1_T2_T3_T4_T6_E12temp_storage+40];
	setp.lt.f64 	%p162, %fd277, %fd278;
	selp.f64 	%fd279, %fd278, %fd277, %p162;
	ld.shared.f64 	%fd280, [_ZZN3cub18CUB_300001_SM_10006detail6reduce28DeviceReduceSingleTileKernelINS2_10policy_hubIdjN4cuda3__47maximumIdEEE10Policy1000EN6thrust24THRUST_300001_SM_1000_NS10device_ptrIdEEPfjS8_fdNS5_3std3__410__identityEEEvT0_T1_T2_T3_T4_T6_E12temp_storage+48];
	setp.lt.f64 	%p163, %fd279, %fd280;
	selp.f64 	%fd281, %fd280, %fd279, %p163;
	ld.shared.f64 	%fd282, [_ZZN3cub18CUB_300001_SM_10006detail6reduce28DeviceReduceSingleTileKernelINS2_10policy_hubIdjN4cuda3__47maximumIdEEE10Policy1000EN6thrust24THRUST_300001_SM_1000_NS10device_ptrIdEEPfjS8_fdNS5_3std3__410__identityEEEvT0_T1_T2_T3_T4_T6_E12temp_storage+56];
	setp.lt.f64 	%p164, %fd281, %fd282;
	selp.f64 	%fd283, %fd282, %fd281, %p164;
	ld.shared.f64 	%fd284, [_ZZN3cub18CUB_300001_SM_10006detail6reduce28DeviceReduceSingleTileKernelINS2_10policy_hubIdjN4cuda3__47maximumIdEEE10Policy1000EN6thrust24THRUST_300001_SM_1000_NS10device_ptrIdEEPfjS8_fdNS5_3std3__410__identityEEEvT0_T1_T2_T3_T4_T6_E12temp_storage+64];
	setp.lt.f64 	%p165, %fd283, %fd284;
	selp.f64 	%fd307, %fd284, %fd283, %p165;
	bra.uni 	$L__BB2_50;
$L__BB2_24:
	// begin inline asm
	mov.u32 %r149, %laneid;
	// end inline asm
	and.b32  	%r200, %r1, 992;
	add.s32 	%r201, %r200, 32;
	setp.gt.u32 	%p120, %r201, %r51;
	not.b32 	%r202, %r200;
	add.s32 	%r203, %r51, %r202;
	selp.b32 	%r198, %r203, 31, %p120;
	mov.b64 	%rd92, %fd295;
	mov.b64 	{%r151, %r156}, %rd92;
	mov.b32 	%r157, 1;
	mov.b32 	%r199, -1;
	// begin inline asm
	shfl.sync.down.b32 %r150, %r151, %r157, %r198, %r199;
	// end inline asm
	// begin inline asm
	shfl.sync.down.b32 %r155, %r156, %r157, %r198, %r199;
	// end inline asm
	mov.b64 	%rd93, {%r150, %r155};
	mov.b64 	%fd212, %rd93;
	setp.lt.s32 	%p121, %r149, %r198;
	setp.lt.f64 	%p122, %fd295, %fd212;
	selp.f64 	%fd213, %fd212, %fd295, %p122;
	selp.f64 	%fd214, %fd213, %fd295, %p121;
	mov.b64 	%rd94, %fd214;
	mov.b64 	{%r161, %r166}, %rd94;
	mov.b32 	%r167, 2;
	// begin inline asm
	shfl.sync.down.b32 %r160, %r161, %r167, %r198, %r199;
	// end inline asm
	// begin inline asm
	shfl.sync.down.b32 %r165, %r166, %r167, %r198, %r199;
	// end inline asm
	mov.b64 	%rd95, {%r160, %r165};
	mov.b64 	%fd215, %rd95;
	add.s32 	%r204, %r149, 2;
	setp.gt.s32 	%p123, %r204, %r198;
	setp.lt.f64 	%p124, %fd214, %fd215;
	selp.f64 	%fd216, %fd215, %fd214, %p124;
	selp.f64 	%fd217, %fd214, %fd216, %p123;
	mov.b64 	%rd96, %fd217;
	mov.b64 	{%r171, %r176}, %rd96;
	mov.b32 	%r177, 4;
	// begin inline asm
	shfl.sync.down.b32 %r170, %r171, %r177, %r198, %r199;
	// end inline asm
	// begin inline asm
	shfl.sync.down.b32 %r175, %r176, %r177, %r198, %r199;
	// end inline asm
	mov.b64 	%rd97, {%r170, %r175};
	mov.b64 	%fd218, %rd97;
	add.s32 	%r205, %r149, 4;
	setp.gt.s32 	%p125, %r205, %r198;
	setp.lt.f64 	%p126, %fd217, %fd218;
	selp.f64 	%fd219, %fd218, %fd217, %p126;
	selp.f64 	%fd220, %fd217, %fd219, %p125;
	mov.b64 	%rd98, %fd220;
	mov.b64 	{%r181, %r186}, %rd98;
	mov.b32 	%r187, 8;
	// begin inline asm
	shfl.sync.down.b32 %r180, %r181, %r187, %r198, %r199;
	// end inline asm
	// begin inline asm
	shfl.sync.down.b32 %r185, %r186, %r187, %r198, %r199;
	// end inline asm
	mov.b64 	%rd99, {%r180, %r185};
	mov.b64 	%fd221, %rd99;
	add.s32 	%r206, %r149, 8;
	setp.gt.s32 	%p127, %r206, %r198;
	setp.lt.f64 	%p128, %fd220, %fd221;
	selp.f64 	%fd222, %fd221, %fd220, %p128;
	selp.f64 	%fd223, %fd220, %fd222, %p127;
	mov.b64 	%rd100, %fd223;
	mov.b64 	{%r191, %r196}, %rd100;
	mov.b32 	%r197, 16;
	// begin inline asm
	shfl.sync.down.b32 %r190, %r191, %r197, %r198, %r199;
	// end inline asm
	// begin inline asm
	shfl.sync.down.b32 %r195, %r196, %r197, %r198, %r199;
	// end inline asm
	mov.b64 	%rd101, {%r190, %r195};
	mov.b64 	%fd224, %rd101;
	add.s32 	%r207, %r149, 16;
	setp.gt.s32 	%p129, %r207, %r198;
	setp.lt.f64 	%p130, %fd223, %fd224;
	selp.f64 	%fd225, %fd224, %fd223, %p130;
	selp.f64 	%fd307, %fd223, %fd225, %p129;
	setp.ne.s32 	%p131, %r149, 0;
	@%p131 bra 	$L__BB2_26;
	shr.u32 	%r208, %r1, 2;
	and.b32  	%r209, %r208, 248;
	mov.u32 	%r210, _ZZN3cub18CUB_300001_SM_10006detail6reduce28DeviceReduceSingleTileKernelINS2_10policy_hubIdjN4cuda3__47maximumIdEEE10Policy1000EN6thrust24THRUST_300001_SM_1000_NS10device_ptrIdEEPfjS8_fdNS5_3std3__410__identityEEEvT0_T1_T2_T3_T4_T6_E12temp_storage;
	add.s32 	%r211, %r210, %r209;
	st.shared.f64 	[%r211+8], %fd307;
$L__BB2_26:
	bar.sync 	0;
	setp.ne.s32 	%p132, %r1, 0;
	@%p132 bra 	$L__BB2_50;
	setp.gt.u32 	%p133, %r51, 32;
	ld.shared.f64 	%fd226, [_ZZN3cub18CUB_300001_SM_10006detail6reduce28DeviceReduceSingleTileKernelINS2_10policy_hubIdjN4cuda3__47maximumIdEEE10Policy1000EN6thrust24THRUST_300001_SM_1000_NS10device_ptrIdEEPfjS8_fdNS5_3std3__410__identityEEEvT0_T1_T2_T3_T4_T6_E12temp_storage+16];
	setp.lt.f64 	%p134, %fd307, %fd226;
	selp.f64 	%fd228, %fd226, %fd307, %p134;
	selp.f64 	%fd229, %fd228, %fd307, %p133;
	setp.gt.u32 	%p135, %r51, 64;
	ld.shared.f64 	%fd231, [_ZZN3cub18CUB_300001_SM_10006detail6reduce28DeviceReduceSingleTileKernelINS2_10policy_hubIdjN4cuda3__47maximumIdEEE10Policy1000EN6thrust24THRUST_300001_SM_1000_NS10device_ptrIdEEPfjS8_fdNS5_3std3__410__identityEEEvT0_T1_T2_T3_T4_T6_E12temp_storage+24];
	setp.lt.f64 	%p136, %fd229, %fd231;
	selp.f64 	%fd233, %fd231, %fd229, %p136;
	selp.f64 	%fd234, %fd233, %fd229, %p135;
	setp.gt.u32 	%p137, %r51, 96;
	ld.shared.f64 	%fd236, [_ZZN3cub18CUB_300001_SM_10006detail6reduce28DeviceReduceSingleTileKernelINS2_10policy_hubIdjN4cuda3__47maximumIdEEE10Policy1000EN6thrust24THRUST_300001_SM_1000_NS10device_ptrIdEEPfjS8_fdNS5_3std3__410__identityEEEvT0_T1_T2_T3_T4_T6_E12temp_storage+32];
	setp.lt.f64 	%p138, %fd234, %fd236;
	selp.f64 	%fd238, %fd236, %fd234, %p138;
	selp.f64 	%fd239, %fd238, %fd234, %p137;
	setp.gt.u32 	%p139, %r51, 128;
	ld.shared.f64 	%fd241, [_ZZN3cub18CUB_300001_SM_10006detail6reduce28DeviceReduceSingleTileKernelINS2_10policy_hubIdjN4cuda3__47maximumIdEEE10Policy1000EN6thrust24THRUST_300001_SM_1000_NS10device_ptrIdEEPfjS8_fdNS5_3std3__410__identityEEEvT0_T1_T2_T3_T4_T6_E12temp_storage+40];
	setp.lt.f64 	%p140, %fd239, %fd241;
	selp.f64 	%fd243, %fd241, %fd239, %p140;
	selp.f64 	%fd244, %fd243, %fd239, %p139;
	setp.gt.u32 	%p141, %r51, 160;
	ld.shared.f64 	%fd246, [_ZZN3cub18CUB_300001_SM_10006detail6reduce28DeviceReduceSingleTileKernelINS2_10policy_hubIdjN4cuda3__47maximumIdEEE10Policy1000EN6thrust24THRUST_300001_SM_1000_NS10device_ptrIdEEPfjS8_fdNS5_3std3__410__identityEEEvT0_T1_T2_T3_T4_T6_E12temp_storage+48];
	setp.lt.f64 	%p142, %fd244, %fd246;
	selp.f64 	%fd248, %fd246, %fd244, %p142;
	selp.f64 	%fd249, %fd248, %fd244, %p141;
	setp.gt.u32 	%p143, %r51, 192;
	ld.shared.f64 	%fd251, [_ZZN3cub18CUB_300001_SM_10006detail6reduce28DeviceReduceSingleTileKernelINS2_10policy_hubIdjN4cuda3__47maximumIdEEE10Policy1000EN6thrust24THRUST_300001_SM_1000_NS10device_ptrIdEEPfjS8_fdNS5_3std3__410__identityEEEvT0_T1_T2_T3_T4_T6_E12temp_storage+56];
	setp.lt.f64 	%p144, %fd249, %fd251;
	selp.f64 	%fd253, %fd251, %fd249, %p144;
	selp.f64 	%fd254, %fd253, %fd249, %p143;
	setp.gt.u32 	%p145, %r51, 224;
	ld.shared.f64 	%fd256, [_ZZN3cub18CUB_300001_SM_10006detail6reduce28DeviceReduceSingleTileKernelINS2_10policy_hubIdjN4cuda3__47maximumIdEEE10Policy1000EN6thrust24THRUST_300001_SM_1000_NS10device_ptrIdEEPfjS8_fdNS5_3std3__410__identityEEEvT0_T1_T2_T3_T4_T6_E12temp_storage+64];
	setp.lt.f64 	%p146, %fd254, %fd256;
	selp.f64 	%fd258, %fd256, %fd254, %p146;
	selp.f64 	%fd307, %fd258, %fd254, %p145;
	bra.uni 	$L__BB2_50;
$L__BB2_28:
	mov.u32 	%r21, %tid.x;
	mul.wide.u32 	%rd11, %r21, 8;
	add.s64 	%rd12, %rd2, %rd11;
	ld.global.f64 	%fd42, [%rd12];
	ld.global.f64 	%fd43, [%rd12+2048];
	ld.global.f64 	%fd44, [%rd12+4096];
	ld.global.f64 	%fd45, [%rd12+6144];
	ld.global.f64 	%fd46, [%rd12+8192];
	ld.global.f64 	%fd47, [%rd12+10240];
	ld.global.f64 	%fd48, [%rd12+12288];
	ld.global.f64 	%fd49, [%rd12+14336];
	setp.lt.f64 	%p3, %fd42, %fd43;
	selp.f64 	%fd50, %fd43, %fd42, %p3;
	setp.lt.f64 	%p4, %fd50, %fd44;
	selp.f64 	%fd51, %fd44, %fd50, %p4;
	setp.lt.f64 	%p5, %fd51, %fd45;
	selp.f64 	%fd52, %fd45, %fd51, %p5;
	setp.lt.f64 	%p6, %fd52, %fd46;
	selp.f64 	%fd53, %fd46, %fd52, %p6;
	setp.lt.f64 	%p7, %fd53, %fd47;
	selp.f64 	%fd54, %fd47, %fd53, %p7;
	setp.lt.f64 	%p8, %fd54, %fd48;
	selp.f64 	%fd55, %fd48, %fd54, %p8;
	setp.lt.f64 	%p9, %fd55, %fd49;
	selp.f64 	%fd306, %fd49, %fd55, %p9;
	add.s32 	%r22, %r51, -2048;
	setp.lt.u32 	%p10, %r22, 2048;
	mov.b32 	%r277, 2048;
	@%p10 bra 	$L__BB2_32;
	mov.b32 	%r277, 2048;
$L__BB2_30:
	add.s32 	%r54, %r21, %r277;
	mul.wide.u32 	%rd13, %r54, 8;
	add.s64 	%rd14, %rd2, %rd13;
	ld.global.f64 	%fd56, [%rd14];
	ld.global.f64 	%fd57, [%rd14+2048];
	ld.global.f64 	%fd58, [%rd14+4096];
	ld.global.f64 	%fd59, [%rd14+6144];
	ld.global.f64 	%fd60, [%rd14+8192];
	ld.global.f64 	%fd61, [%rd14+10240];
	ld.global.f64 	%fd62, [%rd14+12288];
	ld.global.f64 	%fd63, [%rd14+14336];
	setp.lt.f64 	%p11, %fd306, %fd56;
	selp.f64 	%fd64, %fd56, %fd306, %p11;
	setp.lt.f64 	%p12, %fd64, %fd57;
	selp.f64 	%fd65, %fd57, %fd64, %p12;
	setp.lt.f64 	%p13, %fd65, %fd58;
	selp.f64 	%fd66, %fd58, %fd65, %p13;
	setp.lt.f64 	%p14, %fd66, %fd59;
	selp.f64 	%fd67, %fd59, %fd66, %p14;
	setp.lt.f64 	%p15, %fd67, %fd60;
	selp.f64 	%fd68, %fd60, %fd67, %p15;
	setp.lt.f64 	%p16, %fd68, %fd61;
	selp.f64 	%fd69, %fd61, %fd68, %p16;
	setp.lt.f64 	%p17, %fd69, %fd62;
	selp.f64 	%fd70, %fd62, %fd69, %p17;
	setp.lt.f64 	%p18, %fd70, %fd63;
	selp.f64 	%fd306, %fd63, %fd70, %p18;
	sub.s32 	%r55, %r51, %r277;
	setp.lt.u32 	%p19, %r55, 2048;
	@%p19 bra 	$L__BB2_46;
	add.s32 	%r277, %r277, 2048;
	setp.le.u32 	%p20, %r277, %r22;
	@%p20 bra 	$L__BB2_30;
$L__BB2_32:
	setp.le.u32 	%p21, %r51, %r277;
	sub.s32 	%r56, %r51, %r277;
	setp.ge.s32 	%p22, %r21, %r56;
	or.pred  	%p23, %p21, %p22;
	@%p23 bra 	$L__BB2_46;
	not.b32 	%r58, %r21;
	add.s32 	%r59, %r51, %r58;
	sub.s32 	%r60, %r59, %r277;
	shr.u32 	%r61, %r60, 8;
	add.s32 	%r26, %r61, 1;
	and.b32  	%r27, %r26, 15;
	setp.lt.u32 	%p24, %r60, 3840;
	mov.u32 	%r282, %r21;
	@%p24 bra 	$L__BB2_37;
	or.b32  	%r280, %r21, 2048;
	add.s32 	%r279, %r21, %r277;
	and.b32  	%r62, %r26, 33554416;
	neg.s32 	%r278, %r62;
$L__BB2_35:
	.pragma "nounroll";
	mul.wide.u32 	%rd15, %r279, 8;
	add.s64 	%rd16, %rd2, %rd15;
	ld.global.f64 	%fd72, [%rd16];
	setp.lt.f64 	%p25, %fd306, %fd72;
	selp.f64 	%fd73, %fd72, %fd306, %p25;
	add.s32 	%r63, %r279, 256;
	mul.wide.u32 	%rd17, %r63, 8;
	add.s64 	%rd18, %rd2, %rd17;
	ld.global.f64 	%fd74, [%rd18];
	setp.lt.f64 	%p26, %fd73, %fd74;
	selp.f64 	%fd75, %fd74, %fd73, %p26;
	add.s32 	%r64, %r279, 512;
	mul.wide.u32 	%rd19, %r64, 8;
	add.s64 	%rd20, %rd2, %rd19;
	ld.global.f64 	%fd76, [%rd20];
	setp.lt.f64 	%p27, %fd75, %fd76;
	selp.f64 	%fd77, %fd76, %fd75, %p27;
	add.s32 	%r65, %r279, 768;
	mul.wide.u32 	%rd21, %r65, 8;
	add.s64 	%rd22, %rd2, %rd21;
	ld.global.f64 	%fd78, [%rd22];
	setp.lt.f64 	%p28, %fd77, %fd78;
	selp.f64 	%fd79, %fd78, %fd77, %p28;
	add.s32 	%r66, %r279, 1024;
	mul.wide.u32 	%rd23, %r66, 8;
	add.s64 	%rd24, %rd2, %rd23;
	ld.global.f64 	%fd80, [%rd24];
	setp.lt.f64 	%p29, %fd79, %fd80;
	selp.f64 	%fd81, %fd80, %fd79, %p29;
	add.s32 	%r67, %r279, 1280;
	mul.wide.u32 	%rd25, %r67, 8;
	add.s64 	%rd26, %rd2, %rd25;
	ld.global.f64 	%fd82, [%rd26];
	setp.lt.f64 	%p30, %fd81, %fd82;
	selp.f64 	%fd83, %fd82, %fd81, %p30;
	add.s32 	%r68, %r279, 1536;
	mul.wide.u32 	%rd27, %r68, 8;
	add.s64 	%rd28, %rd2, %rd27;
	ld.global.f64 	%fd84, [%rd28];
	setp.lt.f64 	%p31, %fd83, %fd84;
	selp.f64 	%fd85, %fd84, %fd83, %p31;
	add.s32 	%r69, %r279, 1792;
	mul.wide.u32 	%rd29, %r69, 8;
	add.s64 	%rd30, %rd2, %rd29;
	ld.global.f64 	%fd86, [%rd30];
	setp.lt.f64 	%p32, %fd85, %fd86;
	selp.f64 	%fd87, %fd86, %fd85, %p32;
	add.s32 	%r70, %r279, 2048;
	mul.wide.u32 	%rd31, %r70, 8;
	add.s64 	%rd32, %rd2, %rd31;
	ld.global.f64 	%fd88, [%rd32];
	setp.lt.f64 	%p33, %fd87, %fd88;
	selp.f64 	%fd89, %fd88, %fd87, %p33;
	add.s32 	%r71, %r279, 2304;
	mul.wide.u32 	%rd33, %r71, 8;
	add.s64 	%rd34, %rd2, %rd33;
	ld.global.f64 	%fd90, [%rd34];
	setp.lt.f64 	%p34, %fd89, %fd90;
	selp.f64 	%fd91, %fd90, %fd89, %p34;
	add.s32 	%r72, %r279, 2560;
	mul.wide.u32 	%rd35, %r72, 8;
	add.s64 	%rd36, %rd2, %rd35;
	ld.global.f64 	%fd92, [%rd36];
	setp.lt.f64 	%p35, %fd91, %fd92;
	selp.f64 	%fd93, %fd92, %fd91, %p35;
	add.s32 	%r73, %r279, 2816;
	mul.wide.u32 	%rd37, %r73, 8;
	add.s64 	%rd38, %rd2, %rd37;
	ld.global.f64 	%fd94, [%rd38];
	setp.lt.f64 	%p36, %fd93, %fd94;
	selp.f64 	%fd95, %fd94, %fd93, %p36;
	add.s32 	%r74, %r279, 3072;
	mul.wide.u32 	%rd39, %r74, 8;
	add.s64 	%rd40, %rd2, %rd39;
	ld.global.f64 	%fd96, [%rd40];
	setp.lt.f64 	%p37, %fd95, %fd96;
	selp.f64 	%fd97, %fd96, %fd95, %p37;
	add.s32 	%r75, %r279, 3328;
	mul.wide.u32 	%rd41, %r75, 8;
	add.s64 	%rd42, %rd2, %rd41;
	ld.global.f64 	%fd98, [%rd42];
	setp.lt.f64 	%p38, %fd97, %fd98;
	selp.f64 	%fd99, %fd98, %fd97, %p38;
	add.s32 	%r76, %r279, 3584;
	mul.wide.u32 	%rd43, %r76, 8;
	add.s64 	%rd44, %rd2, %rd43;
	ld.global.f64 	%fd100, [%rd44];
	setp.lt.f64 	%p39, %fd99, %fd100;
	selp.f64 	%fd101, %fd100, %fd99, %p39;
	add.s32 	%r77, %r279, 3840;
	mul.wide.u32 	%rd45, %r77, 8;
	add.s64 	%rd46, %rd2, %rd45;
	ld.global.f64 	%fd102, [%rd46];
	setp.lt.f64 	%p40, %fd101, %fd102;
	selp.f64 	%fd306, %fd102, %fd101, %p40;
	add.s32 	%r280, %r280, 4096;
	add.s32 	%r279, %r279, 4096;
	add.s32 	%r278, %r278, 16;
	setp.ne.s32 	%p41, %r278, 0;
	@%p41 bra 	$L__BB2_35;
	add.s32 	%r282, %r280, -2048;
$L__BB2_37:
	setp.eq.s32 	%p42, %r27, 0;
	@%p42 bra 	$L__BB2_46;
	and.b32  	%r39, %r26, 7;
	setp.lt.u32 	%p43, %r27, 8;
	@%p43 bra 	$L__BB2_40;
	add.s32 	%r78, %r282, %r277;
	mul.wide.u32 	%rd47, %r78, 8;
	add.s64 	%rd48, %rd2, %rd47;
	ld.global.f64 	%fd104, [%rd48];
	setp.lt.f64 	%p44, %fd306, %fd104;
	selp.f64 	%fd105, %fd104, %fd306, %p44;
	add.s32 	%r79, %r78, 256;
	mul.wide.u32 	%rd49, %r79, 8;
	add.s64 	%rd50, %rd2, %rd49;
	ld.global.f64 	%fd106, [%rd50];
	setp.lt.f64 	%p45, %fd105, %fd106;
	selp.f64 	%fd107, %fd106, %fd105, %p45;
	add.s32 	%r80, %r78, 512;
	mul.wide.u32 	%rd51, %r80, 8;
	add.s64 	%rd52, %rd2, %rd51;
	ld.global.f64 	%fd108, [%rd52];
	setp.lt.f64 	%p46, %fd107, %fd108;
	selp.f64 	%fd109, %fd108, %fd107, %p46;
	add.s32 	%r81, %r78, 768;
	mul.wide.u32 	%rd53, %r81, 8;
	add.s64 	%rd54, %rd2, %rd53;
	ld.global.f64 	%fd110, [%rd54];
	setp.lt.f64 	%p47, %fd109, %fd110;
	selp.f64 	%fd111, %fd110, %fd109, %p47;
	add.s32 	%r82, %r78, 1024;
	mul.wide.u32 	%rd55, %r82, 8;
	add.s64 	%rd56, %rd2, %rd55;
	ld.global.f64 	%fd112, [%rd56];
	setp.lt.f64 	%p48, %fd111, %fd112;
	selp.f64 	%fd113, %fd112, %fd111, %p48;
	add.s32 	%r83, %r78, 1280;
	mul.wide.u32 	%rd57, %r83, 8;
	add.s64 	%rd58, %rd2, %rd57;
	ld.global.f64 	%fd114, [%rd58];
	setp.lt.f64 	%p49, %fd113, %fd114;
	selp.f64 	%fd115, %fd114, %fd113, %p49;
	add.s32 	%r84, %r78, 1536;
	mul.wide.u32 	%rd59, %r84, 8;
	add.s64 	%rd60, %rd2, %rd59;
	ld.global.f64 	%fd116, [%rd60];
	setp.lt.f64 	%p50, %fd115, %fd116;
	selp.f64 	%fd117, %fd116, %fd115, %p50;
	add.s32 	%r85, %r78, 1792;
	mul.wide.u32 	%rd61, %r85, 8;
	add.s64 	%rd62, %rd2, %rd61;
	ld.global.f64 	%fd118, [%rd62];
	setp.lt.f64 	%p51, %fd117, %fd118;
	selp.f64 	%fd306, %fd118, %fd117, %p51;
	add.s32 	%r282, %r282, 2048;
$L__BB2_40:
	setp.eq.s32 	%p52, %r39, 0;
	@%p52 bra 	$L__BB2_46;
	and.b32  	%r42, %r26, 3;
	setp.lt.u32 	%p53, %r39, 4;
	@%p53 bra 	$L__BB2_43;
	add.s32 	%r86, %r282, %r277;
	mul.wide.u32 	%rd63, %r86, 8;
	add.s64 	%rd64, %rd2, %rd63;
	ld.global.f64 	%fd120, [%rd64];
	setp.lt.f64 	%p54, %fd306, %fd120;
	selp.f64 	%fd121, %fd120, %fd306, %p54;
	add.s32 	%r87, %r86, 256;
	mul.wide.u32 	%rd65, %r87, 8;
	add.s64 	%rd66, %rd2, %rd65;
	ld.global.f64 	%fd122, [%rd66];
	setp.lt.f64 	%p55, %fd121, %fd122;
	selp.f64 	%fd123, %fd122, %fd121, %p55;
	add.s32 	%r88, %r86, 512;
	mul.wide.u32 	%rd67, %r88, 8;
	add.s64 	%rd68, %rd2, %rd67;
	ld.global.f64 	%fd124, [%rd68];
	setp.lt.f64 	%p56, %fd123, %fd124;
	selp.f64 	%fd125, %fd124, %fd123, %p56;
	add.s32 	%r89, %r86, 768;
	mul.wide.u32 	%rd69, %r89, 8;
	add.s64 	%rd70, %rd2, %rd69;
	ld.global.f64 	%fd126, [%rd70];
	setp.lt.f64 	%p57, %fd125, %fd126;
	selp.f64 	%fd306, %fd126, %fd125, %p57;
	add.s32 	%r282, %r282, 1024;
$L__BB2_43:
	setp.eq.s32 	%p58, %r42, 0;
	@%p58 bra 	$L__BB2_46;
	add.s32 	%r285, %r282, %r277;
	neg.s32 	%r284, %r42;
$L__BB2_45:
	.pragma "nounroll";
	mul.wide.u32 	%rd71, %r285, 8;
	add.s64 	%rd72, %rd2, %rd71;
	ld.global.f64 	%fd127, [%rd72];
	setp.lt.f64 	%p59, %fd306, %fd127;
	selp.f64 	%fd306, %fd127, %fd306, %p59;
	add.s32 	%r285, %r285, 256;
	add.s32 	%r284, %r284, 1;
	setp.ne.s32 	%p60, %r284, 0;
	@%p60 bra 	$L__BB2_45;
$L__BB2_46:
	// begin inline asm
	mov.u32 %r90, %laneid;
	// end inline asm
	mov.b64 	%rd73, %fd306;
	mov.b64 	{%r92, %r97}, %rd73;
	mov.b32 	%r98, 1;
	mov.b32 	%r139, 31;
	mov.b32 	%r140, -1;
	// begin inline asm
	shfl.sync.down.b32 %r91, %r92, %r98, %r139, %r140;
	// end inline asm
	// begin inline asm
	shfl.sync.down.b32 %r96, %r97, %r98, %r139, %r140;
	// end inline asm
	mov.b64 	%rd74, {%r91, %r96};
	mov.b64 	%fd128, %rd74;
	setp.gt.s32 	%p61, %r90, 30;
	setp.lt.f64 	%p62, %fd306, %fd128;
	selp.f64 	%fd129, %fd128, %fd306, %p62;
	selp.f64 	%fd130, %fd306, %fd129, %p61;
	mov.b64 	%rd75, %fd130;
	mov.b64 	{%r102, %r107}, %rd75;
	mov.b32 	%r108, 2;
	// begin inline asm
	shfl.sync.down.b32 %r101, %r102, %r108, %r139, %r140;
	// end inline asm
	// begin inline asm
	shfl.sync.down.b32 %r106, %r107, %r108, %r139, %r140;
	// end inline asm
	mov.b64 	%rd76, {%r101, %r106};
	mov.b64 	%fd131, %rd76;
	setp.gt.s32 	%p63, %r90, 29;
	setp.lt.f64 	%p64, %fd130, %fd131;
	selp.f64 	%fd132, %fd131, %fd130, %p64;
	selp.f64 	%fd133, %fd130, %fd132, %p63;
	mov.b64 	%rd77, %fd133;
	mov.b64 	{%r112, %r117}, %rd77;
	mov.b32 	%r118, 4;
	// begin inline asm
	shfl.sync.down.b32 %r111, %r112, %r118, %r139, %r140;
	// end inline asm
	// begin inline asm
	shfl.sync.down.b32 %r116, %r117, %r118, %r139, %r140;
	// end inline asm
	mov.b64 	%rd78, {%r111, %r116};
	mov.b64 	%fd134, %rd78;
	setp.gt.s32 	%p65, %r90, 27;
	setp.lt.f64 	%p66, %fd133, %fd134;
	selp.f64 	%fd135, %fd134, %fd133, %p66;
	selp.f64 	%fd136, %fd133, %fd135, %p65;
	mov.b64 	%rd79, %fd136;
	mov.b64 	{%r122, %r127}, %rd79;
	mov.b32 	%r128, 8;
	// begin inline asm
	shfl.sync.down.b32 %r121, %r122, %r128, %r139, %r140;
	// end inline asm
	// begin inline asm
	shfl.sync.down.b32 %r126, %r127, %r128, %r139, %r140;
	// end inline asm
	mov.b64 	%rd80, {%r121, %r126};
	mov.b64 	%fd137, %rd80;
	setp.gt.s32 	%p67, %r90, 23;
	setp.lt.f64 	%p68, %fd136, %fd137;
	selp.f64 	%fd138, %fd137, %fd136, %p68;
	selp.f64 	%fd139, %fd136, %fd138, %p67;
	mov.b64 	%rd81, %fd139;
	mov.b64 	{%r132, %r137}, %rd81;
	mov.b32 	%r138, 16;
	// begin inline asm
	shfl.sync.down.b32 %r131, %r132, %r138, %r139, %r140;
	// end inline asm
	// begin inline asm
	shfl.sync.down.b32 %r136, %r137, %r138, %r139, %r140;
	// end inline asm
	mov.b64 	%rd82, {%r131, %r136};
	mov.b64 	%fd140, %rd82;
	setp.gt.s32 	%p69, %r90, 15;
	setp.lt.f64 	%p70, %fd139, %fd140;
	selp.f64 	%fd38, %fd140, %fd139, %p70;
	selp.f64 	%fd307, %fd139, %fd38, %p69;
	setp.ne.s32 	%p71, %r90, 0;
	@%p71 bra 	$L__BB2_48;
	shr.u32 	%r141, %r21, 2;
	and.b32  	%r142, %r141, 248;
	mov.u32 	%r143, _ZZN3cub18CUB_300001_SM_10006detail6reduce28DeviceReduceSingleTileKernelINS2_10policy_hubIdjN4cuda3__47maximumIdEEE10Policy1000EN6thrust24THRUST_300001_SM_1000_NS10device_ptrIdEEPfjS8_fdNS5_3std3__410__identityEEEvT0_T1_T2_T3_T4_T6_E12temp_storage;
	add.s32 	%r144, %r143, %r142;
	st.shared.f64 	[%r144+8], %fd38;
$L__BB2_48:
	bar.sync 	0;
	setp.ne.s32 	%p72, %r21, 0;
	@%p72 bra 	$L__BB2_50;
	ld.shared.f64 	%fd141, [_ZZN3cub18CUB_300001_SM_10006detail6reduce28DeviceReduceSingleTileKernelINS2_10policy_hubIdjN4cuda3__47maximumIdEEE10Policy1000EN6thrust24THRUST_300001_SM_1000_NS10device_ptrIdEEPfjS8_fdNS5_3std3__410__identityEEEvT0_T1_T2_T3_T4_T6_E12temp_storage+16];
	setp.lt.f64 	%p73, %fd307, %fd141;
	selp.f64 	%fd142, %fd141, %fd307, %p73;
	ld.shared.f64 	%fd143, [_ZZN3cub18CUB_300001_SM_10006detail6reduce28DeviceReduceSingleTileKernelINS2_10policy_hubIdjN4cuda3__47maximumIdEEE10Policy1000EN6thrust24THRUST_300001_SM_1000_NS10device_ptrIdEEPfjS8_fdNS5_3std3__410__identityEEEvT0_T1_T2_T3_T4_T6_E12temp_storage+24];
	setp.lt.f64 	%p74, %fd142, %fd143;
	selp.f64 	%fd144, %fd143, %fd142, %p74;
	ld.shared.f64 	%fd145, [_ZZN3cub18CUB_300001_SM_10006detail6reduce28DeviceReduceSingleTileKernelINS2_10policy_hubIdjN4cuda3__47maximumIdEEE10Policy1000EN6thrust24THRUST_300001_SM_1000_NS10device_ptrIdEEPfjS8_fdNS5_3std3__410__identityEEEvT0_T1_T2_T3_T4_T6_E12temp_storage+32];
	setp.lt.f64 	%p75, %fd144, %fd145;
	selp.f64 	%fd146, %fd145, %fd144, %p75;
	ld.shared.f64 	%fd147, [_ZZN3cub18CUB_300001_SM_10006detail6reduce28DeviceReduceSingleTileKernelINS2_10policy_hubIdjN4cuda3__47maximumIdEEE10Policy1000EN6thrust24THRUST_300001_SM_1000_NS10device_ptrIdEEPfjS8_fdNS5_3std3__410__identityEEEvT0_T1_T2_T3_T4_T6_E12temp_storage+40];
	setp.lt.f64 	%p76, %fd146, %fd147;
	selp.f64 	%fd148, %fd147, %fd146, %p76;
	ld.shared.f64 	%fd149, [_ZZN3cub18CUB_300001_SM_10006detail6reduce28DeviceReduceSingleTileKernelINS2_10policy_hubIdjN4cuda3__47maximumIdEEE10Policy1000EN6thrust24THRUST_300001_SM_1000_NS10device_ptrIdEEPfjS8_fdNS5_3std3__410__identityEEEvT0_T1_T2_T3_T4_T6_E12temp_storage+48];
	setp.lt.f64 	%p77, %fd148, %fd149;
	selp.f64 	%fd150, %fd149, %fd148, %p77;
	ld.shared.f64 	%fd151, [_ZZN3cub18CUB_300001_SM_10006detail6reduce28DeviceReduceSingleTileKernelINS2_10policy_hubIdjN4cuda3__47maximumIdEEE10Policy1000EN6thrust24THRUST_300001_SM_1000_NS10device_ptrIdEEPfjS8_fdNS5_3std3__410__identityEEEvT0_T1_T2_T3_T4_T6_E12temp_storage+56];
	setp.lt.f64 	%p78, %fd150, %fd151;
	selp.f64 	%fd152, %fd151, %fd150, %p78;
	ld.shared.f64 	%fd153, [_ZZN3cub18CUB_300001_SM_10006detail6reduce28DeviceReduceSingleTileKernelINS2_10policy_hubIdjN4cuda3__47maximumIdEEE10Policy1000EN6thrust24THRUST_300001_SM_1000_NS10device_ptrIdEEPfjS8_fdNS5_3std3__410__identityEEEvT0_T1_T2_T3_T4_T6_E12temp_storage+64];
	setp.lt.f64 	%p79, %fd152, %fd153;
	selp.f64 	%fd307, %fd153, %fd152, %p79;
$L__BB2_50:
	mov.u32 	%r267, %tid.x;
	setp.ne.s32 	%p166, %r267, 0;
	@%p166 bra 	$L__BB2_52;
	cvt.f64.f32 	%fd285, %f1;
	setp.gt.f64 	%p167, %fd307, %fd285;
	cvt.rn.f32.f64 	%f2, %fd307;
	selp.f32 	%f3, %f2, %f1, %p167;
	st.global.f32 	[%rd1], %f3;
$L__BB2_52:
	ret;

}
	// .globl	_ZN3cub18CUB_300001_SM_10006detail6reduce18DeviceReduceKernelINS2_10policy_hubIdjN4cuda3__47maximumIdEEE10Policy1000EN6thrust24THRUST_300001_SM_1000_NS10device_ptrIdEEjS8_dNS5_3std3__410__identityEEEvT0_PT3_T1_NS0_13GridEvenShareISL_EET2_T4_
.visible .entry _ZN3cub18CUB_300001_SM_10006detail6reduce18DeviceReduceKernelINS2_10policy_hubIdjN4cuda3__47maximumIdEEE10Policy1000EN6thrust24THRUST_300001_SM_1000_NS10device_ptrIdEEjS8_dNS5_3std3__410__identityEEEvT0_PT3_T1_NS0_13GridEvenShareISL_EET2_T4_(
	.param .align 8 .b8 _ZN3cub18CUB_300001_SM_10006detail6reduce18DeviceReduceKernelINS2_10policy_hubIdjN4cuda3__47maximumIdEEE10Policy1000EN6thrust24THRUST_300001_SM_1000_NS10device_ptrIdEEjS8_dNS5_3std3__410__identityEEEvT0_PT3_T1_NS0_13GridEvenShareISL_EET2_T4__param_0[8],
	.param .u64 .ptr .align 1 _ZN3cub18CUB_300001_SM_10006detail6reduce18DeviceReduceKernelINS2_10policy_hubIdjN4cuda3__47maximumIdEEE10Policy1000EN6thrust24THRUST_300001_SM_1000_NS10device_ptrIdEEjS8_dNS5_3std3__410__identityEEEvT0_PT3_T1_NS0_13GridEvenShareISL_EET2_T4__param_1,
	.param .u32 _ZN3cub18CUB_300001_SM_10006detail6reduce18DeviceReduceKernelINS2_10policy_hubIdjN4cuda3__47maximumIdEEE10Policy1000EN6thrust24THRUST_300001_SM_1000_NS10device_ptrIdEEjS8_dNS5_3std3__410__identityEEEvT0_PT3_T1_NS0_13GridEvenShareISL_EET2_T4__param_2,
	.param .align 4 .b8 _ZN3cub18CUB_300001_SM_10006detail6reduce18DeviceReduceKernelINS2_10policy_hubIdjN4cuda3__47maximumIdEEE10Policy1000EN6thrust24THRUST_300001_SM_1000_NS10device_ptrIdEEjS8_dNS5_3std3__410__identityEEEvT0_PT3_T1_NS0_13GridEvenShareISL_EET2_T4__param_3[40],
	.param .align 1 .b8 _ZN3cub18CUB_300001_SM_10006detail6reduce18DeviceReduceKernelINS2_10policy_hubIdjN4cuda3__47maximumIdEEE10Policy1000EN6thrust24THRUST_300001_SM_1000_NS10device_ptrIdEEjS8_dNS5_3std3__410__identityEEEvT0_PT3_T1_NS0_13GridEvenShareISL_EET2_T4__param_4[1],
	.param .align 1 .b8 _ZN3cub18CUB_300001_SM_10006detail6reduce18DeviceReduceKernelINS2_10policy_hubIdjN4cuda3__47maximumIdEEE10Policy1000EN6thrust24THRUST_300001_SM_1000_NS10device_ptrIdEEjS8_dNS5_3std3__410__identityEEEvT0_PT3_T1_NS0_13GridEvenShareISL_EET2_T4__param_5[1]
)
.maxntid 256
{
	.reg .pred 	%p<166>;
	.reg .b16 	%rs<4>;
	.reg .b32 	%r<354>;
	.reg .b64 	%rd<160>;
	.reg .b64 	%fd<305>;
	// demoted variable
	.shared .align 8 .b8 _ZZN3cub18CUB_300001_SM_10006detail6reduce18DeviceReduceKernelINS2_10policy_hubIdjN4cuda3__47maximumIdEEE10Policy1000EN6thrust24THRUST_300001_SM_1000_NS10device_ptrIdEEjS8_dNS5_3std3__410__identityEEEvT0_PT3_T1_NS0_13GridEvenShareISL_EET2_T4_E12temp_storage[80];
	ld.param.u32 	%r1, [_ZN3cub18CUB_300001_SM_10006detail6reduce18DeviceReduceKernelINS2_10policy_hubIdjN4cuda3__47maximumIdEEE10Policy1000EN6thrust24THRUST_300001_SM_1000_NS10device_ptrIdEEjS8_dNS5_3std3__410__identityEEEvT0_PT3_T1_NS0_13GridEvenShareISL_EET2_T4__param_3+20];
	ld.param.u32 	%r2, [_ZN3cub18CUB_300001_SM_10006detail6reduce18DeviceReduceKernelINS2_10policy_hubIdjN4cuda3__47maximumIdEEE10Policy1000EN6thrust24THRUST_300001_SM_1000_NS10device_ptrIdEEjS8_dNS5_3std3__410__identityEEEvT0_PT3_T1_NS0_13GridEvenShareISL_EET2_T4__param_3+24];
	ld.param.u64 	%rd3, [_ZN3cub18CUB_300001_SM_10006detail6reduce18DeviceReduceKernelINS2_10policy_hubIdjN4cuda3__47maximumIdEEE10Policy1000EN6thrust24THRUST_300001_SM_1000_NS10device_ptrIdEEjS8_dNS5_3std3__410__identityEEEvT0_PT3_T1_NS0_13GridEvenShareISL_EET2_T4__param_0];
	cvta.to.global.u64 	%rd1, %rd3;
	mov.u32 	%r3, %ctaid.x;
	shl.b32 	%r4, %r2, 11;
	shl.b32 	%r345, %r3, 11;
	sub.s32 	%r6, %r1, %r345;
	setp.gt.u32 	%p1, %r6, 2047;
	@%p1 bra 	$L__BB3_26;
	mov.u32 	%r7, %tid.x;
	setp.ge.u32 	%p79, %r7, %r6;
	mov.f64 	%fd293, 0d0000000000000000;
	mov.u32 	%r336, %r7;
	@%p79 bra 	$L__BB3_3;
	add.s32 	%r180, %r345, %r7;
	mul.wide.u32 	%rd76, %r180, 8;
	add.s64 	%rd77, %rd1, %rd76;
	ld.global.f64 	%fd293, [%rd77];
	add.s32 	%r336, %r7, 256;
$L__BB3_3:
	setp.ge.u32 	%p80, %r336, %r6;
	@%p80 bra 	$L__BB3_17;
	not.b32 	%r181, %r336;
	add.s32 	%r182, %r1, %r181;
	sub.s32 	%r183, %r182, %r345;
	shr.u32 	%r184, %r183, 8;
	add.s32 	%r10, %r184, 1;
	and.b32  	%r11, %r10, 15;
	setp.lt.u32 	%p81, %r183, 3840;
	@%p81 bra 	$L__BB3_8;
	or.b32  	%r335, %r336, 2048;
	add.s32 	%r334, %r336, %r345;
	and.b32  	%r185, %r10, 33554416;
	neg.s32 	%r333, %r185;
$L__BB3_6:
	.pragma "nounroll";
	mul.wide.u32 	%rd78, %r334, 8;
	add.s64 	%rd79, %rd1, %rd78;
	ld.global.f64 	%fd155, [%rd79];
	setp.lt.f64 	%p82, %fd293, %fd155;
	selp.f64 	%fd156, %fd155, %fd293, %p82;
	add.s32 	%r186, %r334, 256;
	mul.wide.u32 	%rd80, %r186, 8;
	add.s64 	%rd81, %rd1, %rd80;
	ld.global.f64 	%fd157, [%rd81];
	setp.lt.f64 	%p83, %fd156, %fd157;
	selp.f64 	%fd158, %fd157, %fd156, %p83;
	add.s32 	%r187, %r334, 512;
	mul.wide.u32 	%rd82, %r187, 8;
	add.s64 	%rd83, %rd1, %rd82;
	ld.global.f64 	%fd159, [%rd83];
	setp.lt.f64 	%p84, %fd158, %fd159;
	selp.f64 	%fd160, %fd159, %fd158, %p84;
	add.s32 	%r188, %r334, 768;
	mul.wide.u32 	%rd84, %r188, 8;
	add.s64 	%rd85, %rd1, %rd84;
	ld.global.f64 	%fd161, [%rd85];
	setp.lt.f64 	%p85, %fd160, %fd161;
	selp.f64 	%fd162, %fd161, %fd160, %p85;
	add.s32 	%r189, %r334, 1024;
	mul.wide.u32 	%rd86, %r189, 8;
	add.s64 	%rd87, %rd1, %rd86;
	ld.global.f64 	%fd163, [%rd87];
	setp.lt.f64 	%p86, %fd162, %fd163;
	selp.f64 	%fd164, %fd163, %fd162, %p86;
	add.s32 	%r190, %r334, 1280;
	mul.wide.u32 	%rd88, %r190, 8;
	add.s64 	%rd89, %rd1, %rd88;
	ld.global.f64 	%fd165, [%rd89];
	setp.lt.f64 	%p87, %fd164, %fd165;
	selp.f64 	%fd166, %fd165, %fd164, %p87;
	add.s32 	%r191, %r334, 1536;
	mul.wide.u32 	%rd90, %r191, 8;
	add.s64 	%rd91, %rd1, %rd90;
	ld.global.f64 	%fd167, [%rd91];
	setp.lt.f64 	%p88, %fd166, %fd167;
	selp.f64 	%fd168, %fd167, %fd166, %p88;
	add.s32 	%r192, %r334, 1792;
	mul.wide.u32 	%rd92, %r192, 8;
	add.s64 	%rd93, %rd1, %rd92;
	ld.global.f64 	%fd169, [%rd93];
	setp.lt.f64 	%p89, %fd168, %fd169;
	selp.f64 	%fd170, %fd169, %fd168, %p89;
	add.s32 	%r193, %r334, 2048;
	mul.wide.u32 	%rd94, %r193, 8;
	add.s64 	%rd95, %rd1, %rd94;
	ld.global.f64 	%fd171, [%rd95];
	setp.lt.f64 	%p90, %fd170, %fd171;
	selp.f64 	%fd172, %fd171, %fd170, %p90;
	add.s32 	%r194, %r334, 2304;
	mul.wide.u32 	%rd96, %r194, 8;
	add.s64 	%rd97, %rd1, %rd96;
	ld.global.f64 	%fd173, [%rd97];
	setp.lt.f64 	%p91, %fd172, %fd173;
	selp.f64 	%fd174, %fd173, %fd172, %p91;
	add.s32 	%r195, %r334, 2560;
	mul.wide.u32 	%rd98, %r195, 8;
	add.s64 	%rd99, %rd1, %rd98;
	ld.global.f64 	%fd175, [%rd99];
	setp.lt.f64 	%p92, %fd174, %fd175;
	selp.f64 	%fd176, %fd175, %fd174, %p92;
	add.s32 	%r196, %r334, 2816;
	mul.wide.u32 	%rd100, %r196, 8;
	add.s64 	%rd101, %rd1, %rd100;
	ld.global.f64 	%fd177, [%rd101];
	setp.lt.f64 	%p93, %fd176, %fd177;
	selp.f64 	%fd178, %fd177, %fd176, %p93;
	add.s32 	%r197, %r334, 3072;
	mul.wide.u32 	%rd102, %r197, 8;
	add.s64 	%rd103, %rd1, %rd102;
	ld.global.f64 	%fd179, [%rd103];
	setp.lt.f64 	%p94, %fd178, %fd179;
	selp.f64 	%fd180, %fd179, %fd178, %p94;
	add.s32 	%r198, %r334, 3328;
	mul.wide.u32 	%rd104, %r198, 8;
	add.s64 	%rd105, %rd1, %rd104;
	ld.global.f64 	%fd181, [%rd105];
	setp.lt.f64 	%p95, %fd180, %fd181;
	selp.f64 	%fd182, %fd181, %fd180, %p95;
	add.s32 	%r199, %r334, 3584;
	mul.wide.u32 	%rd106, %r199, 8;
	add.s64 	%rd107, %rd1, %rd106;
	ld.global.f64 	%fd183, [%rd107];
	setp.lt.f64 	%p96, %fd182, %fd183;
	selp.f64 	%fd184, %fd183, %fd182, %p96;
	add.s32 	%r200, %r334, 3840;
	mul.wide.u32 	%rd108, %r200, 8;
	add.s64 	%rd109, %rd1, %rd108;
	ld.global.f64 	%fd185, [%rd109];
	setp.lt.f64 	%p97, %fd184, %fd185;
	selp.f64 	%fd293, %fd185, %fd184, %p97;
	add.s32 	%r335, %r335, 4096;
	add.s32 	%r334, %r334, 4096;
	add.s32 	%r333, %r333, 16;
	setp.ne.s32 	%p98, %r333, 0;
	@%p98 bra 	$L__BB3_6;
	add.s32 	%r336, %r335, -2048;
$L__BB3_8:
	setp.eq.s32 	%p99, %r11, 0;
	@%p99 bra 	$L__BB3_17;
	and.b32  	%r23, %r10, 7;
	setp.lt.u32 	%p100, %r11, 8;
	@%p100 bra 	$L__BB3_11;
	add.s32 	%r201, %r345, %r336;
	mul.wide.u32 	%rd110, %r201, 8;
	add.s64 	%rd111, %rd1, %rd110;
	ld.global.f64 	%fd187, [%rd111];
	setp.lt.f64 	%p101, %fd293, %fd187;
	selp.f64 	%fd188, %fd187, %fd293, %p101;
	add.s32 	%r202, %r201, 256;
	mul.wide.u32 	%rd112, %r202, 8;
	add.s64 	%rd113, %rd1, %rd112;
	ld.global.f64 	%fd189, [%rd113];
	setp.lt.f64 	%p102, %fd188, %fd189;
	selp.f64 	%fd190, %fd189, %fd188, %p102;
	add.s32 	%r203, %r201, 512;
	mul.wide.u32 	%rd114, %r203, 8;
	add.s64 	%rd115, %rd1, %rd114;
	ld.global.f64 	%fd191, [%rd115];
	setp.lt.f64 	%p103, %fd190, %fd191;
	selp.f64 	%fd192, %fd191, %fd190, %p103;
	add.s32 	%r204, %r201, 768;
	mul.wide.u32 	%rd116, %r204, 8;
	add.s64 	%rd117, %rd1, %rd116;
	ld.global.f64 	%fd193, [%rd117];
	setp.lt.f64 	%p104, %fd192, %fd193;
	selp.f64 	%fd194, %fd193, %fd192, %p104;
	add.s32 	%r205, %r201, 1024;
	mul.wide.u32 	%rd118, %r205, 8;
	add.s64 	%rd119, %rd1, %rd118;
	ld.global.f64 	%fd195, [%rd119];
	setp.lt.f64 	%p105, %fd194, %fd195;
	selp.f64 	%fd196, %fd195, %fd194, %p105;
	add.s32 	%r206, %r201, 1280;
	mul.wide.u32 	%rd120, %r206, 8;
	add.s64 	%rd121, %rd1, %rd120;
	ld.global.f64 	%fd197, [%rd121];
	setp.lt.f64 	%p106, %fd196, %fd197;
	selp.f64 	%fd198, %fd197, %fd196, %p106;
	add.s32 	%r207, %r201, 1536;
	mul.wide.u32 	%rd122, %r207, 8;
	add.s64 	%rd123, %rd1, %rd122;
	ld.global.f64 	%fd199, [%rd123];
	setp.lt.f64 	%p107, %fd198, %fd199;
	selp.f64 	%fd200, %fd199, %fd198, %p107;
	add.s32 	%r208, %r201, 1792;
	mul.wide.u32 	%rd124, %r208, 8;
	add.s64 	%rd125, %rd1, %rd124;
	ld.global.f64 	%fd201, [%rd125];
	setp.lt.f64 	%p108, %fd200, %fd201;
	selp.f64 	%fd293, %fd201, %fd200, %p108;
	add.s32 	%r336, %r336, 2048;
$L__BB3_11:
	setp.eq.s32 	%p109, %r23, 0;
	@%p109 bra 	$L__BB3_17;
	and.b32  	%r26, %r10, 3;
	setp.lt.u32 	%p110, %r23, 4;
	@%p110 bra 	$L__BB3_14;
	add.s32 	%r209, %r345, %r336;
	mul.wide.u32 	%rd126, %r209, 8;
	add.s64 	%rd127, %rd1, %rd126;
	ld.global.f64 	%fd203, [%rd127];
	setp.lt.f64 	%p111, %fd293, %fd203;
	selp.f64 	%fd204, %fd203, %fd293, %p111;
	add.s32 	%r210, %r209, 256;
	mul.wide.u32 	%rd128, %r210, 8;
	add.s64 	%rd129, %rd1, %rd128;
	ld.global.f64 	%fd205, [%rd129];
	setp.lt.f64 	%p112, %fd204, %fd205;
	selp.f64 	%fd206, %fd205, %fd204, %p112;
	add.s32 	%r211, %r209, 512;
	mul.wide.u32 	%rd130, %r211, 8;
	add.s64 	%rd131, %rd1, %rd130;
	ld.global.f64 	%fd207, [%rd131];
	setp.lt.f64 	%p113, %fd206, %fd207;
	selp.f64 	%fd208, %fd207, %fd206, %p113;
	add.s32 	%r212, %r209, 768;
	mul.wide.u32 	%rd132, %r212, 8;
	add.s64 	%rd133, %rd1, %rd132;
	ld.global.f64 	%fd209, [%rd133];
	setp.lt.f64 	%p114, %fd208, %fd209;
	selp.f64 	%fd293, %fd209, %fd208, %p114;
	add.s32 	%r336, %r336, 1024;
$L__BB3_14:
	setp.eq.s32 	%p115, %r26, 0;
	@%p115 bra 	$L__BB3_17;
	add.s32 	%r340, %r336, %r345;
	neg.s32 	%r339, %r26;
$L__BB3_16:
	.pragma "nounroll";
	mul.wide.u32 	%rd134, %r340, 8;
	add.s64 	%rd135, %rd1, %rd134;
	ld.global.f64 	%fd210, [%rd135];
	setp.lt.f64 	%p116, %fd293, %fd210;
	selp.f64 	%fd293, %fd210, %fd293, %p116;
	add.s32 	%r340, %r340, 256;
	add.s32 	%r339, %r339, 1;
	setp.ne.s32 	%p117, %r339, 0;
	@%p117 bra 	$L__BB3_16;
$L__BB3_17:
	setp.lt.u32 	%p118, %r6, 256;
	@%p118 bra 	$L__BB3_22;
	// begin inline asm
	mov.u32 %r276, %laneid;
	// end inline asm
	mov.b64 	%rd146, %fd293;
	mov.b64 	{%r278, %r283}, %rd146;
	mov.b32 	%r284, 1;
	mov.b32 	%r325, 31;
	mov.b32 	%r326, -1;
	// begin inline asm
	shfl.sync.down.b32 %r277, %r278, %r284, %r325, %r326;
	// end inline asm
	// begin inline asm
	shfl.sync.down.b32 %r282, %r283, %r284, %r325, %r326;
	// end inline asm
	mov.b64 	%rd147, {%r277, %r282};
	mov.b64 	%fd258, %rd147;
	setp.gt.s32 	%p146, %r276, 30;
	setp.lt.f64 	%p147, %fd293, %fd258;
	selp.f64 	%fd259, %fd258, %fd293, %p147;
	selp.f64 	%fd260, %fd293, %fd259, %p146;
	mov.b64 	%rd148, %fd260;
	mov.b64 	{%r288, %r293}, %rd148;
	mov.b32 	%r294, 2;
	// begin inline asm
	shfl.sync.down.b32 %r287, %r288, %r294, %r325, %r326;
	// end inline asm
	// begin inline asm
	shfl.sync.down.b32 %r292, %r293, %r294, %r325, %r326;
	// end inline asm
	mov.b64 	%rd149, {%r287, %r292};
	mov.b64 	%fd261, %rd149;
	setp.gt.s32 	%p148, %r276, 29;
	setp.lt.f64 	%p149, %fd260, %fd261;
	selp.f64 	%fd262, %fd261, %fd260, %p149;
	selp.f64 	%fd263, %fd260, %fd262, %p148;
	mov.b64 	%rd150, %fd263;
	mov.b64 	{%r298, %r303}, %rd150;
	mov.b32 	%r304, 4;
	// begin inline asm
	shfl.sync.down.b32 %r297, %r298, %r304, %r325, %r326;
	// end inline asm
	// begin inline asm
	shfl.sync.down.b32 %r302, %r303, %r304, %r325, %r326;
	// end inline asm
	mov.b64 	%rd151, {%r297, %r302};
	mov.b64 	%fd264, %rd151;
	setp.gt.s32 	%p150, %r276, 27;
	setp.lt.f64 	%p151, %fd263, %fd264;
	selp.f64 	%fd265, %fd264, %fd263, %p151;
	selp.f64 	%fd266, %fd263, %fd265, %p150;
	mov.b64 	%rd152, %fd266;
	mov.b64 	{%r308, %r313}, %rd152;
	mov.b32 	%r314, 8;
	// begin inline asm
	shfl.sync.down.b32 %r307, %r308, %r314, %r325, %r326;
	// end inline asm
	// begin inline asm
	shfl.sync.down.b32 %r312, %r313, %r314, %r325, %r326;
	// end inline asm
	mov.b64 	%rd153, {%r307, %r312};
	mov.b64 	%fd267, %rd153;
	setp.gt.s32 	%p152, %r276, 23;
	setp.lt.f64 	%p153, %fd266, %fd267;
	selp.f64 	%fd268, %fd267, %fd266, %p153;
	selp.f64 	%fd269, %fd266, %fd268, %p152;
	mov.b64 	%rd154, %fd269;
	mov.b64 	{%r318, %r323}, %rd154;
	mov.b32 	%r324, 16;
	// begin inline asm
	shfl.sync.down.b32 %r317, %r318, %r324, %r325, %r326;
	// end inline asm
	// begin inline asm
	shfl.sync.down.b32 %r322, %r323, %r324, %r325, %r326;
	// end inline asm
	mov.b64 	%rd155, {%r317, %r322};
	mov.b64 	%fd270, %rd155;
	setp.gt.s32 	%p154, %r276, 15;
	setp.lt.f64 	%p155, %fd269, %fd270;
	selp.f64 	%fd16, %fd270, %fd269, %p155;
	selp.f64 	%fd304, %fd269, %fd16, %p154;
	setp.ne.s32 	%p156, %r276, 0;
	@%p156 bra 	$L__BB3_20;
	shr.u32 	%r327, %r7, 2;
	and.b32  	%r328, %r327, 248;
	mov.u32 	%r329, _ZZN3cub18CUB_300001_SM_10006detail6reduce18DeviceReduceKernelINS2_10policy_hubIdjN4cuda3__47maximumIdEEE10Policy1000EN6thrust24THRUST_300001_SM_1000_NS10device_ptrIdEEjS8_dNS5_3std3__410__identityEEEvT0_PT3_T1_NS0_13GridEvenShareISL_EET2_T4_E12temp_storage;
	add.s32 	%r330, %r329, %r328;
	st.shared.f64 	[%r330+8], %fd16;
$L__BB3_20:
	bar.sync 	0;
	setp.ne.s32 	%p157, %r7, 0;
	@%p157 bra 	$L__BB3_48;
	ld.shared.f64 	%fd271, [_ZZN3cub18CUB_300001_SM_10006detail6reduce18DeviceReduceKernelINS2_10policy_hubIdjN4cuda3__47maximumIdEEE10Policy1000EN6thrust24THRUST_300001_SM_1000_NS10device_ptrIdEEjS8_dNS5_3std3__410__identityEEEvT0_PT3_T1_NS0_13GridEvenShareISL_EET2_T4_E12temp_storage+16];
	setp.lt.f64 	%p158, %fd304, %fd271;
	selp.f64 	%fd272, %fd271, %fd304, %p158;
	ld.shared.f64 	%fd273, [_ZZN3cub18CUB_300001_SM_10006detail6reduce18DeviceReduceKernelINS2_10policy_hubIdjN4cuda3__47maximumIdEEE10Policy1000EN6thrust24THRUST_300001_SM_1000_NS10device_ptrIdEEjS8_dNS5_3std3__410__identityEEEvT0_PT3_T1_NS0_13GridEvenShareISL_EET2_T4_E12temp_storage+24];
	setp.lt.f64 	%p159, %fd272, %fd273;
	selp.f64 	%fd274, %fd273, %fd272, %p159;
	ld.shared.f64 	%fd275, [_ZZN3cub18CUB_300001_SM_10006detail6reduce18DeviceReduceKernelINS2_10policy_hubIdjN4cuda3__47maximumIdEEE10Policy1000EN6thrust24THRUST_300001_SM_1000_NS10device_ptrIdEEjS8_dNS5_3std3__410__identityEEEvT0_PT3_T1_NS0_13GridEvenShareISL_EET2_T4_E12temp_storage+32];
	setp.lt.f64 	%p160, %fd274, %fd275;
	selp.f64 	%fd276, %fd275, %fd274, %p160;
	ld.shared.f64 	%fd277, [_ZZN3cub18CUB_300001_SM_10006detail6reduce18DeviceReduceKernelINS2_10policy_hubIdjN4cuda3__47maximumIdEEE10Policy1000EN6thrust24THRUST_300001_SM_1000_NS10device_ptrIdEEjS8_dNS5_3std3__410__identityEEEvT0_PT3_T1_NS0_13GridEvenShareISL_EET2_T4_E12temp_storage+40];
	setp.lt.f64 	%p161, %fd276, %fd277;
	selp.f64 	%fd278, %fd277, %fd276, %p161;
	ld.shared.f64 	%fd279, [_ZZN3cub18CUB_300001_SM_10006detail6reduce18DeviceReduceKernelINS2_10policy_hubIdjN4cuda3__47maximumIdEEE10Policy1000EN6thrust24THRUST_300001_SM_1000_NS10device_ptrIdEEjS8_dNS5_3std3__410__identityEEEvT0_PT3_T1_NS0_13GridEvenShareISL_EET2_T4_E12temp_storage+48];
	setp.lt.f64 	%p162, %fd278, %fd279;
	selp.f64 	%fd280, %fd279, %fd278, %p162;
	ld.shared.f64 	%fd281, [_ZZN3cub18CUB_300001_SM_10006detail6reduce18DeviceReduceKernelINS2_10policy_hubIdjN4cuda3__47maximumIdEEE10Policy1000EN6thrust24THRUST_300001_SM_1000_NS10device_ptrIdEEjS8_dNS5_3std3__410__identityEEEvT0_PT3_T1_NS0_13GridEvenShareISL_EET2_T4_E12temp_storage+56];
	setp.lt.f64 	%p163, %fd280, %fd281;
	selp.f64 	%fd282, %fd281, %fd280, %p163;
	ld.shared.f64 	%fd283, [_ZZN3cub18CUB_300001_SM_10006detail6reduce18DeviceReduceKernelINS2_10policy_hubIdjN4cuda3__47maximumIdEEE10Policy1000EN6thrust24THRUST_300001_SM_1000_NS10device_ptrIdEEjS8_dNS5_3std3__410__identityEEEvT0_PT3_T1_NS0_13GridEvenShareISL_EET2_T4_E12temp_storage+64];
	setp.lt.f64 	%p164, %fd282, %fd283;
	selp.f64 	%fd304, %fd283, %fd282, %p164;
	bra.uni 	$L__BB3_48;
$L__BB3_22:
	// begin inline asm
	mov.u32 %r213, %laneid;
	// end inline asm
	and.b32  	%r264, %r7, 992;
	add.s32 	%r265, %r264, 32;
	setp.gt.u32 	%p119, %r265, %r6;
	not.b32 	%r266, %r264;
	add.s32 	%r267, %r6, %r266;
	selp.b32 	%r262, %r267, 31, %p119;
	mov.b64 	%rd136, %fd293;
	mov.b64 	{%r215, %r220}, %rd136;
	mov.b32 	%r221, 1;
	mov.b32 	%r263, -1;
	// begin inline asm
	shfl.sync.down.b32 %r214, %r215, %r221, %r262, %r263;
	// end inline asm
	// begin inline asm
	shfl.sync.down.b32 %r219, %r220, %r221, %r262, %r263;
	// end inline asm
	mov.b64 	%rd137, {%r214, %r219};
	mov.b64 	%fd211, %rd137;
	setp.lt.s32 	%p120, %r213, %r262;
	setp.lt.f64 	%p121, %fd293, %fd211;
	selp.f64 	%fd212, %fd211, %fd293, %p121;
	selp.f64 	%fd213, %fd212, %fd293, %p120;
	mov.b64 	%rd138, %fd213;
	mov.b64 	{%r225, %r230}, %rd138;
	mov.b32 	%r231, 2;
	// begin inline asm
	shfl.sync.down.b32 %r224, %r225, %r231, %r262, %r263;
	// end inline asm
	// begin inline asm
	shfl.sync.down.b32 %r229, %r230, %r231, %r262, %r263;
	// end inline asm
	mov.b64 	%rd139, {%r224, %r229};
	mov.b64 	%fd214, %rd139;
	add.s32 	%r268, %r213, 2;
	setp.gt.s32 	%p122, %r268, %r262;
	setp.lt.f64 	%p123, %fd213, %fd214;
	selp.f64 	%fd215, %fd214, %fd213, %p123;
	selp.f64 	%fd216, %fd213, %fd215, %p122;
	mov.b64 	%rd140, %fd216;
	mov.b64 	{%r235, %r240}, %rd140;
	mov.b32 	%r241, 4;
	// begin inline asm
	shfl.sync.down.b32 %r234, %r235, %r241, %r262, %r263;
	// end inline asm
	// begin inline asm
	shfl.sync.down.b32 %r239, %r240, %r241, %r262, %r263;
	// end inline asm
	mov.b64 	%rd141, {%r234, %r239};
	mov.b64 	%fd217, %rd141;
	add.s32 	%r269, %r213, 4;
	setp.gt.s32 	%p124, %r269, %r262;
	setp.lt.f64 	%p125, %fd216, %fd217;
	selp.f64 	%fd218, %fd217, %fd216, %p125;
	selp.f64 	%fd219, %fd216, %fd218, %p124;
	mov.b64 	%rd142, %fd219;
	mov.b64 	{%r245, %r250}, %rd142;
	mov.b32 	%r251, 8;
	// begin inline asm
	shfl.sync.down.b32 %r244, %r245, %r251, %r262, %r263;
	// end inline asm
	// begin inline asm
	shfl.sync.down.b32 %r249, %r250, %r251, %r262, %r263;
	// end inline asm
	mov.b64 	%rd143, {%r244, %r249};
	mov.b64 	%fd220, %rd143;
	add.s32 	%r270, %r213, 8;
	setp.gt.s32 	%p126, %r270, %r262;
	setp.lt.f64 	%p127, %fd219, %fd220;
	selp.f64 	%fd221, %fd220, %fd219, %p127;
	selp.f64 	%fd222, %fd219, %fd221, %p126;
	mov.b64 	%rd144, %fd222;
	mov.b64 	{%r255, %r260}, %rd144;
	mov.b32 	%r261, 16;
	// begin inline asm
	shfl.sync.down.b32 %r254, %r255, %r261, %r262, %r263;
	// end inline asm
	// begin inline asm
	shfl.sync.down.b32 %r259, %r260, %r261, %r262, %r263;
	// end inline asm
	mov.b64 	%rd145, {%r254, %r259};
	mov.b64 	%fd223, %rd145;
	add.s32 	%r271, %r213, 16;
	setp.gt.s32 	%p128, %r271, %r262;
	setp.lt.f64 	%p129, %fd222, %fd223;
	selp.f64 	%fd224, %fd223, %fd222, %p129;
	selp.f64 	%fd304, %fd222, %fd224, %p128;
	setp.ne.s32 	%p130, %r213, 0;
	@%p130 bra 	$L__BB3_24;
	shr.u32 	%r272, %r7, 2;
	and.b32  	%r273, %r272, 248;
	mov.u32 	%r274, _ZZN3cub18CUB_300001_SM_10006detail6reduce18DeviceReduceKernelINS2_10policy_hubIdjN4cuda3__47maximumIdEEE10Policy1000EN6thrust24THRUST_300001_SM_1000_NS10device_ptrIdEEjS8_dNS5_3std3__410__identityEEEvT0_PT3_T1_NS0_13GridEvenShareISL_EET2_T4_E12temp_storage;
	add.s32 	%r275, %r274, %r273;
	st.shared.f64 	[%r275+8], %fd304;
$L__BB3_24:
	bar.sync 	0;
	setp.ne.s32 	%p131, %r7, 0;
	@%p131 bra 	$L__BB3_48;
	setp.gt.u32 	%p132, %r6, 32;
	ld.shared.f64 	%fd225, [_ZZN3cub18CUB_300001_SM_10006detail6reduce18DeviceReduceKernelINS2_10policy_hubIdjN4cuda3__47maximumIdEEE10Policy1000EN6thrust24THRUST_300001_SM_1000_NS10device_ptrIdEEjS8_dNS5_3std3__410__identityEEEvT0_PT3_T1_NS0_13GridEvenShareISL_EET2_T4_E12temp_storage+16];
	setp.lt.f64 	%p133, %fd304, %fd225;
	selp.f64 	%fd227, %fd225, %fd304, %p133;
	selp.f64 	%fd228, %fd227, %fd304, %p132;
	setp.gt.u32 	%p134, %r6, 64;
	ld.shared.f64 	%fd230, [_ZZN3cub18CUB_300001_SM_10006detail6reduce18DeviceReduceKernelINS2_10policy_hubIdjN4cuda3__47maximumIdEEE10Policy1000EN6thrust24THRUST_300001_SM_1000_NS10device_ptrIdEEjS8_dNS5_3std3__410__identityEEEvT0_PT3_T1_NS0_13GridEvenShareISL_EET2_T4_E12temp_storage+24];
	setp.lt.f64 	%p135, %fd228, %fd230;
	selp.f64 	%fd232, %fd230, %fd228, %p135;
	selp.f64 	%fd233, %fd232, %fd228, %p134;
	setp.gt.u32 	%p136, %r6, 96;
	ld.shared.f64 	%fd235, [_ZZN3cub18CUB_300001_SM_10006detail6reduce18DeviceReduceKernelINS2_10policy_hubIdjN4cuda3__47maximumIdEEE10Policy1000EN6thrust24THRUST_300001_SM_1000_NS10device_ptrIdEEjS8_dNS5_3std3__410__identityEEEvT0_PT3_T1_NS0_13GridEvenShareISL_EET2_T4_E12temp_storage+32];
	setp.lt.f64 	%p137, %fd233, %fd235;
	selp.f64 	%fd237, %fd235, %fd233, %p137;
	selp.f64 	%fd238, %fd237, %fd233, %p136;
	setp.gt.u32 	%p138, %r6, 128;
	ld.shared.f64 	%fd240, [_ZZN3cub18CUB_300001_SM_10006detail6reduce18DeviceReduceKernelINS2_10policy_hubIdjN4cuda3__47maximumIdEEE10Policy1000EN6thrust24THRUST_300001_SM_1000_NS10device_ptrIdEEjS8_dNS5_3std3__410__identityEEEvT0_PT3_T1_NS0_13GridEvenShareISL_EET2_T4_E12temp_storage+40];
	setp.lt.f64 	%p139, %fd238, %fd240;
	selp.f64 	%fd242, %fd240, %fd238, %p139;
	selp.f64 	%fd243, %fd242, %fd238, %p138;
	setp.gt.u32 	%p140, %r6, 160;
	ld.shared.f64 	%fd245, [_ZZN3cub18CUB_300001_SM_10006detail6reduce18DeviceReduceKernelINS2_10policy_hubIdjN4cuda3__47maximumIdEEE10Policy1000EN6thrust24THRUST_300001_SM_1000_NS10device_ptrIdEEjS8_dNS5_3std3__410__identityEEEvT0_PT3_T1_NS0_13GridEvenShareISL_EET2_T4_E12temp_storage+48];
	setp.lt.f64 	%p141, %fd243, %fd245;
	selp.f64 	%fd247, %fd245, %fd243, %p141;
	selp.f64 	%fd248, %fd247, %fd243, %p140;
	setp.gt.u32 	%p142, %r6, 192;
	ld.shared.f64 	%fd250, [_ZZN3cub18CUB_300001_SM_10006detail6reduce18DeviceReduceKernelINS2_10policy_hubIdjN4cuda3__47maximumIdEEE10Policy1000EN6thrust24THRUST_300001_SM_1000_NS10device_ptrIdEEjS8_dNS5_3std3__410__identityEEEvT0_PT3_T1_NS0_13GridEvenShareISL_EET2_T4_E12temp_storage+56];
	setp.lt.f64 	%p143, %fd248, %fd250;
	selp.f64 	%fd252, %fd250, %fd248, %p143;
	selp.f64 	%fd253, %fd252, %fd248, %p142;
	setp.gt.u32 	%p144, %r6, 224;
	ld.shared.f64 	%fd255, [_ZZN3cub18CUB_300001_SM_10006detail6reduce18DeviceReduceKernelINS2_10policy_hubIdjN4cuda3__47maximumIdEEE10Policy1000EN6thrust24THRUST_300001_SM_1000_NS10device_ptrIdEEjS8_dNS5_3std3__410__identityEEEvT0_PT3_T1_NS0_13GridEvenShareISL_EET2_T4_E12temp_storage+64];
	setp.lt.f64 	%p145, %fd253, %fd255;
	selp.f64 	%fd257, %fd255, %fd253, %p145;
	selp.f64 	%fd304, %fd257, %fd253, %p144;
	bra.uni 	$L__BB3_48;
$L__BB3_26:
	mov.u32 	%r35, %tid.x;
	add.s32 	%r72, %r35, %r345;
	mul.wide.u32 	%rd4, %r72, 8;
	add.s64 	%rd5, %rd1, %rd4;
	ld.global.f64 	%fd41, [%rd5];
	ld.global.f64 	%fd42, [%rd5+2048];
	ld.global.f64 	%fd43, [%rd5+4096];
	ld.global.f64 	%fd44, [%rd5+6144];
	ld.global.f64 	%fd45, [%rd5+8192];
	ld.global.f64 	%fd46, [%rd5+10240];
	ld.global.f64 	%fd47, [%rd5+12288];
	ld.global.f64 	%fd48, [%rd5+14336];
	setp.lt.f64 	%p2, %fd41, %fd42;
	selp.f64 	%fd49, %fd42, %fd41, %p2;
	setp.lt.f64 	%p3, %fd49, %fd43;
	selp.f64 	%fd50, %fd43, %fd49, %p3;
	setp.lt.f64 	%p4, %fd50, %fd44;
	selp.f64 	%fd51, %fd44, %fd50, %p4;
	setp.lt.f64 	%p5, %fd51, %fd45;
	selp.f64 	%fd52, %fd45, %fd51, %p5;
	setp.lt.f64 	%p6, %fd52, %fd46;
	selp.f64 	%fd53, %fd46, %fd52, %p6;
	setp.lt.f64 	%p7, %fd53, %fd47;
	selp.f64 	%fd54, %fd47, %fd53, %p7;
	setp.lt.f64 	%p8, %fd54, %fd48;
	selp.f64 	%fd303, %fd48, %fd54, %p8;
	setp.lt.u32 	%p9, %r6, %r4;
	@%p9 bra 	$L__BB3_44;
	add.s32 	%r36, %r4, %r345;
	not.b32 	%r74, %r35;
	add.s32 	%r75, %r74, %r1;
	sub.s32 	%r76, %r75, %r4;
	sub.s32 	%r342, %r76, %r345;
	add.s32 	%r77, %r36, %r35;
	add.s32 	%r341, %r77, 2048;
	mov.b32 	%r344, 0;
	mov.u32 	%r343, %r36;
$L__BB3_28:
	shl.b32 	%r78, %r2, 11;
	add.s32 	%r345, %r345, %r78;
	add.s32 	%r79, %r1, -2048;
	setp.gt.u32 	%p10, %r345, %r79;
	@%p10 bra 	$L__BB3_30;
	add.s32 	%r80, %r35, %r345;
	mul.wide.u32 	%rd6, %r80, 8;
	add.s64 	%rd7, %rd1, %rd6;
	ld.global.f64 	%fd55, [%rd7];
	ld.global.f64 	%fd56, [%rd7+2048];
	ld.global.f64 	%fd57, [%rd7+4096];
	ld.global.f64 	%fd58, [%rd7+6144];
	ld.global.f64 	%fd59, [%rd7+8192];
	ld.global.f64 	%fd60, [%rd7+10240];
	ld.global.f64 	%fd61, [%rd7+12288];
	ld.global.f64 	%fd62, [%rd7+14336];
	setp.lt.f64 	%p11, %fd303, %fd55;
	selp.f64 	%fd63, %fd55, %fd303, %p11;
	setp.lt.f64 	%p12, %fd63, %fd56;
	selp.f64 	%fd64, %fd56, %fd63, %p12;
	setp.lt.f64 	%p13, %fd64, %fd57;
	selp.f64 	%fd65, %fd57, %fd64, %p13;
	setp.lt.f64 	%p14, %fd65, %fd58;
	selp.f64 	%fd66, %fd58, %fd65, %p14;
	setp.lt.f64 	%p15, %fd66, %fd59;
	selp.f64 	%fd67, %fd59, %fd66, %p15;
	setp.lt.f64 	%p16, %fd67, %fd60;
	selp.f64 	%fd68, %fd60, %fd67, %p16;
	setp.lt.f64 	%p17, %fd68, %fd61;
	selp.f64 	%fd69, %fd61, %fd68, %p17;
	setp.lt.f64 	%p18, %fd69, %fd62;
	selp.f64 	%fd303, %fd62, %fd69, %p18;
	sub.s32 	%r81, %r1, %r345;
	shl.b32 	%r82, %r2, 11;
	setp.lt.u32 	%p19, %r81, %r82;
	add.s32 	%r344, %r344, 1;
	add.s32 	%r343, %r343, %r82;
	sub.s32 	%r342, %r342, %r82;
	add.s32 	%r341, %r341, %r82;
	@%p19 bra 	$L__BB3_44;
	bra.uni 	$L__BB3_28;
$L__BB3_30:
	setp.le.u32 	%p20, %r1, %r345;
	sub.s32 	%r83, %r1, %r345;
	setp.ge.s32 	%p21, %r35, %r83;
	or.pred  	%p22, %p20, %p21;
	@%p22 bra 	$L__BB3_44;
	not.b32 	%r85, %r35;
	add.s32 	%r86, %r1, %r85;
	sub.s32 	%r87, %r86, %r36;
	mul.lo.s32 	%r88, %r2, %r344;
	shl.b32 	%r89, %r88, 11;
	sub.s32 	%r90, %r87, %r89;
	shr.u32 	%r91, %r90, 8;
	add.s32 	%r49, %r91, 1;
	and.b32  	%r50, %r49, 15;
	setp.lt.u32 	%p23, %r90, 3840;
	mov.u32 	%r350, %r35;
	@%p23 bra 	$L__BB3_35;
	or.b32  	%r348, %r35, 2048;
	shr.u32 	%r92, %r342, 8;
	add.s32 	%r93, %r92, 1;
	and.b32  	%r94, %r93, 33554416;
	neg.s32 	%r346, %r94;
$L__BB3_33:
	.pragma "nounroll";
	add.s32 	%r95, %r341, -2048;
	mul.wide.u32 	%rd8, %r95, 8;
	add.s64 	%rd9, %rd1, %rd8;
	ld.global.f64 	%fd71, [%rd9];
	setp.lt.f64 	%p24, %fd303, %fd71;
	selp.f64 	%fd72, %fd71, %fd303, %p24;
	add.s32 	%r96, %r341, -1792;
	mul.wide.u32 	%rd10, %r96, 8;
	add.s64 	%rd11, %rd1, %rd10;
	ld.global.f64 	%fd73, [%rd11];
	setp.lt.f64 	%p25, %fd72, %fd73;
	selp.f64 	%fd74, %fd73, %fd72, %p25;
	add.s32 	%r97, %r341, -1536;
	mul.wide.u32 	%rd12, %r97, 8;
	add.s64 	%rd13, %rd1, %rd12;
	ld.global.f64 	%fd75, [%rd13];
	setp.lt.f64 	%p26, %fd74, %fd75;
	selp.f64 	%fd76, %fd75, %fd74, %p26;
	add.s32 	%r98, %r341, -1280;
	mul.wide.u32 	%rd14, %r98, 8;
	add.s64 	%rd15, %rd1, %rd14;
	ld.global.f64 	%fd77, [%rd15];
	setp.lt.f64 	%p27, %fd76, %fd77;
	selp.f64 	%fd78, %fd77, %fd76, %p27;
	add.s32 	%r99, %r341, -1024;
	mul.wide.u32 	%rd16, %r99, 8;
	add.s64 	%rd17, %rd1, %rd16;
	ld.global.f64 	%fd79, [%rd17];
	setp.lt.f64 	%p28, %fd78, %fd79;
	selp.f64 	%fd80, %fd79, %fd78, %p28;
	add.s32 	%r100, %r341, -768;
	mul.wide.u32 	%rd18, %r100, 8;
	add.s64 	%rd19, %rd1, %rd18;
	ld.global.f64 	%fd81, [%rd19];
	setp.lt.f64 	%p29, %fd80, %fd81;
	selp.f64 	%fd82, %fd81, %fd80, %p29;
	add.s32 	%r101, %r341, -512;
	mul.wide.u32 	%rd20, %r101, 8;
	add.s64 	%rd21, %rd1, %rd20;
	ld.global.f64 	%fd83, [%rd21];
	setp.lt.f64 	%p30, %fd82, %fd83;
	selp.f64 	%fd84, %fd83, %fd82, %p30;
	add.s32 	%r102, %r341, 1792;
	add.s32 	%r103, %r341, -256;
	mul.wide.u32 	%rd22, %r103, 8;
	add.s64 	%rd23, %rd1, %rd22;
	ld.global.f64 	%fd85, [%rd23];
	setp.lt.f64 	%p31, %fd84, %fd85;
	selp.f64 	%fd86, %fd85, %fd84, %p31;
	mul.wide.u32 	%rd24, %r341, 8;
	add.s64 	%rd25, %rd1, %rd24;
	ld.global.f64 	%fd87, [%rd25];
	setp.lt.f64 	%p32, %fd86, %fd87;
	selp.f64 	%fd88, %fd87, %fd86, %p32;
	add.s32 	%r104, %r341, 256;
	mul.wide.u32 	%rd26, %r104, 8;
	add.s64 	%rd27, %rd1, %rd26;
	ld.global.f64 	%fd89, [%rd27];
	setp.lt.f64 	%p33, %fd88, %fd89;
	selp.f64 	%fd90, %fd89, %fd88, %p33;
	add.s32 	%r105, %r341, 512;
	mul.wide.u32 	%rd28, %r105, 8;
	add.s64 	%rd29, %rd1, %rd28;
	ld.global.f64 	%fd91, [%rd29];
	setp.lt.f64 	%p34, %fd90, %fd91;
	selp.f64 	%fd92, %fd91, %fd90, %p34;
	add.s32 	%r106, %r341, 768;
	mul.wide.u32 	%rd30, %r106, 8;
	add.s64 	%rd31, %rd1, %rd30;
	ld.global.f64 	%fd93, [%rd31];
	setp.lt.f64 	%p35, %fd92, %fd93;
	selp.f64 	%fd94, %fd93, %fd92, %p35;
	add.s32 	%r107, %r341, 1024;
	mul.wide.u32 	%rd32, %r107, 8;
	add.s64 	%rd33, %rd1, %rd32;
	ld.global.f64 	%fd95, [%rd33];
	setp.lt.f64 	%p36, %fd94, %fd95;
	selp.f64 	%fd96, %fd95, %fd94, %p36;
	add.s32 	%r108, %r341, 1280;
	mul.wide.u32 	%rd34, %r108, 8;
	add.s64 	%rd35, %rd1, %rd34;
	ld.global.f64 	%fd97, [%rd35];
	setp.lt.f64 	%p37, %fd96, %fd97;
	selp.f64 	%fd98, %fd97, %fd96, %p37;
	add.s32 	%r109, %r341, 1536;
	mul.wide.u32 	%rd36, %r109, 8;
	add.s64 	%rd37, %rd1, %rd36;
	ld.global.f64 	%fd99, [%rd37];
	setp.lt.f64 	%p38, %fd98, %fd99;
	selp.f64 	%fd100, %fd99, %fd98, %p38;
	mul.wide.u32 	%rd38, %r102, 8;
	add.s64 	%rd39, %rd1, %rd38;
	ld.global.f64 	%fd101, [%rd39];
	setp.lt.f64 	%p39, %fd100, %fd101;
	selp.f64 	%fd303, %fd101, %fd100, %p39;
	add.s32 	%r348, %r348, 4096;
	add.s32 	%r341, %r341, 4096;
	add.s32 	%r346, %r346, 16;
	setp.ne.s32 	%p40, %r346, 0;
	@%p40 bra 	$L__BB3_33;
	add.s32 	%r350, %r348, -2048;
$L__BB3_35:
	setp.eq.s32 	%p41, %r50, 0;
	@%p41 bra 	$L__BB3_44;
	and.b32  	%r61, %r49, 7;
	setp.lt.u32 	%p42, %r50, 8;
	@%p42 bra 	$L__BB3_38;
	add.s32 	%r110, %r350, %r345;
	mul.wide.u32 	%rd40, %r110, 8;
	add.s64 	%rd41, %rd1, %rd40;
	ld.global.f64 	%fd103, [%rd41];
	setp.lt.f64 	%p43, %fd303, %fd103;
	selp.f64 	%fd104, %fd103, %fd303, %p43;
	add.s32 	%r111, %r110, 256;
	mul.wide.u32 	%rd42, %r111, 8;
	add.s64 	%rd43, %rd1, %rd42;
	ld.global.f64 	%fd105, [%rd43];
	setp.lt.f64 	%p44, %fd104, %fd105;
	selp.f64 	%fd106, %fd105, %fd104, %p44;
	add.s32 	%r112, %r110, 512;
	mul.wide.u32 	%rd44, %r112, 8;
	add.s64 	%rd45, %rd1, %rd44;
	ld.global.f64 	%fd107, [%rd45];
	setp.lt.f64 	%p45, %fd106, %fd107;
	selp.f64 	%fd108, %fd107, %fd106, %p45;
	add.s32 	%r113, %r110, 768;
	mul.wide.u32 	%rd46, %r113, 8;
	add.s64 	%rd47, %rd1, %rd46;
	ld.global.f64 	%fd109, [%rd47];
	setp.lt.f64 	%p46, %fd108, %fd109;
	selp.f64 	%fd110, %fd109, %fd108, %p46;
	add.s32 	%r114, %r110, 1024;
	mul.wide.u32 	%rd48, %r114, 8;
	add.s64 	%rd49, %rd1, %rd48;
	ld.global.f64 	%fd111, [%rd49];
	setp.lt.f64 	%p47, %fd110, %fd111;
	selp.f64 	%fd112, %fd111, %fd110, %p47;
	add.s32 	%r115, %r110, 1280;
	mul.wide.u32 	%rd50, %r115, 8;
	add.s64 	%rd51, %rd1, %rd50;
	ld.global.f64 	%fd113, [%rd51];
	setp.lt.f64 	%p48, %fd112, %fd113;
	selp.f64 	%fd114, %fd113, %fd112, %p48;
	add.s32 	%r116, %r110, 1536;
	mul.wide.u32 	%rd52, %r116, 8;
	add.s64 	%rd53, %rd1, %rd52;
	ld.global.f64 	%fd115, [%rd53];
	setp.lt.f64 	%p49, %fd114, %fd115;
	selp.f64 	%fd116, %fd115, %fd114, %p49;
	add.s32 	%r117, %r110, 1792;
	mul.wide.u32 	%rd54, %r117, 8;
	add.s64 	%rd55, %rd1, %rd54;
	ld.global.f64 	%fd117, [%rd55];
	setp.lt.f64 	%p50, %fd116, %fd117;
	selp.f64 	%fd303, %fd117, %fd116, %p50;
	add.s32 	%r350, %r350, 2048;
$L__BB3_38:
	setp.eq.s32 	%p51, %r61, 0;
	@%p51 bra 	$L__BB3_44;
	setp.lt.u32 	%p52, %r61, 4;
	@%p52 bra 	$L__BB3_41;
	add.s32 	%r118, %r350, %r345;
	mul.wide.u32 	%rd56, %r118, 8;
	add.s64 	%rd57, %rd1, %rd56;
	ld.global.f64 	%fd119, [%rd57];
	setp.lt.f64 	%p53, %fd303, %fd119;
	selp.f64 	%fd120, %fd119, %fd303, %p53;
	add.s32 	%r119, %r118, 256;
	mul.wide.u32 	%rd58, %r119, 8;
	add.s64 	%rd59, %rd1, %rd58;
	ld.global.f64 	%fd121, [%rd59];
	setp.lt.f64 	%p54, %fd120, %fd121;
	selp.f64 	%fd122, %fd121, %fd120, %p54;
	add.s32 	%r120, %r118, 512;
	mul.wide.u32 	%rd60, %r120, 8;
	add.s64 	%rd61, %rd1, %rd60;
	ld.global.f64 	%fd123, [%rd61];
	setp.lt.f64 	%p55, %fd122, %fd123;
	selp.f64 	%fd124, %fd123, %fd122, %p55;
	add.s32 	%r121, %r118, 768;
	mul.wide.u32 	%rd62, %r121, 8;
	add.s64 	%rd63, %rd1, %rd62;
	ld.global.f64 	%fd125, [%rd63];
	setp.lt.f64 	%p56, %fd124, %fd125;
	selp.f64 	%fd303, %fd125, %fd124, %p56;
	add.s32 	%r350, %r350, 1024;
$L__BB3_41:
	and.b32  	%r122, %r49, 3;
	setp.eq.s32 	%p57, %r122, 0;
	@%p57 bra 	$L__BB3_44;
	add.s32 	%r353, %r350, %r343;
	cvt.u16.u32 	%rs1, %r342;
	shr.u16 	%rs2, %rs1, 8;
	add.s16 	%rs3, %rs2, 1;
	cvt.u32.u16 	%r123, %rs3;
	and.b32  	%r124, %r123, 3;
	neg.s32 	%r352, %r124;
$L__BB3_43:
	.pragma "nounroll";
	mul.wide.u32 	%rd64, %r353, 8;
	add.s64 	%rd65, %rd1, %rd64;
	ld.global.f64 	%fd126, [%rd65];
	setp.lt.f64 	%p58, %fd303, %fd126;
	selp.f64 	%fd303, %fd126, %fd303, %p58;
	add.s32 	%r353, %r353, 256;
	add.s32 	%r352, %r352, 1;
	setp.ne.s32 	%p59, %r352, 0;
	@%p59 bra 	$L__BB3_43;
$L__BB3_44:
	// begin inline asm
	mov.u32 %r125, %laneid;
	// end inline asm
	mov.b64 	%rd66, %fd303;
	mov.b64 	{%r127, %r132}, %rd66;
	mov.b32 	%r133, 1;
	mov.b32 	%r174, 31;
	mov.b32 	%r175, -1;
	// begin inline asm
	shfl.sync.down.b32 %r126, %r127, %r133, %r174, %r175;
	// end inline asm
	// begin inline asm
	shfl.sync.down.b32 %r131, %r132, %r133, %r174, %r175;
	// end inline asm
	mov.b64 	%rd67, {%r126, %r131};
	mov.b64 	%fd127, %rd67;
	setp.gt.s32 	%p60, %r125, 30;
	setp.lt.f64 	%p61, %fd303, %fd127;
	selp.f64 	%fd128, %fd127, %fd303, %p61;
	selp.f64 	%fd129, %fd303, %fd128, %p60;
	mov.b64 	%rd68, %fd129;
	mov.b64 	{%r137, %r142}, %rd68;
	mov.b32 	%r143, 2;
	// begin inline asm
	shfl.sync.down.b32 %r136, %r137, %r143, %r174, %r175;
	// end inline asm
	// begin inline asm
	shfl.sync.down.b32 %r141, %r142, %r143, %r174, %r175;
	// end inline asm
	mov.b64 	%rd69, {%r136, %r141};
	mov.b64 	%fd130, %rd69;
	setp.gt.s32 	%p62, %r125, 29;
	setp.lt.f64 	%p63, %fd129, %fd130;
	selp.f64 	%fd131, %fd130, %fd129, %p63;
	selp.f64 	%fd132, %fd129, %fd131, %p62;
	mov.b64 	%rd70, %fd132;
	mov.b64 	{%r147, %r152}, %rd70;
	mov.b32 	%r153, 4;
	// begin inline asm
	shfl.sync.down.b32 %r146, %r147, %r153, %r174, %r175;
	// end inline asm
	// begin inline asm
	shfl.sync.down.b32 %r151, %r152, %r153, %r174, %r175;
	// end inline asm
	mov.b64 	%rd71, {%r146, %r151};
	mov.b64 	%fd133, %rd71;
	setp.gt.s32 	%p64, %r125, 27;
	setp.lt.f64 	%p65, %fd132, %fd133;
	selp.f64 	%fd134, %fd133, %fd132, %p65;
	selp.f64 	%fd135, %fd132, %fd134, %p64;
	mov.b64 	%rd72, %fd135;
	mov.b64 	{%r157, %r162}, %rd72;
	mov.b32 	%r163, 8;
	// begin inline asm
	shfl.sync.down.b32 %r156, %r157, %r163, %r174, %r175;
	// end inline asm
	// begin inline asm
	shfl.sync.down.b32 %r161, %r162, %r163, %r174, %r175;
	// end inline asm
	mov.b64 	%rd73, {%r156, %r161};
	mov.b64 	%fd136, %rd73;
	setp.gt.s32 	%p66, %r125, 23;
	setp.lt.f64 	%p67, %fd135, %fd136;
	selp.f64 	%fd137, %fd136, %fd135, %p67;
	selp.f64 	%fd138, %fd135, %fd137, %p66;
	mov.b64 	%rd74, %fd138;
	mov.b64 	{%r167, %r172}, %rd74;
	mov.b32 	%r173, 16;
	// begin inline asm
	shfl.sync.down.b32 %r166, %r167, %r173, %r174, %r175;
	// end inline asm
	// begin inline asm
	shfl.sync.down.b32 %r171, %r172, %r173, %r174, %r175;
	// end inline asm
	mov.b64 	%rd75, {%r166, %r171};
	mov.b64 	%fd139, %rd75;
	setp.gt.s32 	%p68, %r125, 15;
	setp.lt.f64 	%p69, %fd138, %fd139;
	selp.f64 	%fd37, %fd139, %fd138, %p69;
	selp.f64 	%fd304, %fd138, %fd37, %p68;
	setp.ne.s32 	%p70, %r125, 0;
	@%p70 bra 	$L__BB3_46;
	shr.u32 	%r176, %r35, 2;
	and.b32  	%r177, %r176, 248;
	mov.u32 	%r178, _ZZN3cub18CUB_300001_SM_10006detail6reduce18DeviceReduceKernelINS2_10policy_hubIdjN4cuda3__47maximumIdEEE10Policy1000EN6thrust24THRUST_300001_SM_1000_NS10device_ptrIdEEjS8_dNS5_3std3__410__identityEEEvT0_PT3_T1_NS0_13GridEvenShareISL_EET2_T4_E12temp_storage;
	add.s32 	%r179, %r178, %r177;
	st.shared.f64 	[%r179+8], %fd37;
$L__BB3_46:
	bar.sync 	0;
	setp.ne.s32 	%p71, %r35, 0;
	@%p71 bra 	$L__BB3_48;
	ld.shared.f64 	%fd140, [_ZZN3cub18CUB_300001_SM_10006detail6reduce18DeviceReduceKernelINS2_10policy_hubIdjN4cuda3__47maximumIdEEE10Policy1000EN6thrust24THRUST_300001_SM_1000_NS10device_ptrIdEEjS8_dNS5_3std3__410__identityEEEvT0_PT3_T1_NS0_13GridEvenShareISL_EET2_T4_E12temp_storage+16];
	setp.lt.f64 	%p72, %fd304, %fd140;
	selp.f64 	%fd141, %fd140, %fd304, %p72;
	ld.shared.f64 	%fd142, [_ZZN3cub18CUB_300001_SM_10006detail6reduce18DeviceReduceKernelINS2_10policy_hubIdjN4cuda3__47maximumIdEEE10Policy1000EN6thrust24THRUST_300001_SM_1000_NS10device_ptrIdEEjS8_dNS5_3std3__410__identityEEEvT0_PT3_T1_NS0_13GridEvenShareISL_EET2_T4_E12temp_storage+24];
	setp.lt.f64 	%p73, %fd141, %fd142;
	selp.f64 	%fd143, %fd142, %fd141, %p73;
	ld.shared.f64 	%fd144, [_ZZN3cub18CUB_300001_SM_10006detail6reduce18DeviceReduceKernelINS2_10policy_hubIdjN4cuda3__47maximumIdEEE10Policy1000EN6thrust24THRUST_300001_SM_1000_NS10device_ptrIdEEjS8_dNS5_3std3__410__identityEEEvT0_PT3_T1_NS0_13GridEvenShareISL_EET2_T4_E12temp_storage+32];
	setp.lt.f64 	%p74, %fd143, %fd144;
	selp.f64 	%fd145, %fd144, %fd143, %p74;
	ld.shared.f64 	%fd146, [_ZZN3cub18CUB_300001_SM_10006detail6reduce18DeviceReduceKernelINS2_10policy_hubIdjN4cuda3__47maximumIdEEE10Policy1000EN6thrust24THRUST_300001_SM_1000_NS10device_ptrIdEEjS8_dNS5_3std3__410__identityEEEvT0_PT3_T1_NS0_13GridEvenShareISL_EET2_T4_E12temp_storage+40];
	setp.lt.f64 	%p75, %fd145, %fd146;
	selp.f64 	%fd147, %fd146, %fd145, %p75;
	ld.shared.f64 	%fd148, [_ZZN3cub18CUB_300001_SM_10006detail6reduce18DeviceReduceKernelINS2_10policy_hubIdjN4cuda3__47maximumIdEEE10Policy1000EN6thrust24THRUST_300001_SM_1000_NS10device_ptrIdEEjS8_dNS5_3std3__410__identityEEEvT0_PT3_T1_NS0_13GridEvenShareISL_EET2_T4_E12temp_storage+48];
	setp.lt.f64 	%p76, %fd147, %fd148;
	selp.f64 	%fd149, %fd148, %fd147, %p76;
	ld.shared.f64 	%fd150, [_ZZN3cub18CUB_300001_SM_10006detail6reduce18DeviceReduceKernelINS2_10policy_hubIdjN4cuda3__47maximumIdEEE10Policy1000EN6thrust24THRUST_300001_SM_1000_NS10device_ptrIdEEjS8_dNS5_3std3__410__identityEEEvT0_PT3_T1_NS0_13GridEvenShareISL_EET2_T4_E12temp_storage+56];
	setp.lt.f64 	%p77, %fd149, %fd150;
	selp.f64 	%fd151, %fd150, %fd149, %p77;
	ld.shared.f64 	%fd152, [_ZZN3cub18CUB_300001_SM_10006detail6reduce18DeviceReduceKernelINS2_10policy_hubIdjN4cuda3__47maximumIdEEE10Policy1000EN6thrust24THRUST_300001_SM_1000_NS10device_ptrIdEEjS8_dNS5_3std3__410__identityEEEvT0_PT3_T1_NS0_13GridEvenShareISL_EET2_T4_E12temp_storage+64];
	setp.lt.f64 	%p78, %fd151, %fd152;
	selp.f64 	%fd304, %fd152, %fd151, %p78;
$L__BB3_48:
	mov.u32 	%r331, %tid.x;
	setp.ne.s32 	%p165, %r331, 0;
	@%p165 bra 	$L__BB3_50;
	ld.param.u64 	%rd159, [_ZN3cub18CUB_300001_SM_10006detail6reduce18DeviceReduceKernelINS2_10policy_hubIdjN4cuda3__47maximumIdEEE10Policy1000EN6thrust24THRUST_300001_SM_1000_NS10device_ptrIdEEjS8_dNS5_3std3__410__identityEEEvT0_PT3_T1_NS0_13GridEvenShareISL_EET2_T4__param_1];
	cvta.to.global.u64 	%rd156, %rd159;
	mul.wide.u32 	%rd157, %r3, 8;
	add.s64 	%rd158, %rd156, %rd157;
	st.global.f64 	[%rd158], %fd304;
$L__BB3_50:
	ret;

}
	// .globl	_ZN3cub18CUB_300001_SM_10006detail6reduce28DeviceReduceSingleTileKernelINS2_10policy_hubIdjN4cuda3__47maximumIdEEE10Policy1000EPdPfiS8_fdNS5_3std3__410__identityEEEvT0_T1_T2_T3_T4_T6_
.visible .entry _ZN3cub18CUB_300001_SM_10006detail6reduce28DeviceReduceSingleTileKernelINS2_10policy_hubIdjN4cuda3__47maximumIdEEE10Policy1000EPdPfiS8_fdNS5_3std3__410__identityEEEvT0_T1_T2_T3_T4_T6_(
	.param .u64 .ptr .align 1 _ZN3cub18CUB_300001_SM_10006detail6reduce28DeviceReduceSingleTileKernelINS2_10policy_hubIdjN4cuda3__47maximumIdEEE10Policy1000EPdPfiS8_fdNS5_3std3__410__identityEEEvT0_T1_T2_T3_T4_T6__param_0,
	.param .u64 .ptr .align 1 _ZN3cub18CUB_300001_SM_10006detail6reduce28DeviceReduceSingleTileKernelINS2_10policy_hubIdjN4cuda3__47maximumIdEEE10Policy1000EPdPfiS8_fdNS5_3std3__410__identityEEEvT0_T1_T2_T3_T4_T6__param_1,
	.param .u32 _ZN3cub18CUB_300001_SM_10006detail6reduce28DeviceReduceSingleTileKernelINS2_10policy_hubIdjN4cuda3__47maximumIdEEE10Policy1000EPdPfiS8_fdNS5_3std3__410__identityEEEvT0_T1_T2_T3_T4_T6__param_2,
	.param .align 1 .b8 _ZN3cub18CUB_300001_SM_10006detail6reduce28DeviceReduceSingleTileKernelINS2_10policy_hubIdjN4cuda3__47maximumIdEEE10Policy1000EPdPfiS8_fdNS5_3std3__410__identityEEEvT0_T1_T2_T3_T4_T6__param_3[1],
	.param .f32 _ZN3cub18CUB_300001_SM_10006detail6reduce28DeviceReduceSingleTileKernelINS2_10policy_hubIdjN4cuda3__47maximumIdEEE10Policy1000EPdPfiS8_fdNS5_3std3__410__identityEEEvT0_T1_T2_T3_T4_T6__param_4,
	.param .align 1 .b8 _ZN3cub18CUB_300001_SM_10006detail6reduce28DeviceReduceSingleTileKernelINS2_10policy_hubIdjN4cuda3__47maximumIdEEE10Policy1000EPdPfiS8_fdNS5_3std3__410__identityEEEvT0_T1_T2_T3_T4_T6__param_5[1]
)
.maxntid 256
.minnctapersm 1
{
	.reg .pred 	%p<220>;
	.reg .b32 	%r<472>;
	.reg .b32 	%f<4>;
	.reg .b64 	%rd<206>;
	.reg .b64 	%fd<380>;
	// demoted variable
	.shared .align 8 .b8 _ZZN3cub18CUB_300001_SM_10006detail6reduce28DeviceReduceSingleTileKernelINS2_10policy_hubIdjN4cuda3__47maximumIdEEE10Policy1000EPdPfiS8_fdNS5_3std3__410__identityEEEvT0_T1_T2_T3_T4_T6_E12temp_storage[80];
	ld.param.u64 	%rd15, [_ZN3cub18CUB_300001_SM_10006detail6reduce28DeviceReduceSingleTileKernelINS2_10policy_hubIdjN4cuda3__47maximumIdEEE10Policy1000EPdPfiS8_fdNS5_3std3__410__identityEEEvT0_T1_T2_T3_T4_T6__param_0];
	ld.param.u64 	%rd16, [_ZN3cub18CUB_300001_SM_10006detail6reduce28DeviceReduceSingleTileKernelINS2_10policy_hubIdjN4cuda3__47maximumIdEEE10Policy1000EPdPfiS8_fdNS5_3std3__410__identityEEEvT0_T1_T2_T3_T4_T6__param_1];
	ld.param.u32 	%r68, [_ZN3cub18CUB_300001_SM_10006detail6reduce28DeviceReduceSingleTileKernelINS2_10policy_hubIdjN4cuda3__47maximumIdEEE10Policy1000EPdPfiS8_fdNS5_3std3__410__identityEEEvT0_T1_T2_T3_T4_T6__param_2];
	ld.param.f32 	%f1, [_ZN3cub18CUB_300001_SM_10006detail6reduce28DeviceReduceSingleTileKernelINS2_10policy_hubIdjN4cuda3__47maximumIdEEE10Policy1000EPdPfiS8_fdNS5_3std3__410__identityEEEvT0_T1_T2_T3_T4_T6__param_4];
	cvta.to.global.u64 	%rd1, %rd16;
	setp.ne.s32 	%p1, %r68, 0;
	@%p1 bra 	$L__BB4_3;
	mov.u32 	%r445, %tid.x;
	setp.ne.s32 	%p219, %r445, 0;
	@%p219 bra 	$L__BB4_74;
	st.global.f32 	[%rd1], %f1;
	bra.uni 	$L__BB4_74;
$L__BB4_3:
	and.b64  	%rd17, %rd15, 31;
	setp.ne.s64 	%p2, %rd17, 0;
	@%p2 bra 	$L__BB4_38;
	setp.gt.s32 	%p110, %r68, 2047;
	@%p110 bra 	$L__BB4_22;
	mov.u32 	%r1, %tid.x;
	setp.ge.s32 	%p159, %r1, %r68;
	mov.f64 	%fd358, 0d0000000000000000;
	mov.u32 	%r449, %r1;
	@%p159 bra 	$L__BB4_7;
	mul.wide.u32 	%rd169, %r1, 8;
	add.s64 	%rd168, %rd15, %rd169;
	// begin inline asm
	ld.global.nc.u64 %rd167, [%rd168];
	// end inline asm
	mov.b64 	%fd358, %rd167;
	add.s32 	%r449, %r1, 256;
$L__BB4_7:
	setp.ge.s32 	%p160, %r449, %r68;
	@%p160 bra 	$L__BB4_13;
	not.b32 	%r321, %r449;
	add.s32 	%r4, %r68, %r321;
	and.b32  	%r322, %r4, 768;
	setp.eq.s32 	%p161, %r322, 768;
	@%p161 bra 	$L__BB4_11;
	mul.wide.u32 	%rd170, %r449, 8;
	add.s64 	%rd202, %rd15, %rd170;
	shr.u32 	%r323, %r4, 8;
	add.s32 	%r324, %r323, 1;
	and.b32  	%r325, %r324, 3;
	neg.s32 	%r447, %r325;
$L__BB4_10:
	.pragma "nounroll";
	// begin inline asm
	ld.global.nc.u64 %rd171, [%rd202];
	// end inline asm
	mov.b64 	%fd271, %rd171;
	setp.lt.f64 	%p162, %fd358, %fd271;
	selp.f64 	%fd358, %fd271, %fd358, %p162;
	add.s32 	%r449, %r449, 256;
	add.s64 	%rd202, %rd202, 2048;
	add.s32 	%r447, %r447, 1;
	setp.ne.s32 	%p163, %r447, 0;
	@%p163 bra 	$L__BB4_10;
$L__BB4_11:
	setp.lt.u32 	%p164, %r4, 768;
	@%p164 bra 	$L__BB4_13;
$L__BB4_12:
	mul.wide.s32 	%rd181, %r449, 8;
	add.s64 	%rd174, %rd15, %rd181;
	// begin inline asm
	ld.global.nc.u64 %rd173, [%rd174];
	// end inline asm
	mov.b64 	%fd272, %rd173;
	setp.lt.f64 	%p165, %fd358, %fd272;
	selp.f64 	%fd273, %fd272, %fd358, %p165;
	add.s64 	%rd176, %rd174, 2048;
	// begin inline asm
	ld.global.nc.u64 %rd175, [%rd176];
	// end inline asm
	mov.b64 	%fd274, %rd175;
	setp.lt.f64 	%p166, %fd273, %fd274;
	selp.f64 	%fd275, %fd274, %fd273, %p166;
	add.s64 	%rd178, %rd174, 4096;
	// begin inline asm
	ld.global.nc.u64 %rd177, [%rd178];
	// end inline asm
	mov.b64 	%fd276, %rd177;
	setp.lt.f64 	%p167, %fd275, %fd276;
	selp.f64 	%fd277, %fd276, %fd275, %p167;
	add.s64 	%rd180, %rd174, 6144;
	// begin inline asm
	ld.global.nc.u64 %rd179, [%rd180];
	// end inline asm
	mov.b64 	%fd278, %rd179;
	setp.lt.f64 	%p168, %fd277, %fd278;
	selp.f64 	%fd358, %fd278, %fd277, %p168;
	add.s32 	%r449, %r449, 1024;
	setp.lt.s32 	%p169, %r449, %r68;
	@%p169 bra 	$L__BB4_12;
$L__BB4_13:
	setp.lt.s32 	%p170, %r68, 256;
	@%p170 bra 	$L__BB4_18;
	// begin inline asm
	mov.u32 %r389, %laneid;
	// end inline asm
	mov.b64 	%rd192, %fd358;
	mov.b64 	{%r391, %r396}, %rd192;
	mov.b32 	%r397, 1;
	mov.b32 	%r438, 31;
	mov.b32 	%r439, -1;
	// begin inline asm
	shfl.sync.down.b32 %r390, %r391, %r397, %r438, %r439;
	// end inline asm
	// begin inline asm
	shfl.sync.down.b32 %r395, %r396, %r397, %r438, %r439;
	// end inline asm
	mov.b64 	%rd193, {%r390, %r395};
	mov.b64 	%fd326, %rd193;
	setp.gt.s32 	%p198, %r389, 30;
	setp.lt.f64 	%p199, %fd358, %fd326;
	selp.f64 	%fd327, %fd326, %fd358, %p199;
	selp.f64 	%fd328, %fd358, %fd327, %p198;
	mov.b64 	%rd194, %fd328;
	mov.b64 	{%r401, %r406}, %rd194;
	mov.b32 	%r407, 2;
	// begin inline asm
	shfl.sync.down.b32 %r400, %r401, %r407, %r438, %r439;
	// end inline asm
	// begin inline asm
	shfl.sync.down.b32 %r405, %r406, %r407, %r438, %r439;
	// end inline asm
	mov.b64 	%rd195, {%r400, %r405};
	mov.b64 	%fd329, %rd195;
	setp.gt.s32 	%p200, %r389, 29;
	setp.lt.f64 	%p201, %fd328, %fd329;
	selp.f64 	%fd330, %fd329, %fd328, %p201;
	selp.f64 	%fd331, %fd328, %fd330, %p200;
	mov.b64 	%rd196, %fd331;
	mov.b64 	{%r411, %r416}, %rd196;
	mov.b32 	%r417, 4;
	// begin inline asm
	shfl.sync.down.b32 %r410, %r411, %r417, %r438, %r439;
	// end inline asm
	// begin inline asm
	shfl.sync.down.b32 %r415, %r416, %r417, %r438, %r439;
	// end inline asm
	mov.b64 	%rd197, {%r410, %r415};
	mov.b64 	%fd332, %rd197;
	setp.gt.s32 	%p202, %r389, 27;
	setp.lt.f64 	%p203, %fd331, %fd332;
	selp.f64 	%fd333, %fd332, %fd331, %p203;
	selp.f64 	%fd334, %fd331, %fd333, %p202;
	mov.b64 	%rd198, %fd334;
	mov.b64 	{%r421, %r426}, %rd198;
	mov.b32 	%r427, 8;
	// begin inline asm
	shfl.sync.down.b32 %r420, %r421, %r427, %r438, %r439;
	// end inline asm
	// begin inline asm
	shfl.sync.down.b32 %r425, %r426, %r427, %r438, %r439;
	// end inline asm
	mov.b64 	%rd199, {%r420, %r425};
	mov.b64 	%fd335, %rd199;
	setp.gt.s32 	%p204, %r389, 23;
	setp.lt.f64 	%p205, %fd334, %fd335;
	selp.f64 	%fd336, %fd335, %fd334, %p205;
	selp.f64 	%fd337, %fd334, %fd336, %p204;
	mov.b64 	%rd200, %fd337;
	mov.b64 	{%r431, %r436}, %rd200;
	mov.b32 	%r437, 16;
	// begin inline asm
	shfl.sync.down.b32 %r430, %r431, %r437, %r438, %r439;
	// end inline asm
	// begin inline asm
	shfl.sync.down.b32 %r435, %r436, %r437, %r438, %r439;
	// end inline asm
	mov.b64 	%rd201, {%r430, %r435};
	mov.b64 	%fd338, %rd201;
	setp.gt.s32 	%p206, %r389, 15;
	setp.lt.f64 	%p207, %fd337, %fd338;
	selp.f64 	%fd10, %fd338, %fd337, %p207;
	selp.f64 	%fd379, %fd337, %fd10, %p206;
	setp.ne.s32 	%p208, %r389, 0;
	@%p208 bra 	$L__BB4_16;
	shr.u32 	%r440, %r1, 2;
	and.b32  	%r441, %r440, 248;
	mov.u32 	%r442, _ZZN3cub18CUB_300001_SM_10006detail6reduce28DeviceReduceSingleTileKernelINS2_10policy_hubIdjN4cuda3__47maximumIdEEE10Policy1000EPdPfiS8_fdNS5_3std3__410__identityEEEvT0_T1_T2_T3_T4_T6_E12temp_storage;
	add.s32 	%r443, %r442, %r441;
	st.shared.f64 	[%r443+8], %fd10;
$L__BB4_16:
	bar.sync 	0;
	setp.ne.s32 	%p209, %r1, 0;
	@%p209 bra 	$L__BB4_72;
	ld.shared.f64 	%fd339, [_ZZN3cub18CUB_300001_SM_10006detail6reduce28DeviceReduceSingleTileKernelINS2_10policy_hubIdjN4cuda3__47maximumIdEEE10Policy1000EPdPfiS8_fdNS5_3std3__410__identityEEEvT0_T1_T2_T3_T4_T6_E12temp_storage+16];
	setp.lt.f64 	%p210, %fd379, %fd339;
	selp.f64 	%fd340, %fd339, %fd379, %p210;
	ld.shared.f64 	%fd341, [_ZZN3cub18CUB_300001_SM_10006detail6reduce28DeviceReduceSingleTileKernelINS2_10policy_hubIdjN4cuda3__47maximumIdEEE10Policy1000EPdPfiS8_fdNS5_3std3__410__identityEEEvT0_T1_T2_T3_T4_T6_E12temp_storage+24];
	setp.lt.f64 	%p211, %fd340, %fd341;
	selp.f64 	%fd342, %fd341, %fd340, %p211;
	ld.shared.f64 	%fd343, [_ZZN3cub18CUB_300001_SM_10006detail6reduce28DeviceReduceSingleTileKernelINS2_10policy_hubIdjN4cuda3__47maximumIdEEE10Policy1000EPdPfiS8_fdNS5_3std3__410__identityEEEvT0_T1_T2_T3_T4_T6_E12temp_storage+32];
	setp.lt.f64 	%p212, %fd342, %fd343;
	selp.f64 	%fd344, %fd343, %fd342, %p212;
	ld.shared.f64 	%fd345, [_ZZN3cub18CUB_300001_SM_10006detail6reduce28DeviceReduceSingleTileKernelINS2_10policy_hubIdjN4cuda3__47maximumIdEEE10Policy1000EPdPfiS8_fdNS5_3std3__410__identityEEEvT0_T1_T2_T3_T4_T6_E12temp_storage+40];
	setp.lt.f64 	%p213, %fd344, %fd345;
	selp.f64 	%fd346, %fd345, %fd344, %p213;
	ld.shared.f64 	%fd347, [_ZZN3cub18CUB_300001_SM_10006detail6reduce28DeviceReduceSingleTileKernelINS2_10policy_hubIdjN4cuda3__47maximumIdEEE10Policy1000EPdPfiS8_fdNS5_3std3__410__identityEEEvT0_T1_T2_T3_T4_T6_E12temp_storage+48];
	setp.lt.f64 	%p214, %fd346, %fd347;
	selp.f64 	%fd348, %fd347, %fd346, %p214;
	ld.shared.f64 	%fd349, [_ZZN3cub18CUB_300001_SM_10006detail6reduce28DeviceReduceSingleTileKernelINS2_10policy_hubIdjN4cuda3__47maximumIdEEE10Policy1000EPdPfiS8_fdNS5_3std3__410__identityEEEvT0_T1_T2_T3_T4_T6_E12temp_storage+56];
	setp.lt.f64 	%p215, %fd348, %fd349;
	selp.f64 	%fd350, %fd349, %fd348, %p215;
	ld.shared.f64 	%fd351, [_ZZN3cub18CUB_300001_SM_10006detail6reduce28DeviceReduceSingleTileKernelINS2_10policy_hubIdjN4cuda3__47maximumIdEEE10Policy1000EPdPfiS8_fdNS5_3std3__410__identityEEEvT0_T1_T2_T3_T4_T6_E12temp_storage+64];
	setp.lt.f64 	%p216, %fd350, %fd351;
	selp.f64 	%fd379, %fd351, %fd350, %p216;
	bra.uni 	$L__BB4_72;
$L__BB4_18:
	// begin inline asm
	mov.u32 %r326, %laneid;
	// end inline asm
	and.b32  	%r377, %r1, 992;
	add.s32 	%r378, %r377, 32;
	setp.gt.s32 	%p171, %r378, %r68;
	not.b32 	%r379, %r377;
	add.s32 	%r380, %r68, %r379;
	selp.b32 	%r375, %r380, 31, %p171;
	mov.b64 	%rd182, %fd358;
	mov.b64 	{%r328, %r333}, %rd182;
	mov.b32 	%r334, 1;
	mov.b32 	%r376, -1;
	// begin inline asm
	shfl.sync.down.b32 %r327, %r328, %r334, %r375, %r376;
	// end inline asm
	// begin inline asm
	shfl.sync.down.b32 %r332, %r333, %r334, %r375, %r376;
	// end inline asm
	mov.b64 	%rd183, {%r327, %r332};
	mov.b64 	%fd279, %rd183;
	setp.lt.s32 	%p172, %r326, %r375;
	setp.lt.f64 	%p173, %fd358, %fd279;
	selp.f64 	%fd280, %fd279, %fd358, %p173;
	selp.f64 	%fd281, %fd280, %fd358, %p172;
	mov.b64 	%rd184, %fd281;
	mov.b64 	{%r338, %r343}, %rd184;
	mov.b32 	%r344, 2;
	// begin inline asm
	shfl.sync.down.b32 %r337, %r338, %r344, %r375, %r376;
	// end inline asm
	// begin inline asm
	shfl.sync.down.b32 %r342, %r343, %r344, %r375, %r376;
	// end inline asm
	mov.b64 	%rd185, {%r337, %r342};
	mov.b64 	%fd282, %rd185;
	add.s32 	%r381, %r326, 2;
	setp.gt.s32 	%p174, %r381, %r375;
	setp.lt.f64 	%p175, %fd281, %fd282;
	selp.f64 	%fd283, %fd282, %fd281, %p175;
	selp.f64 	%fd284, %fd281, %fd283, %p174;
	mov.b64 	%rd186, %fd284;
	mov.b64 	{%r348, %r353}, %rd186;
	mov.b32 	%r354, 4;
	// begin inline asm
	shfl.sync.down.b32 %r347, %r348, %r354, %r375, %r376;
	// end inline asm
	// begin inline asm
	shfl.sync.down.b32 %r352, %r353, %r354, %r375, %r376;
	// end inline asm
	mov.b64 	%rd187, {%r347, %r352};
	mov.b64 	%fd285, %rd187;
	add.s32 	%r382, %r326, 4;
	setp.gt.s32 	%p176, %r382, %r375;
	setp.lt.f64 	%p177, %fd284, %fd285;
	selp.f64 	%fd286, %fd285, %fd284, %p177;
	selp.f64 	%fd287, %fd284, %fd286, %p176;
	mov.b64 	%rd188, %fd287;
	mov.b64 	{%r358, %r363}, %rd188;
	mov.b32 	%r364, 8;
	// begin inline asm
	shfl.sync.down.b32 %r357, %r358, %r364, %r375, %r376;
	// end inline asm
	// begin inline asm
	shfl.sync.down.b32 %r362, %r363, %r364, %r375, %r376;
	// end inline asm
	mov.b64 	%rd189, {%r357, %r362};
	mov.b64 	%fd288, %rd189;
	add.s32 	%r383, %r326, 8;
	setp.gt.s32 	%p178, %r383, %r375;
	setp.lt.f64 	%p179, %fd287, %fd288;
	selp.f64 	%fd289, %fd288, %fd287, %p179;
	selp.f64 	%fd290, %fd287, %fd289, %p178;
	mov.b64 	%rd190, %fd290;
	mov.b64 	{%r368, %r373}, %rd190;
	mov.b32 	%r374, 16;
	// begin inline asm
	shfl.sync.down.b32 %r367, %r368, %r374, %r375, %r376;
	// end inline asm
	// begin inline asm
	shfl.sync.down.b32 %r372, %r373, %r374, %r375, %r376;
	// end inline asm
	mov.b64 	%rd191, {%r367, %r372};
	mov.b64 	%fd291, %rd191;
	add.s32 	%r384, %r326, 16;
	setp.gt.s32 	%p180, %r384, %r375;
	setp.lt.f64 	%p181, %fd290, %fd291;
	selp.f64 	%fd292, %fd291, %fd290, %p181;
	selp.f64 	%fd379, %fd290, %fd292, %p180;
	setp.ne.s32 	%p182, %r326, 0;
	@%p182 bra 	$L__BB4_20;
	shr.u32 	%r385, %r1, 2;
	and.b32  	%r386, %r385, 248;
	mov.u32 	%r387, _ZZN3cub18CUB_300001_SM_10006detail6reduce28DeviceReduceSingleTileKernelINS2_10policy_hubIdjN4cuda3__47maximumIdEEE10Policy1000EPdPfiS8_fdNS5_3std3__410__identityEEEvT0_T1_T2_T3_T4_T6_E12temp_storage;
	add.s32 	%r388, %r387, %r386;
	st.shared.f64 	[%r388+8], %fd379;
$L__BB4_20:
	bar.sync 	0;
	setp.ne.s32 	%p183, %r1, 0;
	@%p183 bra 	$L__BB4_72;
	setp.gt.s32 	%p184, %r68, 32;
	ld.shared.f64 	%fd293, [_ZZN3cub18CUB_300001_SM_10006detail6reduce28DeviceReduceSingleTileKernelINS2_10policy_hubIdjN4cuda3__47maximumIdEEE10Policy1000EPdPfiS8_fdNS5_3std3__410__identityEEEvT0_T1_T2_T3_T4_T6_E12temp_storage+16];
	setp.lt.f64 	%p185, %fd379, %fd293;
	selp.f64 	%fd295, %fd293, %fd379, %p185;
	selp.f64 	%fd296, %fd295, %fd379, %p184;
	setp.gt.s32 	%p186, %r68, 64;
	ld.shared.f64 	%fd298, [_ZZN3cub18CUB_300001_SM_10006detail6reduce28DeviceReduceSingleTileKernelINS2_10policy_hubIdjN4cuda3__47maximumIdEEE10Policy1000EPdPfiS8_fdNS5_3std3__410__identityEEEvT0_T1_T2_T3_T4_T6_E12temp_storage+24];
	setp.lt.f64 	%p187, %fd296, %fd298;
	selp.f64 	%fd300, %fd298, %fd296, %p187;
	selp.f64 	%fd301, %fd300, %fd296, %p186;
	setp.gt.s32 	%p188, %r68, 96;
	ld.shared.f64 	%fd303, [_ZZN3cub18CUB_300001_SM_10006detail6reduce28DeviceReduceSingleTileKernelINS2_10policy_hubIdjN4cuda3__47maximumIdEEE10Policy1000EPdPfiS8_fdNS5_3std3__410__identityEEEvT0_T1_T2_T3_T4_T6_E12temp_storage+32];
	setp.lt.f64 	%p189, %fd301, %fd303;
	selp.f64 	%fd305, %fd303, %fd301, %p189;
	selp.f64 	%fd306, %fd305, %fd301, %p188;
	setp.gt.s32 	%p190, %r68, 128;
	ld.shared.f64 	%fd308, [_ZZN3cub18CUB_300001_SM_10006detail6reduce28DeviceReduceSingleTileKernelINS2_10policy_hubIdjN4cuda3__47maximumIdEEE10Policy1000EPdPfiS8_fdNS5_3std3__410__identityEEEvT0_T1_T2_T3_T4_T6_E12temp_storage+40];
	setp.lt.f64 	%p191, %fd306, %fd308;
	selp.f64 	%fd310, %fd308, %fd306, %p191;
	selp.f64 	%fd311, %fd310, %fd306, %p190;
	setp.gt.s32 	%p192, %r68, 160;
	ld.shared.f64 	%fd313, [_ZZN3cub18CUB_300001_SM_10006detail6reduce28DeviceReduceSingleTileKernelINS2_10policy_hubIdjN4cuda3__47maximumIdEEE10Policy1000EPdPfiS8_fdNS5_3std3__410__identityEEEvT0_T1_T2_T3_T4_T6_E12temp_storage+48];
	setp.lt.f64 	%p193, %fd311, %fd313;
	selp.f64 	%fd315, %fd313, %fd311, %p193;
	selp.f64 	%fd316, %fd315, %fd311, %p192;
	setp.gt.s32 	%p194, %r68, 192;
	ld.shared.f64 	%fd318, [_ZZN3cub18CUB_300001_SM_10006detail6reduce28DeviceReduceSingleTileKernelINS2_10policy_hubIdjN4cuda3__47maximumIdEEE10Policy1000EPdPfiS8_fdNS5_3std3__410__identityEEEvT0_T1_T2_T3_T4_T6_E12temp_storage+56];
	setp.lt.f64 	%p195, %fd316, %fd318;
	selp.f64 	%fd320, %fd318, %fd316, %p195;
	selp.f64 	%fd321, %fd320, %fd316, %p194;
	setp.gt.s32 	%p196, %r68, 224;
	ld.shared.f64 	%fd323, [_ZZN3cub18CUB_300001_SM_10006detail6reduce28DeviceReduceSingleTileKernelINS2_10policy_hubIdjN4cuda3__47maximumIdEEE10Policy1000EPdPfiS8_fdNS5_3std3__410__identityEEEvT0_T1_T2_T3_T4_T6_E12temp_storage+64];
	setp.lt.f64 	%p197, %fd321, %fd323;
	selp.f64 	%fd325, %fd323, %fd321, %p197;
	selp.f64 	%fd379, %fd325, %fd321, %p196;
	bra.uni 	$L__BB4_72;
$L__BB4_22:
	mov.u32 	%r13, %tid.x;
	shl.b32 	%r14, %r13, 2;
	mul.wide.u32 	%rd126, %r14, 8;
	add.s64 	%rd116, %rd15, %rd126;
	// begin inline asm
	ld.global.nc.v2.u64 {%rd114, %rd115}, [%rd116];
	// end inline asm
	add.s64 	%rd119, %rd116, 16;
	// begin inline asm
	ld.global.nc.v2.u64 {%rd117, %rd118}, [%rd119];
	// end inline asm
	mov.b64 	%fd205, %rd114;
	mov.b64 	%fd206, %rd115;
	mov.b64 	%fd207, %rd117;
	mov.b64 	%fd208, %rd118;
	add.s64 	%rd122, %rd116, 8192;
	// begin inline asm
	ld.global.nc.v2.u64 {%rd120, %rd121}, [%rd122];
	// end inline asm
	add.s64 	%rd125, %rd116, 8208;
	// begin inline asm
	ld.global.nc.v2.u64 {%rd123, %rd124}, [%rd125];
	// end inline asm
	mov.b64 	%fd209, %rd120;
	mov.b64 	%fd210, %rd121;
	mov.b64 	%fd211, %rd123;
	mov.b64 	%fd212, %rd124;
	setp.lt.f64 	%p111, %fd205, %fd206;
	selp.f64 	%fd213, %fd206, %fd205, %p111;
	setp.lt.f64 	%p112, %fd213, %fd207;
	selp.f64 	%fd214, %fd207, %fd213, %p112;
	setp.lt.f64 	%p113, %fd214, %fd208;
	selp.f64 	%fd215, %fd208, %fd214, %p113;
	setp.lt.f64 	%p114, %fd215, %fd209;
	selp.f64 	%fd216, %fd209, %fd215, %p114;
	setp.lt.f64 	%p115, %fd216, %fd210;
	selp.f64 	%fd217, %fd210, %fd216, %p115;
	setp.lt.f64 	%p116, %fd217, %fd211;
	selp.f64 	%fd218, %fd211, %fd217, %p116;
	setp.lt.f64 	%p117, %fd218, %fd212;
	selp.f64 	%fd365, %fd212, %fd218, %p117;
	setp.lt.u32 	%p118, %r68, 4096;
	mov.b32 	%r452, 2048;
	@%p118 bra 	$L__BB4_26;
	add.s32 	%r15, %r68, -2048;
	mov.b32 	%r452, 2048;
$L__BB4_24:
	add.s32 	%r258, %r452, %r14;
	mul.wide.u32 	%rd139, %r258, 8;
	add.s64 	%rd129, %rd15, %rd139;
	// begin inline asm
	ld.global.nc.v2.u64 {%rd127, %rd128}, [%rd129];
	// end inline asm
	add.s64 	%rd132, %rd129, 16;
	// begin inline asm
	ld.global.nc.v2.u64 {%rd130, %rd131}, [%rd132];
	// end inline asm
	mov.b64 	%fd219, %rd127;
	mov.b64 	%fd220, %rd128;
	mov.b64 	%fd221, %rd130;
	mov.b64 	%fd222, %rd131;
	add.s64 	%rd135, %rd129, 8192;
	// begin inline asm
	ld.global.nc.v2.u64 {%rd133, %rd134}, [%rd135];
	// end inline asm
	add.s64 	%rd138, %rd129, 8208;
	// begin inline asm
	ld.global.nc.v2.u64 {%rd136, %rd137}, [%rd138];
	// end inline asm
	mov.b64 	%fd223, %rd133;
	mov.b64 	%fd224, %rd134;
	mov.b64 	%fd225, %rd136;
	mov.b64 	%fd226, %rd137;
	setp.lt.f64 	%p119, %fd365, %fd219;
	selp.f64 	%fd227, %fd219, %fd365, %p119;
	setp.lt.f64 	%p120, %fd227, %fd220;
	selp.f64 	%fd228, %fd220, %fd227, %p120;
	setp.lt.f64 	%p121, %fd228, %fd221;
	selp.f64 	%fd229, %fd221, %fd228, %p121;
	setp.lt.f64 	%p122, %fd229, %fd222;
	selp.f64 	%fd230, %fd222, %fd229, %p122;
	setp.lt.f64 	%p123, %fd230, %fd223;
	selp.f64 	%fd231, %fd223, %fd230, %p123;
	setp.lt.f64 	%p124, %fd231, %fd224;
	selp.f64 	%fd232, %fd224, %fd231, %p124;
	setp.lt.f64 	%p125, %fd232, %fd225;
	selp.f64 	%fd233, %fd225, %fd232, %p125;
	setp.lt.f64 	%p126, %fd233, %fd226;
	selp.f64 	%fd365, %fd226, %fd233, %p126;
	sub.s32 	%r259, %r68, %r452;
	setp.lt.s32 	%p127, %r259, 2048;
	@%p127 bra 	$L__BB4_34;
	add.s32 	%r452, %r452, 2048;
	setp.le.s32 	%p128, %r452, %r15;
	@%p128 bra 	$L__BB4_24;
$L__BB4_26:
	setp.le.s32 	%p129, %r68, %r452;
	@%p129 bra 	$L__BB4_34;
	sub.s32 	%r19, %r68, %r452;
	setp.ge.s32 	%p130, %r13, %r19;
	@%p130 bra 	$L__BB4_34;
	not.b32 	%r260, %r13;
	add.s32 	%r261, %r68, %r260;
	sub.s32 	%r20, %r261, %r452;
	and.b32  	%r262, %r20, 768;
	setp.eq.s32 	%p131, %r262, 768;
	mov.u32 	%r456, %r13;
	@%p131 bra 	$L__BB4_31;
	add.s32 	%r454, %r13, %r452;
	shr.u32 	%r263, %r20, 8;
	add.s32 	%r264, %r263, 1;
	and.b32  	%r265, %r264, 3;
	neg.s32 	%r453, %r265;
	mov.u32 	%r456, %r13;
$L__BB4_30:
	.pragma "nounroll";
	mul.wide.u32 	%rd142, %r454, 8;
	add.s64 	%rd141, %rd15, %rd142;
	// begin inline asm
	ld.global.nc.u64 %rd140, [%rd141];
	// end inline asm
	mov.b64 	%fd235, %rd140;
	setp.lt.f64 	%p132, %fd365, %fd235;
	selp.f64 	%fd365, %fd235, %fd365, %p132;
	add.s32 	%r456, %r456, 256;
	add.s32 	%r454, %r454, 256;
	add.s32 	%r453, %r453, 1;
	setp.ne.s32 	%p133, %r453, 0;
	@%p133 bra 	$L__BB4_30;
$L__BB4_31:
	setp.lt.u32 	%p134, %r20, 768;
	@%p134 bra 	$L__BB4_34;
	cvt.u64.u32 	%rd143, %r456;
	cvt.u64.u32 	%rd144, %r452;
	add.s64 	%rd145, %rd143, %rd144;
	shl.b64 	%rd146, %rd145, 3;
	add.s64 	%rd147, %rd146, %rd15;
	add.s64 	%rd203, %rd147, 4096;
	add.s32 	%r457, %r456, %r452;
$L__BB4_33:
	mul.wide.u32 	%rd156, %r457, 8;
	add.s64 	%rd149, %rd15, %rd156;
	// begin inline asm
	ld.global.nc.u64 %rd148, [%rd149];
	// end inline asm
	mov.b64 	%fd236, %rd148;
	setp.lt.f64 	%p135, %fd365, %fd236;
	selp.f64 	%fd237, %fd236, %fd365, %p135;
	add.s64 	%rd151, %rd203, -2048;
	// begin inline asm
	ld.global.nc.u64 %rd150, [%rd151];
	// end inline asm
	mov.b64 	%fd238, %rd150;
	setp.lt.f64 	%p136, %fd237, %fd238;
	selp.f64 	%fd239, %fd238, %fd237, %p136;
	// begin inline asm
	ld.global.nc.u64 %rd152, [%rd203];
	// end inline asm
	mov.b64 	%fd240, %rd152;
	setp.lt.f64 	%p137, %fd239, %fd240;
	selp.f64 	%fd241, %fd240, %fd239, %p137;
	add.s64 	%rd155, %rd203, 2048;
	// begin inline asm
	ld.global.nc.u64 %rd154, [%rd155];
	// end inline asm
	mov.b64 	%fd242, %rd154;
	setp.lt.f64 	%p138, %fd241, %fd242;
	selp.f64 	%fd365, %fd242, %fd241, %p138;
	add.s32 	%r456, %r456, 1024;
	add.s64 	%rd203, %rd203, 8192;
	add.s32 	%r457, %r457, 1024;
	setp.lt.s32 	%p139, %r456, %r19;
	@%p139 bra 	$L__BB4_33;
$L__BB4_34:
	// begin inline asm
	mov.u32 %r266, %laneid;
	// end inline asm
	mov.b64 	%rd157, %fd365;
	mov.b64 	{%r268, %r273}, %rd157;
	mov.b32 	%r274, 1;
	mov.b32 	%r315, 31;
	mov.b32 	%r316, -1;
	// begin inline asm
	shfl.sync.down.b32 %r267, %r268, %r274, %r315, %r316;
	// end inline asm
	// begin inline asm
	shfl.sync.down.b32 %r272, %r273, %r274, %r315, %r316;
	// end inline asm
	mov.b64 	%rd158, {%r267, %r272};
	mov.b64 	%fd243, %rd158;
	setp.gt.s32 	%p140, %r266, 30;
	setp.lt.f64 	%p141, %fd365, %fd243;
	selp.f64 	%fd244, %fd243, %fd365, %p141;
	selp.f64 	%fd245, %fd365, %fd244, %p140;
	mov.b64 	%rd159, %fd245;
	mov.b64 	{%r278, %r283}, %rd159;
	mov.b32 	%r284, 2;
	// begin inline asm
	shfl.sync.down.b32 %r277, %r278, %r284, %r315, %r316;
	// end inline asm
	// begin inline asm
	shfl.sync.down.b32 %r282, %r283, %r284, %r315, %r316;
	// end inline asm
	mov.b64 	%rd160, {%r277, %r282};
	mov.b64 	%fd246, %rd160;
	setp.gt.s32 	%p142, %r266, 29;
	setp.lt.f64 	%p143, %fd245, %fd246;
	selp.f64 	%fd247, %fd246, %fd245, %p143;
	selp.f64 	%fd248, %fd245, %fd247, %p142;
	mov.b64 	%rd161, %fd248;
	mov.b64 	{%r288, %r293}, %rd161;
	mov.b32 	%r294, 4;
	// begin inline asm
	shfl.sync.down.b32 %r287, %r288, %r294, %r315, %r316;
	// end inline asm
	// begin inline asm
	shfl.sync.down.b32 %r292, %r293, %r294, %r315, %r316;
	// end inline asm
	mov.b64 	%rd162, {%r287, %r292};
	mov.b64 	%fd249, %rd162;
	setp.gt.s32 	%p144, %r266, 27;
	setp.lt.f64 	%p145, %fd248, %fd249;
	selp.f64 	%fd250, %fd249, %fd248, %p145;
	selp.f64 	%fd251, %fd248, %fd250, %p144;
	mov.b64 	%rd163, %fd251;
	mov.b64 	{%r298, %r303}, %rd163;
	mov.b32 	%r304, 8;
	// begin inline asm
	shfl.sync.down.b32 %r297, %r298, %r304, %r315, %r316;
	// end inline asm
	// begin inline asm
	shfl.sync.down.b32 %r302, %r303, %r304, %r315, %r316;
	// end inline asm
	mov.b64 	%rd164, {%r297, %r302};
	mov.b64 	%fd252, %rd164;
	setp.gt.s32 	%p146, %r266, 23;
	setp.lt.f64 	%p147, %fd251, %fd252;
	selp.f64 	%fd253, %fd252, %fd251, %p147;
	selp.f64 	%fd254, %fd251, %fd253, %p146;
	mov.b64 	%rd165, %fd254;
	mov.b64 	{%r308, %r313}, %rd165;
	mov.b32 	%r314, 16;
	// begin inline asm
	shfl.sync.down.b32 %r307, %r308, %r314, %r315, %r316;
	// end inline asm
	// begin inline asm
	shfl.sync.down.b32 %r312, %r313, %r314, %r315, %r316;
	// end inline asm
	mov.b64 	%rd166, {%r307, %r312};
	mov.b64 	%fd255, %rd166;
	setp.gt.s32 	%p148, %r266, 15;
	setp.lt.f64 	%p149, %fd254, %fd255;
	selp.f64 	%fd26, %fd255, %fd254, %p149;
	selp.f64 	%fd379, %fd254, %fd26, %p148;
	setp.ne.s32 	%p150, %r266, 0;
	@%p150 bra 	$L__BB4_36;
	shr.u32 	%r317, %r13, 2;
	and.b32  	%r318, %r317, 248;
	mov.u32 	%r319, _ZZN3cub18CUB_300001_SM_10006detail6reduce28DeviceReduceSingleTileKernelINS2_10policy_hubIdjN4cuda3__47maximumIdEEE10Policy1000EPdPfiS8_fdNS5_3std3__410__identityEEEvT0_T1_T2_T3_T4_T6_E12temp_storage;
	add.s32 	%r320, %r319, %r318;
	st.shared.f64 	[%r320+8], %fd26;
$L__BB4_36:
	bar.sync 	0;
	setp.ne.s32 	%p151, %r13, 0;
	@%p151 bra 	$L__BB4_72;
	ld.shared.f64 	%fd256, [_ZZN3cub18CUB_300001_SM_10006detail6reduce28DeviceReduceSingleTileKernelINS2_10policy_hubIdjN4cuda3__47maximumIdEEE10Policy1000EPdPfiS8_fdNS5_3std3__410__identityEEEvT0_T1_T2_T3_T4_T6_E12temp_storage+16];
	setp.lt.f64 	%p152, %fd379, %fd256;
	selp.f64 	%fd257, %fd256, %fd379, %p152;
	ld.shared.f64 	%fd258, [_ZZN3cub18CUB_300001_SM_10006detail6reduce28DeviceReduceSingleTileKernelINS2_10policy_hubIdjN4cuda3__47maximumIdEEE10Policy1000EPdPfiS8_fdNS5_3std3__410__identityEEEvT0_T1_T2_T3_T4_T6_E12temp_storage+24];
	setp.lt.f64 	%p153, %fd257, %fd258;
	selp.f64 	%fd259, %fd258, %fd257, %p153;
	ld.shared.f64 	%fd260, [_ZZN3cub18CUB_300001_SM_10006detail6reduce28DeviceReduceSingleTileKernelINS2_10policy_hubIdjN4cuda3__47maximumIdEEE10Policy1000EPdPfiS8_fdNS5_3std3__410__identityEEEvT0_T1_T2_T3_T4_T6_E12temp_storage+32];
	setp.lt.f64 	%p154, %fd259, %fd260;
	selp.f64 	%fd261, %fd260, %fd259, %p154;
	ld.shared.f64 	%fd262, [_ZZN3cub18CUB_300001_SM_10006detail6reduce28DeviceReduceSingleTileKernelINS2_10policy_hubIdjN4cuda3__47maximumIdEEE10Policy1000EPdPfiS8_fdNS5_3std3__410__identityEEEvT0_T1_T2_T3_T4_T6_E12temp_storage+40];
	setp.lt.f64 	%p155, %fd261, %fd262;
	selp.f64 	%fd263, %fd262, %fd261, %p155;
	ld.shared.f64 	%fd264, [_ZZN3cub18CUB_300001_SM_10006detail6reduce28DeviceReduceSingleTileKernelINS2_10policy_hubIdjN4cuda3__47maximumIdEEE10Policy1000EPdPfiS8_fdNS5_3std3__410__identityEEEvT0_T1_T2_T3_T4_T6_E12temp_storage+48];
	setp.lt.f64 	%p156, %fd263, %fd264;
	selp.f64 	%fd265, %fd264, %fd263, %p156;
	ld.shared.f64 	%fd266, [_ZZN3cub18CUB_300001_SM_10006detail6reduce28DeviceReduceSingleTileKernelINS2_10policy_hubIdjN4cuda3__47maximumIdEEE10Policy1000EPdPfiS8_fdNS5_3std3__410__identityEEEvT0_T1_T2_T3_T4_T6_E12temp_storage+56];
	setp.lt.f64 	%p157, %fd265, %fd266;
	selp.f64 	%fd267, %fd266, %fd265, %p157;
	ld.shared.f64 	%fd268, [_ZZN3cub18CUB_300001_SM_10006detail6reduce28DeviceReduceSingleTileKernelINS2_10policy_hubIdjN4cuda3__47maximumIdEEE10Policy1000EPdPfiS8_fdNS5_3std3__410__identityEEEvT0_T1_T2_T3_T4_T6_E12temp_storage+64];
	setp.lt.f64 	%p158, %fd267, %fd268;
	selp.f64 	%fd379, %fd268, %fd267, %p158;
	bra.uni 	$L__BB4_72;
$L__BB4_38:
	setp.gt.s32 	%p3, %r68, 2047;
	@%p3 bra 	$L__BB4_56;
	mov.u32 	%r35, %tid.x;
	setp.ge.s32 	%p52, %r35, %r68;
	mov.f64 	%fd371, 0d0000000000000000;
	mov.u32 	%r462, %r35;
	@%p52 bra 	$L__BB4_41;
	mul.wide.u32 	%rd81, %r35, 8;
	add.s64 	%rd80, %rd15, %rd81;
	// begin inline asm
	ld.global.nc.u64 %rd79, [%rd80];
	// end inline asm
	mov.b64 	%fd371, %rd79;
	add.s32 	%r462, %r35, 256;
$L__BB4_41:
	setp.ge.s32 	%p53, %r462, %r68;
	@%p53 bra 	$L__BB4_47;
	not.b32 	%r133, %r462;
	add.s32 	%r38, %r68, %r133;
	and.b32  	%r134, %r38, 768;
	setp.eq.s32 	%p54, %r134, 768;
	@%p54 bra 	$L__BB4_45;
	mul.wide.u32 	%rd82, %r462, 8;
	add.s64 	%rd204, %rd15, %rd82;
	shr.u32 	%r135, %r38, 8;
	add.s32 	%r136, %r135, 1;
	and.b32  	%r137, %r136, 3;
	neg.s32 	%r460, %r137;
$L__BB4_44:
	.pragma "nounroll";
	// begin inline asm
	ld.global.nc.u64 %rd83, [%rd204];
	// end inline asm
	mov.b64 	%fd124, %rd83;
	setp.lt.f64 	%p55, %fd371, %fd124;
	selp.f64 	%fd371, %fd124, %fd371, %p55;
	add.s32 	%r462, %r462, 256;
	add.s64 	%rd204, %rd204, 2048;
	add.s32 	%r460, %r460, 1;
	setp.ne.s32 	%p56, %r460, 0;
	@%p56 bra 	$L__BB4_44;
$L__BB4_45:
	setp.lt.u32 	%p57, %r38, 768;
	@%p57 bra 	$L__BB4_47;
$L__BB4_46:
	mul.wide.s32 	%rd93, %r462, 8;
	add.s64 	%rd86, %rd15, %rd93;
	// begin inline asm
	ld.global.nc.u64 %rd85, [%rd86];
	// end inline asm
	mov.b64 	%fd125, %rd85;
	setp.lt.f64 	%p58, %fd371, %fd125;
	selp.f64 	%fd126, %fd125, %fd371, %p58;
	add.s64 	%rd88, %rd86, 2048;
	// begin inline asm
	ld.global.nc.u64 %rd87, [%rd88];
	// end inline asm
	mov.b64 	%fd127, %rd87;
	setp.lt.f64 	%p59, %fd126, %fd127;
	selp.f64 	%fd128, %fd127, %fd126, %p59;
	add.s64 	%rd90, %rd86, 4096;
	// begin inline asm
	ld.global.nc.u64 %rd89, [%rd90];
	// end inline asm
	mov.b64 	%fd129, %rd89;
	setp.lt.f64 	%p60, %fd128, %fd129;
	selp.f64 	%fd130, %fd129, %fd128, %p60;
	add.s64 	%rd92, %rd86, 6144;
	// begin inline asm
	ld.global.nc.u64 %rd91, [%rd92];
	// end inline asm
	mov.b64 	%fd131, %rd91;
	setp.lt.f64 	%p61, %fd130, %fd131;
	selp.f64 	%fd371, %fd131, %fd130, %p61;
	add.s32 	%r462, %r462, 1024;
	setp.lt.s32 	%p62, %r462, %r68;
	@%p62 bra 	$L__BB4_46;
$L__BB4_47:
	setp.lt.s32 	%p63, %r68, 256;
	@%p63 bra 	$L__BB4_52;
	// begin inline asm
	mov.u32 %r201, %laneid;
	// end inline asm
	mov.b64 	%rd104, %fd371;
	mov.b64 	{%r203, %r208}, %rd104;
	mov.b32 	%r209, 1;
	mov.b32 	%r250, 31;
	mov.b32 	%r251, -1;
	// begin inline asm
	shfl.sync.down.b32 %r202, %r203, %r209, %r250, %r251;
	// end inline asm
	// begin inline asm
	shfl.sync.down.b32 %r207, %r208, %r209, %r250, %r251;
	// end inline asm
	mov.b64 	%rd105, {%r202, %r207};
	mov.b64 	%fd179, %rd105;
	setp.gt.s32 	%p91, %r201, 30;
	setp.lt.f64 	%p92, %fd371, %fd179;
	selp.f64 	%fd180, %fd179, %fd371, %p92;
	selp.f64 	%fd181, %fd371, %fd180, %p91;
	mov.b64 	%rd106, %fd181;
	mov.b64 	{%r213, %r218}, %rd106;
	mov.b32 	%r219, 2;
	// begin inline asm
	shfl.sync.down.b32 %r212, %r213, %r219, %r250, %r251;
	// end inline asm
	// begin inline asm
	shfl.sync.down.b32 %r217, %r218, %r219, %r250, %r251;
	// end inline asm
	mov.b64 	%rd107, {%r212, %r217};
	mov.b64 	%fd182, %rd107;
	setp.gt.s32 	%p93, %r201, 29;
	setp.lt.f64 	%p94, %fd181, %fd182;
	selp.f64 	%fd183, %fd182, %fd181, %p94;
	selp.f64 	%fd184, %fd181, %fd183, %p93;
	mov.b64 	%rd108, %fd184;
	mov.b64 	{%r223, %r228}, %rd108;
	mov.b32 	%r229, 4;
	// begin inline asm
	shfl.sync.down.b32 %r222, %r223, %r229, %r250, %r251;
	// end inline asm
	// begin inline asm
	shfl.sync.down.b32 %r227, %r228, %r229, %r250, %r251;
	// end inline asm
	mov.b64 	%rd109, {%r222, %r227};
	mov.b64 	%fd185, %rd109;
	setp.gt.s32 	%p95, %r201, 27;
	setp.lt.f64 	%p96, %fd184, %fd185;
	selp.f64 	%fd186, %fd185, %fd184, %p96;
	selp.f64 	%fd187, %fd184, %fd186, %p95;
	mov.b64 	%rd110, %fd187;
	mov.b64 	{%r233, %r238}, %rd110;
	mov.b32 	%r239, 8;
	// begin inline asm
	shfl.sync.down.b32 %r232, %r233, %r239, %r250, %r251;
	// end inline asm
	// begin inline asm
	shfl.sync.down.b32 %r237, %r238, %r239, %r250, %r251;
	// end inline asm
	mov.b64 	%rd111, {%r232, %r237};
	mov.b64 	%fd188, %rd111;
	setp.gt.s32 	%p97, %r201, 23;
	setp.lt.f64 	%p98, %fd187, %fd188;
	selp.f64 	%fd189, %fd188, %fd187, %p98;
	selp.f64 	%fd190, %fd187, %fd189, %p97;
	mov.b64 	%rd112, %fd190;
	mov.b64 	{%r243, %r248}, %rd112;
	mov.b32 	%r249, 16;
	// begin inline asm
	shfl.sync.down.b32 %r242, %r243, %r249, %r250, %r251;
	// end inline asm
	// begin inline asm
	shfl.sync.down.b32 %r247, %r248, %r249, %r250, %r251;
	// end inline asm
	mov.b64 	%rd113, {%r242, %r247};
	mov.b64 	%fd191, %rd113;
	setp.gt.s32 	%p99, %r201, 15;
	setp.lt.f64 	%p100, %fd190, %fd191;
	selp.f64 	%fd38, %fd191, %fd190, %p100;
	selp.f64 	%fd379, %fd190, %fd38, %p99;
	setp.ne.s32 	%p101, %r201, 0;
	@%p101 bra 	$L__BB4_50;
	shr.u32 	%r252, %r35, 2;
	and.b32  	%r253, %r252, 248;
	mov.u32 	%r254, _ZZN3cub18CUB_300001_SM_10006detail6reduce28DeviceReduceSingleTileKernelINS2_10policy_hubIdjN4cuda3__47maximumIdEEE10Policy1000EPdPfiS8_fdNS5_3std3__410__identityEEEvT0_T1_T2_T3_T4_T6_E12temp_storage;
	add.s32 	%r255, %r254, %r253;
	st.shared.f64 	[%r255+8], %fd38;
$L__BB4_50:
	bar.sync 	0;
	setp.ne.s32 	%p102, %r35, 0;
	@%p102 bra 	$L__BB4_72;
	ld.shared.f64 	%fd192, [_ZZN3cub18CUB_300001_SM_10006detail6reduce28DeviceReduceSingleTileKernelINS2_10policy_hubIdjN4cuda3__47maximumIdEEE10Policy1000EPdPfiS8_fdNS5_3std3__410__identityEEEvT0_T1_T2_T3_T4_T6_E12temp_storage+16];
	setp.lt.f64 	%p103, %fd379, %fd192;
	selp.f64 	%fd193, %fd192, %fd379, %p103;
	ld.shared.f64 	%fd194, [_ZZN3cub18CUB_300001_SM_10006detail6reduce28DeviceReduceSingleTileKernelINS2_10policy_hubIdjN4cuda3__47maximumIdEEE10Policy1000EPdPfiS8_fdNS5_3std3__410__identityEEEvT0_T1_T2_T3_T4_T6_E12temp_storage+24];
	setp.lt.f64 	%p104, %fd193, %fd194;
	selp.f64 	%fd195, %fd194, %fd193, %p104;
	ld.shared.f64 	%fd196, [_ZZN3cub18CUB_300001_SM_10006detail6reduce28DeviceReduceSingleTileKernelINS2_10policy_hubIdjN4cuda3__47maximumIdEEE10Policy1000EPdPfiS8_fdNS5_3std3__410__identityEEEvT0_T1_T2_T3_T4_T6_E12temp_storage+32];
	setp.lt.f64 	%p105, %fd195, %fd196;
	selp.f64 	%fd197, %fd196, %fd195, %p105;
	ld.shared.f64 	%fd198, [_ZZN3cub18CUB_300001_SM_10006detail6reduce28DeviceReduceSingleTileKernelINS2_10policy_hubIdjN4cuda3__47maximumIdEEE10Policy1000EPdPfiS8_fdNS5_3std3__410__identityEEEvT0_T1_T2_T3_T4_T6_E12temp_storage+40];
	setp.lt.f64 	%p106, %fd197, %fd198;
	selp.f64 	%fd199, %fd198, %fd197, %p106;
	ld.shared.f64 	%fd200, [_ZZN3cub18CUB_300001_SM_10006detail6reduce28DeviceReduceSingleTileKernelINS2_10policy_hubIdjN4cuda3__47maximumIdEEE10Policy1000EPdPfiS8_fdNS5_3std3__410__identityEEEvT0_T1_T2_T3_T4_T6_E12temp_storage+48];
	setp.lt.f64 	%p107, %fd199, %fd200;
	selp.f64 	%fd201, %fd200, %fd199, %p107;
	ld.shared.f64 	%fd202, [_ZZN3cub18CUB_300001_SM_10006detail6reduce28DeviceReduceSingleTileKernelINS2_10policy_hubIdjN4cuda3__47maximumIdEEE10Policy1000EPdPfiS8_fdNS5_3std3__410__identityEEEvT0_T1_T2_T3_T4_T6_E12temp_storage+56];
	setp.lt.f64 	%p108, %fd201, %fd202;
	selp.f64 	%fd203, %fd202, %fd201, %p108;
	ld.shared.f64 	%fd204, [_ZZN3cub18CUB_300001_SM_10006detail6reduce28DeviceReduceSingleTileKernelINS2_10policy_hubIdjN4cuda3__47maximumIdEEE10Policy1000EPdPfiS8_fdNS5_3std3__410__identityEEEvT0_T1_T2_T3_T4_T6_E12temp_storage+64];
	setp.lt.f64 	%p109, %fd203, %fd204;
	selp.f64 	%fd379, %fd204, %fd203, %p109;
	bra.uni 	$L__BB4_72;
$L__BB4_52:
	// begin inline asm
	mov.u32 %r138, %laneid;
	// end inline asm
	and.b32  	%r189, %r35, 992;
	add.s32 	%r190, %r189, 32;
	setp.gt.s32 	%p64, %r190, %r68;
	not.b32 	%r191, %r189;
	add.s32 	%r192, %r68, %r191;
	selp.b32 	%r187, %r192, 31, %p64;
	mov.b64 	%rd94, %fd371;
	mov.b64 	{%r140, %r145}, %rd94;
	mov.b32 	%r146, 1;
	mov.b32 	%r188, -1;
	// begin inline asm
	shfl.sync.down.b32 %r139, %r140, %r146, %r187, %r188;
	// end inline asm
	// begin inline asm
	shfl.sync.down.b32 %r144, %r145, %r146, %r187, %r188;
	// end inline asm
	mov.b64 	%rd95, {%r139, %r144};
	mov.b64 	%fd132, %rd95;
	setp.lt.s32 	%p65, %r138, %r187;
	setp.lt.f64 	%p66, %fd371, %fd132;
	selp.f64 	%fd133, %fd132, %fd371, %p66;
	selp.f64 	%fd134, %fd133, %fd371, %p65;
	mov.b64 	%rd96, %fd134;
	mov.b64 	{%r150, %r155}, %rd96;
	mov.b32 	%r156, 2;
	// begin inline asm
	shfl.sync.down.b32 %r149, %r150, %r156, %r187, %r188;
	// end inline asm
	// begin inline asm
	shfl.sync.down.b32 %r154, %r155, %r156, %r187, %r188;
	// end inline asm
	mov.b64 	%rd97, {%r149, %r154};
	mov.b64 	%fd135, %rd97;
	add.s32 	%r193, %r138, 2;
	setp.gt.s32 	%p67, %r193, %r187;
	setp.lt.f64 	%p68, %fd134, %fd135;
	selp.f64 	%fd136, %fd135, %fd134, %p68;
	selp.f64 	%fd137, %fd134, %fd136, %p67;
	mov.b64 	%rd98, %fd137;
	mov.b64 	{%r160, %r165}, %rd98;
	mov.b32 	%r166, 4;
	// begin inline asm
	shfl.sync.down.b32 %r159, %r160, %r166, %r187, %r188;
	// end inline asm
	// begin inline asm
	shfl.sync.down.b32 %r164, %r165, %r166, %r187, %r188;
	// end inline asm
	mov.b64 	%rd99, {%r159, %r164};
	mov.b64 	%fd138, %rd99;
	add.s32 	%r194, %r138, 4;
	setp.gt.s32 	%p69, %r194, %r187;
	setp.lt.f64 	%p70, %fd137, %fd138;
	selp.f64 	%fd139, %fd138, %fd137, %p70;
	selp.f64 	%fd140, %fd137, %fd139, %p69;
	mov.b64 	%rd100, %fd140;
	mov.b64 	{%r170, %r175}, %rd100;
	mov.b32 	%r176, 8;
	// begin inline asm
	shfl.sync.down.b32 %r169, %r170, %r176, %r187, %r188;
	// end inline asm
	// begin inline asm
	shfl.sync.down.b32 %r174, %r175, %r176, %r187, %r188;
	// end inline asm
	mov.b64 	%rd101, {%r169, %r174};
	mov.b64 	%fd141, %rd101;
	add.s32 	%r195, %r138, 8;
	setp.gt.s32 	%p71, %r195, %r187;
	setp.lt.f64 	%p72, %fd140, %fd141;
	selp.f64 	%fd142, %fd141, %fd140, %p72;
	selp.f64 	%fd143, %fd140, %fd142, %p71;
	mov.b64 	%rd102, %fd143;
	mov.b64 	{%r180, %r185}, %rd102;
	mov.b32 	%r186, 16;
	// begin inline asm
	shfl.sync.down.b32 %r179, %r180, %r186, %r187, %r188;
	// end inline asm
	// begin inline asm
	shfl.sync.down.b32 %r184, %r185, %r186, %r187, %r188;
	// end inline asm
	mov.b64 	%rd103, {%r179, %r184};
	mov.b64 	%fd144, %rd103;
	add.s32 	%r196, %r138, 16;
	setp.gt.s32 	%p73, %r196, %r187;
	setp.lt.f64 	%p74, %fd143, %fd144;
	selp.f64 	%fd145, %fd144, %fd143, %p74;
	selp.f64 	%fd379, %fd143, %fd145, %p73;
	setp.ne.s32 	%p75, %r138, 0;
	@%p75 bra 	$L__BB4_54;
	shr.u32 	%r197, %r35, 2;
	and.b32  	%r198, %r197, 248;
	mov.u32 	%r199, _ZZN3cub18CUB_300001_SM_10006detail6reduce28DeviceReduceSingleTileKernelINS2_10policy_hubIdjN4cuda3__47maximumIdEEE10Policy1000EPdPfiS8_fdNS5_3std3__410__identityEEEvT0_T1_T2_T3_T4_T6_E12temp_storage;
	add.s32 	%r200, %r199, %r198;
	st.shared.f64 	[%r200+8], %fd379;
$L__BB4_54:
	bar.sync 	0;
	setp.ne.s32 	%p76, %r35, 0;
	@%p76 bra 	$L__BB4_72;
	setp.gt.s32 	%p77, %r68, 32;
	ld.shared.f64 	%fd146, [_ZZN3cub18CUB_300001_SM_10006detail6reduce28DeviceReduceSingleTileKernelINS2_10policy_hubIdjN4cuda3__47maximumIdEEE10Policy1000EPdPfiS8_fdNS5_3std3__410__identityEEEvT0_T1_T2_T3_T4_T6_E12temp_storage+16];
	setp.lt.f64 	%p78, %fd379, %fd146;
	selp.f64 	%fd148, %fd146, %fd379, %p78;
	selp.f64 	%fd149, %fd148, %fd379, %p77;
	setp.gt.s32 	%p79, %r68, 64;
	ld.shared.f64 	%fd151, [_ZZN3cub18CUB_300001_SM_10006detail6reduce28DeviceReduceSingleTileKernelINS2_10policy_hubIdjN4cuda3__47maximumIdEEE10Policy1000EPdPfiS8_fdNS5_3std3__410__identityEEEvT0_T1_T2_T3_T4_T6_E12temp_storage+24];
	setp.lt.f64 	%p80, %fd149, %fd151;
	selp.f64 	%fd153, %fd151, %fd149, %p80;
	selp.f64 	%fd154, %fd153, %fd149, %p79;
	setp.gt.s32 	%p81, %r68, 96;
	ld.shared.f64 	%fd156, [_ZZN3cub18CUB_300001_SM_10006detail6reduce28DeviceReduceSingleTileKernelINS2_10policy_hubIdjN4cuda3__47maximumIdEEE10Policy1000EPdPfiS8_fdNS5_3std3__410__identityEEEvT0_T1_T2_T3_T4_T6_E12temp_storage+32];
	setp.lt.f64 	%p82, %fd154, %fd156;
	selp.f64 	%fd158, %fd156, %fd154, %p82;
	selp.f64 	%fd159, %fd158, %fd154, %p81;
	setp.gt.s32 	%p83, %r68, 128;
	ld.shared.f64 	%fd161, [_ZZN3cub18CUB_300001_SM_10006detail6reduce28DeviceReduceSingleTileKernelINS2_10policy_hubIdjN4cuda3__47maximumIdEEE10Policy1000EPdPfiS8_fdNS5_3std3__410__identityEEEvT0_T1_T2_T3_T4_T6_E12temp_storage+40];
	setp.lt.f64 	%p84, %fd159, %fd161;
	selp.f64 	%fd163, %fd161, %fd159, %p84;
	selp.f64 	%fd164, %fd163, %fd159, %p83;
	setp.gt.s32 	%p85, %r68, 160;
	ld.shared.f64 	%fd166, [_ZZN3cub18CUB_300001_SM_10006detail6reduce28DeviceReduceSingleTileKernelINS2_10policy_hubIdjN4cuda3__47maximumIdEEE10Policy1000EPdPfiS8_fdNS5_3std3__410__identityEEEvT0_T1_T2_T3_T4_T6_E12temp_storage+48];
	setp.lt.f64 	%p86, %fd164, %fd166;
	selp.f64 	%fd168, %fd166, %fd164, %p86;
	selp.f64 	%fd169, %fd168, %fd164, %p85;
	setp.gt.s32 	%p87, %r68, 192;
	ld.shared.f64 	%fd171, [_ZZN3cub18CUB_300001_SM_10006detail6reduce28DeviceReduceSingleTileKernelINS2_10policy_hubIdjN4cuda3__47maximumIdEEE10Policy1000EPdPfiS8_fdNS5_3std3__410__identityEEEvT0_T1_T2_T3_T4_T6_E12temp_storage+56];
	setp.lt.f64 	%p88, %fd169, %fd171;
	selp.f64 	%fd173, %fd171, %fd169, %p88;
	selp.f64 	%fd174, %fd173, %fd169, %p87;
	setp.gt.s32 	%p89, %r68, 224;
	ld.shared.f64 	%fd176, [_ZZN3cub18CUB_300001_SM_10006detail6reduce28DeviceReduceSingleTileKernelINS2_10policy_hubIdjN4cuda3__47maximumIdEEE10Policy1000EPdPfiS8_fdNS5_3std3__410__identityEEEvT0_T1_T2_T3_T4_T6_E12temp_storage+64];
	setp.lt.f64 	%p90, %fd174, %fd176;
	selp.f64 	%fd178, %fd176, %fd174, %p90;
	selp.f64 	%fd379, %fd178, %fd174, %p89;
	bra.uni 	$L__BB4_72;
$L__BB4_56:
	mov.u32 	%r47, %tid.x;
	mul.wide.u32 	%rd34, %r47, 8;
	add.s64 	%rd19, %rd15, %rd34;
	// begin inline asm
	ld.global.nc.u64 %rd18, [%rd19];
	// end inline asm
	mov.b64 	%fd58, %rd18;
	add.s64 	%rd21, %rd19, 2048;
	// begin inline asm
	ld.global.nc.u64 %rd20, [%rd21];
	// end inline asm
	mov.b64 	%fd59, %rd20;
	add.s64 	%rd23, %rd19, 4096;
	// begin inline asm
	ld.global.nc.u64 %rd22, [%rd23];
	// end inline asm
	mov.b64 	%fd60, %rd22;
	add.s64 	%rd25, %rd19, 6144;
	// begin inline asm
	ld.global.nc.u64 %rd24, [%rd25];
	// end inline asm
	mov.b64 	%fd61, %rd24;
	add.s64 	%rd27, %rd19, 8192;
	// begin inline asm
	ld.global.nc.u64 %rd26, [%rd27];
	// end inline asm
	mov.b64 	%fd62, %rd26;
	add.s64 	%rd29, %rd19, 10240;
	// begin inline asm
	ld.global.nc.u64 %rd28, [%rd29];
	// end inline asm
	mov.b64 	%fd63, %rd28;
	add.s64 	%rd31, %rd19, 12288;
	// begin inline asm
	ld.global.nc.u64 %rd30, [%rd31];
	// end inline asm
	mov.b64 	%fd64, %rd30;
	add.s64 	%rd33, %rd19, 14336;
	// begin inline asm
	ld.global.nc.u64 %rd32, [%rd33];
	// end inline asm
	mov.b64 	%fd65, %rd32;
	setp.lt.f64 	%p4, %fd58, %fd59;
	selp.f64 	%fd66, %fd59, %fd58, %p4;
	setp.lt.f64 	%p5, %fd66, %fd60;
	selp.f64 	%fd67, %fd60, %fd66, %p5;
	setp.lt.f64 	%p6, %fd67, %fd61;
	selp.f64 	%fd68, %fd61, %fd67, %p6;
	setp.lt.f64 	%p7, %fd68, %fd62;
	selp.f64 	%fd69, %fd62, %fd68, %p7;
	setp.lt.f64 	%p8, %fd69, %fd63;
	selp.f64 	%fd70, %fd63, %fd69, %p8;
	setp.lt.f64 	%p9, %fd70, %fd64;
	selp.f64 	%fd71, %fd64, %fd70, %p9;
	setp.lt.f64 	%p10, %fd71, %fd65;
	selp.f64 	%fd378, %fd65, %fd71, %p10;
	setp.lt.u32 	%p11, %r68, 4096;
	mov.b32 	%r465, 2048;
	@%p11 bra 	$L__BB4_60;
	add.s32 	%r48, %r68, -2048;
	mov.b32 	%r465, 2048;
$L__BB4_58:
	mul.wide.s32 	%rd51, %r465, 8;
	add.s64 	%rd36, %rd19, %rd51;
	// begin inline asm
	ld.global.nc.u64 %rd35, [%rd36];
	// end inline asm
	mov.b64 	%fd72, %rd35;
	add.s64 	%rd38, %rd36, 2048;
	// begin inline asm
	ld.global.nc.u64 %rd37, [%rd38];
	// end inline asm
	mov.b64 	%fd73, %rd37;
	add.s64 	%rd40, %rd36, 4096;
	// begin inline asm
	ld.global.nc.u64 %rd39, [%rd40];
	// end inline asm
	mov.b64 	%fd74, %rd39;
	add.s64 	%rd42, %rd36, 6144;
	// begin inline asm
	ld.global.nc.u64 %rd41, [%rd42];
	// end inline asm
	mov.b64 	%fd75, %rd41;
	add.s64 	%rd44, %rd36, 8192;
	// begin inline asm
	ld.global.nc.u64 %rd43, [%rd44];
	// end inline asm
	mov.b64 	%fd76, %rd43;
	add.s64 	%rd46, %rd36, 10240;
	// begin inline asm
	ld.global.nc.u64 %rd45, [%rd46];
	// end inline asm
	mov.b64 	%fd77, %rd45;
	add.s64 	%rd48, %rd36, 12288;
	// begin inline asm
	ld.global.nc.u64 %rd47, [%rd48];
	// end inline asm
	mov.b64 	%fd78, %rd47;
	add.s64 	%rd50, %rd36, 14336;
	// begin inline asm
	ld.global.nc.u64 %rd49, [%rd50];
	// end inline asm
	mov.b64 	%fd79, %rd49;
	setp.lt.f64 	%p12, %fd378, %fd72;
	selp.f64 	%fd80, %fd72, %fd378, %p12;
	setp.lt.f64 	%p13, %fd80, %fd73;
	selp.f64 	%fd81, %fd73, %fd80, %p13;
	setp.lt.f64 	%p14, %fd81, %fd74;
	selp.f64 	%fd82, %fd74, %fd81, %p14;
	setp.lt.f64 	%p15, %fd82, %fd75;
	selp.f64 	%fd83, %fd75, %fd82, %p15;
	setp.lt.f64 	%p16, %fd83, %fd76;
	selp.f64 	%fd84, %fd76, %fd83, %p16;
	setp.lt.f64 	%p17, %fd84, %fd77;
	selp.f64 	%fd85, %fd77, %fd84, %p17;
	setp.lt.f64 	%p18, %fd85, %fd78;
	selp.f64 	%fd86, %fd78, %fd85, %p18;
	setp.lt.f64 	%p19, %fd86, %fd79;
	selp.f64 	%fd378, %fd79, %fd86, %p19;
	sub.s32 	%r71, %r68, %r465;
	setp.lt.s32 	%p20, %r71, 2048;
	@%p20 bra 	$L__BB4_68;
	add.s32 	%r465, %r465, 2048;
	setp.le.s32 	%p21, %r465, %r48;
	@%p21 bra 	$L__BB4_58;
$L__BB4_60:
	setp.le.s32 	%p22, %r68, %r465;
	@%p22 bra 	$L__BB4_68;
	sub.s32 	%r52, %r68, %r465;
	setp.ge.s32 	%p23, %r47, %r52;
	@%p23 bra 	$L__BB4_68;
	not.b32 	%r72, %r47;
	add.s32 	%r73, %r68, %r72;
	sub.s32 	%r53, %r73, %r465;
	and.b32  	%r74, %r53, 768;
	setp.eq.s32 	%p24, %r74, 768;
	mov.u32 	%r469, %r47;
	@%p24 bra 	$L__BB4_65;
	add.s32 	%r467, %r47, %r465;
	shr.u32 	%r75, %r53, 8;
	add.s32 	%r76, %r75, 1;
	and.b32  	%r77, %r76, 3;
	neg.s32 	%r466, %r77;
	mov.u32 	%r469, %r47;
$L__BB4_64:
	.pragma "nounroll";
	mul.wide.u32 	%rd54, %r467, 8;
	add.s64 	%rd53, %rd15, %rd54;
	// begin inline asm
	ld.global.nc.u64 %rd52, [%rd53];
	// end inline asm
	mov.b64 	%fd88, %rd52;
	setp.lt.f64 	%p25, %fd378, %fd88;
	selp.f64 	%fd378, %fd88, %fd378, %p25;
	add.s32 	%r469, %r469, 256;
	add.s32 	%r467, %r467, 256;
	add.s32 	%r466, %r466, 1;
	setp.ne.s32 	%p26, %r466, 0;
	@%p26 bra 	$L__BB4_64;
$L__BB4_65:
	setp.lt.u32 	%p27, %r53, 768;
	@%p27 bra 	$L__BB4_68;
	cvt.u64.u32 	%rd55, %r469;
	cvt.u64.u32 	%rd56, %r465;
	add.s64 	%rd57, %rd55, %rd56;
	shl.b64 	%rd58, %rd57, 3;
	add.s64 	%rd59, %rd58, %rd15;
	add.s64 	%rd205, %rd59, 4096;
	add.s32 	%r470, %r469, %r465;
$L__BB4_67:
	mul.wide.u32 	%rd68, %r470, 8;
	add.s64 	%rd61, %rd15, %rd68;
	// begin inline asm
	ld.global.nc.u64 %rd60, [%rd61];
	// end inline asm
	mov.b64 	%fd89, %rd60;
	setp.lt.f64 	%p28, %fd378, %fd89;
	selp.f64 	%fd90, %fd89, %fd378, %p28;
	add.s64 	%rd63, %rd205, -2048;
	// begin inline asm
	ld.global.nc.u64 %rd62, [%rd63];
	// end inline asm
	mov.b64 	%fd91, %rd62;
	setp.lt.f64 	%p29, %fd90, %fd91;
	selp.f64 	%fd92, %fd91, %fd90, %p29;
	// begin inline asm
	ld.global.nc.u64 %rd64, [%rd205];
	// end inline asm
	mov.b64 	%fd93, %rd64;
	setp.lt.f64 	%p30, %fd92, %fd93;
	selp.f64 	%fd94, %fd93, %fd92, %p30;
	add.s64 	%rd67, %rd205, 2048;
	// begin inline asm
	ld.global.nc.u64 %rd66, [%rd67];
	// end inline asm
	mov.b64 	%fd95, %rd66;
	setp.lt.f64 	%p31, %fd94, %fd95;
	selp.f64 	%fd378, %fd95, %fd94, %p31;
	add.s32 	%r469, %r469, 1024;
	add.s64 	%rd205, %rd205, 8192;
	add.s32 	%r470, %r470, 1024;
	setp.lt.s32 	%p32, %r469, %r52;
	@%p32 bra 	$L__BB4_67;
$L__BB4_68:
	// begin inline asm
	mov.u32 %r78, %laneid;
	// end inline asm
	mov.b64 	%rd69, %fd378;
	mov.b64 	{%r80, %r85}, %rd69;
	mov.b32 	%r86, 1;
	mov.b32 	%r127, 31;
	mov.b32 	%r128, -1;
	// begin inline asm
	shfl.sync.down.b32 %r79, %r80, %r86, %r127, %r128;
	// end inline asm
	// begin inline asm
	shfl.sync.down.b32 %r84, %r85, %r86, %r127, %r128;
	// end inline asm
	mov.b64 	%rd70, {%r79, %r84};
	mov.b64 	%fd96, %rd70;
	setp.gt.s32 	%p33, %r78, 30;
	setp.lt.f64 	%p34, %fd378, %fd96;
	selp.f64 	%fd97, %fd96, %fd378, %p34;
	selp.f64 	%fd98, %fd378, %fd97, %p33;
	mov.b64 	%rd71, %fd98;
	mov.b64 	{%r90, %r95}, %rd71;
	mov.b32 	%r96, 2;
	// begin inline asm
	shfl.sync.down.b32 %r89, %r90, %r96, %r127, %r128;
	// end inline asm
	// begin inline asm
	shfl.sync.down.b32 %r94, %r95, %r96, %r127, %r128;
	// end inline asm
	mov.b64 	%rd72, {%r89, %r94};
	mov.b64 	%fd99, %rd72;
	setp.gt.s32 	%p35, %r78, 29;
	setp.lt.f64 	%p36, %fd98, %fd99;
	selp.f64 	%fd100, %fd99, %fd98, %p36;
	selp.f64 	%fd101, %fd98, %fd100, %p35;
	mov.b64 	%rd73, %fd101;
	mov.b64 	{%r100, %r105}, %rd73;
	mov.b32 	%r106, 4;
	// begin inline asm
	shfl.sync.down.b32 %r99, %r100, %r106, %r127, %r128;
	// end inline asm
	// begin inline asm
	shfl.sync.down.b32 %r104, %r105, %r106, %r127, %r128;
	// end inline asm
	mov.b64 	%rd74, {%r99, %r104};
	mov.b64 	%fd102, %rd74;
	setp.gt.s32 	%p37, %r78, 27;
	setp.lt.f64 	%p38, %fd101, %fd102;
	selp.f64 	%fd103, %fd102, %fd101, %p38;
	selp.f64 	%fd104, %fd101, %fd103, %p37;
	mov.b64 	%rd75, %fd104;
	mov.b64 	{%r110, %r115}, %rd75;
	mov.b32 	%r116, 8;
	// begin inline asm
	shfl.sync.down.b32 %r109, %r110, %r116, %r127, %r128;
	// end inline asm
	// begin inline asm
	shfl.sync.down.b32 %r114, %r115, %r116, %r127, %r128;
	// end inline asm
	mov.b64 	%rd76, {%r109, %r114};
	mov.b64 	%fd105, %rd76;
	setp.gt.s32 	%p39, %r78, 23;
	setp.lt.f64 	%p40, %fd104, %fd105;
	selp.f64 	%fd106, %fd105, %fd104, %p40;
	selp.f64 	%fd107, %fd104, %fd106, %p39;
	mov.b64 	%rd77, %fd107;
	mov.b64 	{%r120, %r125}, %rd77;
	mov.b32 	%r126, 16;
	// begin inline asm
	shfl.sync.down.b32 %r119, %r120, %r126, %r127, %r128;
	// end inline asm
	// begin inline asm
	shfl.sync.down.b32 %r124, %r125, %r126, %r127, %r128;
	// end inline asm
	mov.b64 	%rd78, {%r119, %r124};
	mov.b64 	%fd108, %rd78;
	setp.gt.s32 	%p41, %r78, 15;
	setp.lt.f64 	%p42, %fd107, %fd108;
	selp.f64 	%fd54, %fd108, %fd107, %p42;
	selp.f64 	%fd379, %fd107, %fd54, %p41;
	setp.ne.s32 	%p43, %r78, 0;
	@%p43 bra 	$L__BB4_70;
	shr.u32 	%r129, %r47, 2;
	and.b32  	%r130, %r129, 248;
	mov.u32 	%r131, _ZZN3cub18CUB_300001_SM_10006detail6reduce28DeviceReduceSingleTileKernelINS2_10policy_hubIdjN4cuda3__47maximumIdEEE10Policy1000EPdPfiS8_fdNS5_3std3__410__identityEEEvT0_T1_T2_T3_T4_T6_E12temp_storage;
	add.s32 	%r132, %r131, %r130;
	st.shared.f64 	[%r132+8], %fd54;
$L__BB4_70:
	bar.sync 	0;
	setp.ne.s32 	%p44, %r47, 0;
	@%p44 bra 	$L__BB4_72;
	ld.shared.f64 	%fd109, [_ZZN3cub18CUB_300001_SM_10006detail6reduce28DeviceReduceSingleTileKernelINS2_10policy_hubIdjN4cuda3__47maximumIdEEE10Policy1000EPdPfiS8_fdNS5_3std3__410__identityEEEvT0_T1_T2_T3_T4_T6_E12temp_storage+16];
	setp.lt.f64 	%p45, %fd379, %fd109;
	selp.f64 	%fd110, %fd109, %fd379, %p45;
	ld.shared.f64 	%fd111, [_ZZN3cub18CUB_300001_SM_10006detail6reduce28DeviceReduceSingleTileKernelINS2_10policy_hubIdjN4cuda3__47maximumIdEEE10Policy1000EPdPfiS8_fdNS5_3std3__410__identityEEEvT0_T1_T2_T3_T4_T6_E12temp_storage+24];
	setp.lt.f64 	%p46, %fd110, %fd111;
	selp.f64 	%fd112, %fd111, %fd110, %p46;
	ld.shared.f64 	%fd113, [_ZZN3cub18CUB_300001_SM_10006detail6reduce28DeviceReduceSingleTileKernelINS2_10policy_hubIdjN4cuda3__47maximumIdEEE10Policy1000EPdPfiS8_fdNS5_3std3__410__identityEEEvT0_T1_T2_T3_T4_T6_E12temp_storage+32];
	setp.lt.f64 	%p47, %fd112, %fd113;
	selp.f64 	%fd114, %fd113, %fd112, %p47;
	ld.shared.f64 	%fd115, [_ZZN3cub18CUB_300001_SM_10006detail6reduce28DeviceReduceSingleTileKernelINS2_10policy_hubIdjN4cuda3__47maximumIdEEE10Policy1000EPdPfiS8_fdNS5_3std3__410__identityEEEvT0_T1_T2_T3_T4_T6_E12temp_storage+40];
	setp.lt.f64 	%p48, %fd114, %fd115;
	selp.f64 	%fd116, %fd115, %fd114, %p48;
	ld.shared.f64 	%fd117, [_ZZN3cub18CUB_300001_SM_10006detail6reduce28DeviceReduceSingleTileKernelINS2_10policy_hubIdjN4cuda3__47maximumIdEEE10Policy1000EPdPfiS8_fdNS5_3std3__410__identityEEEvT0_T1_T2_T3_T4_T6_E12temp_storage+48];
	setp.lt.f64 	%p49, %fd116, %fd117;
	selp.f64 	%fd118, %fd117, %fd116, %p49;
	ld.shared.f64 	%fd119, [_ZZN3cub18CUB_300001_SM_10006detail6reduce28DeviceReduceSingleTileKernelINS2_10policy_hubIdjN4cuda3__47maximumIdEEE10Policy1000EPdPfiS8_fdNS5_3std3__410__identityEEEvT0_T1_T2_T3_T4_T6_E12temp_storage+56];
	setp.lt.f64 	%p50, %fd118, %fd119;
	selp.f64 	%fd120, %fd119, %fd118, %p50;
	ld.shared.f64 	%fd121, [_ZZN3cub18CUB_300001_SM_10006detail6reduce28DeviceReduceSingleTileKernelINS2_10policy_hubIdjN4cuda3__47maximumIdEEE10Policy1000EPdPfiS8_fdNS5_3std3__410__identityEEEvT0_T1_T2_T3_T4_T6_E12temp_storage+64];
	setp.lt.f64 	%p51, %fd120, %fd121;
	selp.f64 	%fd379, %fd121, %fd120, %p51;
$L__BB4_72:
	mov.u32 	%r444, %tid.x;
	setp.ne.s32 	%p217, %r444, 0;
	@%p217 bra 	$L__BB4_74;
	cvt.f64.f32 	%fd352, %f1;
	setp.gt.f64 	%p218, %fd379, %fd352;
	cvt.rn.f32.f64 	%f2, %fd379;
	selp.f32 	%f3, %f2, %f1, %p218;
	st.global.f32 	[%rd1], %f3;
$L__BB4_74:
	ret;

}
	// .globl	_ZN3cub18CUB_300001_SM_10006detail6reduce28DeviceReduceSingleTileKernelINS2_10policy_hubIdyN4cuda3__47maximumIdEEE10Policy1000EN6thrust24THRUST_300001_SM_1000_NS10device_ptrIdEEPfyS8_fdNS5_3std3__410__identityEEEvT0_T1_T2_T3_T4_T6_
.visible .entry _ZN3cub18CUB_300001_SM_10006detail6reduce28DeviceReduceSingleTileKernelINS2_10policy_hubIdyN4cuda3__47maximumIdEEE10Policy1000EN6thrust24THRUST_300001_SM_1000_NS10device_ptrIdEEPfyS8_fdNS5_3std3__410__identityEEEvT0_T1_T2_T3_T4_T6_(
	.param .align 8 .b8 _ZN3cub18CUB_300001_SM_10006detail6reduce28DeviceReduceSingleTileKernelINS2_10policy_hubIdyN4cuda3__47maximumIdEEE10Policy1000EN6thrust24THRUST_300001_SM_1000_NS10device_ptrIdEEPfyS8_fdNS5_3std3__410__identityEEEvT0_T1_T2_T3_T4_T6__param_0[8],
	.param .u64 .ptr .align 1 _ZN3cub18CUB_300001_SM_10006detail6reduce28DeviceReduceSingleTileKernelINS2_10policy_hubIdyN4cuda3__47maximumIdEEE10Policy1000EN6thrust24THRUST_300001_SM_1000_NS10device_ptrIdEEPfyS8_fdNS5_3std3__410__identityEEEvT0_T1_T2_T3_T4_T6__param_1,
	.param .u64 _ZN3cub18CUB_300001_SM_10006detail6reduce28DeviceReduceSingleTileKernelINS2_10policy_hubIdyN4cuda3__47maximumIdEEE10Policy1000EN6thrust24THRUST_300001_SM_1000_NS10device_ptrIdEEPfyS8_fdNS5_3std3__410__identityEEEvT0_T1_T2_T3_T4_T6__param_2,
	.param .align 1 .b8 _ZN3cub18CUB_300001_SM_10006detail6reduce28DeviceReduceSingleTileKernelINS2_10policy_hubIdyN4cuda3__47maximumIdEEE10Policy1000EN6thrust24THRUST_300001_SM_1000_NS10device_ptrIdEEPfyS8_fdNS5_3std3__410__identityEEEvT0_T1_T2_T3_T4_T6__param_3[1],
	.param .f32 _ZN3cub18CUB_300001_SM_10006detail6reduce28DeviceReduceSingleTileKernelINS2_10policy_hubIdyN4cuda3__47maximumIdEEE10Policy1000EN6thrust24THRUST_300001_SM_1000_NS10device_ptrIdEEPfyS8_fdNS5_3std3__410__identityEEEvT0_T1_T2_T3_T4_T6__param_4,
	.param .align 1 .b8 _ZN3cub18CUB_300001_SM_10006detail6reduce28DeviceReduceSingleTileKernelINS2_10policy_hubIdyN4cuda3__47maximumIdEEE10Policy1000EN6thrust24THRUST_300001_SM_1000_NS10device_ptrIdEEPfyS8_fdNS5_3std3__410__identityEEEvT0_T1_T2_T3_T4_T6__param_5[1]
)
.maxntid 256
.minnctapersm 1
{
	.reg .pred 	%p<169>;
	.reg .b32 	%r<246>;
	.reg .b32 	%f<4>;
	.reg .b64 	%rd<86>;
	.reg .b64 	%fd<308>;
	// demoted variable
	.shared .align 8 .b8 _ZZN3cub18CUB_300001_SM_10006detail6reduce28DeviceReduceSingleTileKernelINS2_10policy_hubIdyN4cuda3__47maximumIdEEE10Policy1000EN6thrust24THRUST_300001_SM_1000_NS10device_ptrIdEEPfyS8_fdNS5_3std3__410__identityEEEvT0_T1_T2_T3_T4_T6_E12temp_storage[80];
	ld.param.u64 	%rd18, [_ZN3cub18CUB_300001_SM_10006detail6reduce28DeviceReduceSingleTileKernelINS2_10policy_hubIdyN4cuda3__47maximumIdEEE10Policy1000EN6thrust24THRUST_300001_SM_1000_NS10device_ptrIdEEPfyS8_fdNS5_3std3__410__identityEEEvT0_T1_T2_T3_T4_T6__param_0];
	ld.param.u64 	%rd20, [_ZN3cub18CUB_300001_SM_10006detail6reduce28DeviceReduceSingleTileKernelINS2_10policy_hubIdyN4cuda3__47maximumIdEEE10Policy1000EN6thrust24THRUST_300001_SM_1000_NS10device_ptrIdEEPfyS8_fdNS5_3std3__410__identityEEEvT0_T1_T2_T3_T4_T6__param_1];
	ld.param.u64 	%rd19, [_ZN3cub18CUB_300001_SM_10006detail6reduce28DeviceReduceSingleTileKernelINS2_10policy_hubIdyN4cuda3__47maximumIdEEE10Policy1000EN6thrust24THRUST_300001_SM_1000_NS10device_ptrIdEEPfyS8_fdNS5_3std3__410__identityEEEvT0_T1_T2_T3_T4_T6__param_2];
	ld.param.f32 	%f1, [_ZN3cub18CUB_300001_SM_10006detail6reduce28DeviceReduceSingleTileKernelINS2_10policy_hubIdyN4cuda3__47maximumIdEEE10Policy1000EN6thrust24THRUST_300001_SM_1000_NS10device_ptrIdEEPfyS8_fdNS5_3std3__410__identityEEEvT0_T1_T2_T3_T4_T6__param_4];
	cvta.to.global.u64 	%rd1, %rd20;
	setp.ne.s64 	%p1, %rd19, 0;
	@%p1 bra 	$L__BB5_3;
	mov.u32 	%r231, %tid.x;
	setp.ne.s32 	%p168, %r231, 0;
	@%p168 bra 	$L__BB5_51;
	st.global.f32 	[%rd1], %f1;
	bra.uni 	$L__BB5_51;
$L__BB5_3:
	cvta.to.global.u64 	%rd2, %rd18;
	setp.gt.u64 	%p2, %rd19, 2047;
	@%p2 bra 	$L__BB5_28;
	cvt.u32.u64 	%r1, %rd19;
	mov.u32 	%r2, %tid.x;
	setp.ge.u32 	%p80, %r2, %r1;
	mov.f64 	%fd295, 0d0000000000000000;
	mov.u32 	%r235, %r2;
	@%p80 bra 	$L__BB5_6;
	mul.wide.u32 	%rd51, %r2, 8;
	add.s64 	%rd52, %rd2, %rd51;
	ld.global.f64 	%fd295, [%rd52];
	add.s32 	%r235, %r2, 256;
$L__BB5_6:
	setp.ge.u32 	%p81, %r235, %r1;
	@%p81 bra 	$L__BB5_19;
	not.b32 	%r108, %r235;
	add.s32 	%r109, %r108, %r1;
	shr.u32 	%r110, %r109, 8;
	add.s32 	%r5, %r110, 1;
	and.b32  	%r6, %r5, 15;
	setp.lt.u32 	%p82, %r109, 3840;
	@%p82 bra 	$L__BB5_10;
	and.b32  	%r111, %r5, 33554416;
	neg.s32 	%r233, %r111;
	mul.wide.u32 	%rd53, %r235, 8;
	add.s64 	%rd54, %rd53, %rd2;
	add.s64 	%rd81, %rd54, 16384;
$L__BB5_9:
	.pragma "nounroll";
	ld.global.f64 	%fd156, [%rd81+-16384];
	setp.lt.f64 	%p83, %fd295, %fd156;
	selp.f64 	%fd157, %fd156, %fd295, %p83;
	ld.global.f64 	%fd158, [%rd81+-14336];
	setp.lt.f64 	%p84, %fd157, %fd158;
	selp.f64 	%fd159, %fd158, %fd157, %p84;
	ld.global.f64 	%fd160, [%rd81+-12288];
	setp.lt.f64 	%p85, %fd159, %fd160;
	selp.f64 	%fd161, %fd160, %fd159, %p85;
	ld.global.f64 	%fd162, [%rd81+-10240];
	setp.lt.f64 	%p86, %fd161, %fd162;
	selp.f64 	%fd163, %fd162, %fd161, %p86;
	ld.global.f64 	%fd164, [%rd81+-8192];
	setp.lt.f64 	%p87, %fd163, %fd164;
	selp.f64 	%fd165, %fd164, %fd163, %p87;
	ld.global.f64 	%fd166, [%rd81+-6144];
	setp.lt.f64 	%p88, %fd165, %fd166;
	selp.f64 	%fd167, %fd166, %fd165, %p88;
	ld.global.f64 	%fd168, [%rd81+-4096];
	setp.lt.f64 	%p89, %fd167, %fd168;
	selp.f64 	%fd169, %fd168, %fd167, %p89;
	ld.global.f64 	%fd170, [%rd81+-2048];
	setp.lt.f64 	%p90, %fd169, %fd170;
	selp.f64 	%fd171, %fd170, %fd169, %p90;
	ld.global.f64 	%fd172, [%rd81];
	setp.lt.f64 	%p91, %fd171, %fd172;
	selp.f64 	%fd173, %fd172, %fd171, %p91;
	ld.global.f64 	%fd174, [%rd81+2048];
	setp.lt.f64 	%p92, %fd173, %fd174;
	selp.f64 	%fd175, %fd174, %fd173, %p92;
	ld.global.f64 	%fd176, [%rd81+4096];
	setp.lt.f64 	%p93, %fd175, %fd176;
	selp.f64 	%fd177, %fd176, %fd175, %p93;
	ld.global.f64 	%fd178, [%rd81+6144];
	setp.lt.f64 	%p94, %fd177, %fd178;
	selp.f64 	%fd179, %fd178, %fd177, %p94;
	ld.global.f64 	%fd180, [%rd81+8192];
	setp.lt.f64 	%p95, %fd179, %fd180;
	selp.f64 	%fd181, %fd180, %fd179, %p95;
	ld.global.f64 	%fd182, [%rd81+10240];
	setp.lt.f64 	%p96, %fd181, %fd182;
	selp.f64 	%fd183, %fd182, %fd181, %p96;
	ld.global.f64 	%fd184, [%rd81+12288];
	setp.lt.f64 	%p97, %fd183, %fd184;
	selp.f64 	%fd185, %fd184, %fd183, %p97;
	ld.global.f64 	%fd186, [%rd81+14336];
	setp.lt.f64 	%p98, %fd185, %fd186;
	selp.f64 	%fd295, %fd186, %fd185, %p98;
	add.s32 	%r235, %r235, 4096;
	add.s32 	%r233, %r233, 16;
	add.s64 	%rd81, %rd81, 32768;
	setp.ne.s32 	%p99, %r233, 0;
	@%p99 bra 	$L__BB5_9;
$L__BB5_10:
	setp.eq.s32 	%p100, %r6, 0;
	@%p100 bra 	$L__BB5_19;
	and.b32  	%r13, %r5, 7;
	setp.lt.u32 	%p101, %r6, 8;
	@%p101 bra 	$L__BB5_13;
	mul.wide.s32 	%rd55, %r235, 8;
	add.s64 	%rd56, %rd2, %rd55;
	ld.global.f64 	%fd188, [%rd56];
	setp.lt.f64 	%p102, %fd295, %fd188;
	selp.f64 	%fd189, %fd188, %fd295, %p102;
	ld.global.f64 	%fd190, [%rd56+2048];
	setp.lt.f64 	%p103, %fd189, %fd190;
	selp.f64 	%fd191, %fd190, %fd189, %p103;
	ld.global.f64 	%fd192, [%rd56+4096];
	setp.lt.f64 	%p104, %fd191, %fd192;
	selp.f64 	%fd193, %fd192, %fd191, %p104;
	ld.global.f64 	%fd194, [%rd56+6144];
	setp.lt.f64 	%p105, %fd193, %fd194;
	selp.f64 	%fd195, %fd194, %fd193, %p105;
	ld.global.f64 	%fd196, [%rd56+8192];
	setp.lt.f64 	%p106, %fd195, %fd196;
	selp.f64 	%fd197, %fd196, %fd195, %p106;
	ld.global.f64 	%fd198, [%rd56+10240];
	setp.lt.f64 	%p107, %fd197, %fd198;
	selp.f64 	%fd199, %fd198, %fd197, %p107;
	ld.global.f64 	%fd200, [%rd56+12288];
	setp.lt.f64 	%p108, %fd199, %fd200;
	selp.f64 	%fd201, %fd200, %fd199, %p108;
	ld.global.f64 	%fd202, [%rd56+14336];
	setp.lt.f64 	%p109, %fd201, %fd202;
	selp.f64 	%fd295, %fd202, %fd201, %p109;
	add.s32 	%r235, %r235, 2048;
$L__BB5_13:
	setp.eq.s32 	%p110, %r13, 0;
	@%p110 bra 	$L__BB5_19;
	and.b32  	%r16, %r5, 3;
	setp.lt.u32 	%p111, %r13, 4;
	@%p111 bra 	$L__BB5_16;
	mul.wide.s32 	%rd57, %r235, 8;
	add.s64 	%rd58, %rd2, %rd57;
	ld.global.f64 	%fd204, [%rd58];
	setp.lt.f64 	%p112, %fd295, %fd204;
	selp.f64 	%fd205, %fd204, %fd295, %p112;
	ld.global.f64 	%fd206, [%rd58+2048];
	setp.lt.f64 	%p113, %fd205, %fd206;
	selp.f64 	%fd207, %fd206, %fd205, %p113;
	ld.global.f64 	%fd208, [%rd58+4096];
	setp.lt.f64 	%p114, %fd207, %fd208;
	selp.f64 	%fd209, %fd208, %fd207, %p114;
	ld.global.f64 	%fd210, [%rd58+6144];
	setp.lt.f64 	%p115, %fd209, %fd210;
	selp.f64 	%fd295, %fd210, %fd209, %p115;
	add.s32 	%r235, %r235, 1024;
$L__BB5_16:
	setp.eq.s32 	%p116, %r16, 0;
	@%p116 bra 	$L__BB5_19;
	neg.s32 	%r238, %r16;
$L__BB5_18:
	.pragma "nounroll";
	mul.wide.s32 	%rd59, %r235, 8;
	add.s64 	%rd60, %rd2, %rd59;
	ld.global.f64 	%fd211, [%rd60];
	setp.lt.f64 	%p117, %fd295, %fd211;
	selp.f64 	%fd295, %fd211, %fd295, %p117;
	add.s32 	%r235, %r235, 256;
	add.s32 	%r238, %r238, 1;
	setp.ne.s32 	%p118, %r238, 0;
	@%p118 bra 	$L__BB5_18;
$L__BB5_19:
	setp.lt.u64 	%p119, %rd19, 256;
	@%p119 bra 	$L__BB5_24;
	// begin inline asm
	mov.u32 %r175, %laneid;
	// end inline asm
	mov.b64 	%rd71, %fd295;
	mov.b64 	{%r177, %r182}, %rd71;
	mov.b32 	%r183, 1;
	mov.b32 	%r224, 31;
	mov.b32 	%r225, -1;
	// begin inline asm
	shfl.sync.down.b32 %r176, %r177, %r183, %r224, %r225;
	// end inline asm
	// begin inline asm
	shfl.sync.down.b32 %r181, %r182, %r183, %r224, %r225;
	// end inline asm
	mov.b64 	%rd72, {%r176, %r181};
	mov.b64 	%fd259, %rd72;
	setp.gt.s32 	%p147, %r175, 30;
	setp.lt.f64 	%p148, %fd295, %fd259;
	selp.f64 	%fd260, %fd259, %fd295, %p148;
	selp.f64 	%fd261, %fd295, %fd260, %p147;
	mov.b64 	%rd73, %fd261;
	mov.b64 	{%r187, %r192}, %rd73;
	mov.b32 	%r193, 2;
	// begin inline asm
	shfl.sync.down.b32 %r186, %r187, %r193, %r224, %r225;
	// end inline asm
	// begin inline asm
	shfl.sync.down.b32 %r191, %r192, %r193, %r224, %r225;
	// end inline asm
	mov.b64 	%rd74, {%r186, %r191};
	mov.b64 	%fd262, %rd74;
	setp.gt.s32 	%p149, %r175, 29;
	setp.lt.f64 	%p150, %fd261, %fd262;
	selp.f64 	%fd263, %fd262, %fd261, %p150;
	selp.f64 	%fd264, %fd261, %fd263, %p149;
	mov.b64 	%rd75, %fd264;
	mov.b64 	{%r197, %r202}, %rd75;
	mov.b32 	%r203, 4;
	// begin inline asm
	shfl.sync.down.b32 %r196, %r197, %r203, %r224, %r225;
	// end inline asm
	// begin inline asm
	shfl.sync.down.b32 %r201, %r202, %r203, %r224, %r225;
	// end inline asm
	mov.b64 	%rd76, {%r196, %r201};
	mov.b64 	%fd265, %rd76;
	setp.gt.s32 	%p151, %r175, 27;
	setp.lt.f64 	%p152, %fd264, %fd265;
	selp.f64 	%fd266, %fd265, %fd264, %p152;
	selp.f64 	%fd267, %fd264, %fd266, %p151;
	mov.b64 	%rd77, %fd267;
	mov.b64 	{%r207, %r212}, %rd77;
	mov.b32 	%r213, 8;
	// begin inline asm
	shfl.sync.down.b32 %r206, %r207, %r213, %r224, %r225;
	// end inline asm
	// begin inline asm
	shfl.sync.down.b32 %r211, %r212, %r213, %r224, %r225;
	// end inline asm
	mov.b64 	%rd78, {%r206, %r211};
	mov.b64 	%fd268, %rd78;
	setp.gt.s32 	%p153, %r175, 23;
	setp.lt.f64 	%p154, %fd267, %fd268;
	selp.f64 	%fd269, %fd268, %fd267, %p154;
	selp.f64 	%fd270, %fd267, %fd269, %p153;
	mov.b64 	%rd79, %fd270;
	mov.b64 	{%r217, %r222}, %rd79;
	mov.b32 	%r223, 16;
	// begin inline asm
	shfl.sync.down.b32 %r216, %r217, %r223, %r224, %r225;
	// end inline asm
	// begin inline asm
	shfl.sync.down.b32 %r221, %r222, %r223, %r224, %r225;
	// end inline asm
	mov.b64 	%rd80, {%r216, %r221};
	mov.b64 	%fd271, %rd80;
	setp.gt.s32 	%p155, %r175, 15;
	setp.lt.f64 	%p156, %fd270, %fd271;
	selp.f64 	%fd16, %fd271, %fd270, %p156;
	selp.f64 	%fd307, %fd270, %fd16, %p155;
	setp.ne.s32 	%p157, %r175, 0;
	@%p157 bra 	$L__BB5_22;
	shr.u32 	%r226, %r2, 2;
	and.b32  	%r227, %r226, 248;
	mov.u32 	%r228, _ZZN3cub18CUB_300001_SM_10006detail6reduce28DeviceReduceSingleTileKernelINS2_10policy_hubIdyN4cuda3__47maximumIdEEE10Policy1000EN6thrust24THRUST_300001_SM_1000_NS10device_ptrIdEEPfyS8_fdNS5_3std3__410__identityEEEvT0_T1_T2_T3_T4_T6_E12temp_storage;
	add.s32 	%r229, %r228, %r227;
	st.shared.f64 	[%r229+8], %fd16;
$L__BB5_22:
	bar.sync 	0;
	setp.ne.s32 	%p158, %r2, 0;
	@%p158 bra 	$L__BB5_49;
	ld.shared.f64 	%fd272, [_ZZN3cub18CUB_300001_SM_10006detail6reduce28DeviceReduceSingleTileKernelINS2_10policy_hubIdyN4cuda3__47maximumIdEEE10Policy1000EN6thrust24THRUST_300001_SM_1000_NS10device_ptrIdEEPfyS8_fdNS5_3std3__410__identityEEEvT0_T1_T2_T3_T4_T6_E12temp_storage+16];
	setp.lt.f64 	%p159, %fd307, %fd272;
	selp.f64 	%fd273, %fd272, %fd307, %p159;
	ld.shared.f64 	%fd274, [_ZZN3cub18CUB_300001_SM_10006detail6reduce28DeviceReduceSingleTileKernelINS2_10policy_hubIdyN4cuda3__47maximumIdEEE10Policy1000EN6thrust24THRUST_300001_SM_1000_NS10device_ptrIdEEPfyS8_fdNS5_3std3__410__identityEEEvT0_T1_T2_T3_T4_T6_E12temp_storage+24];
	setp.lt.f64 	%p160, %fd273, %fd274;
	selp.f64 	%fd275, %fd274, %fd273, %p160;
	ld.shared.f64 	%fd276, [_ZZN3cub18CUB_300001_SM_10006detail6reduce28DeviceReduceSingleTileKernelINS2_10policy_hubIdyN4cuda3__47maximumIdEEE10Policy1000EN6thrust24THRUST_300001_SM_1000_NS10device_ptrIdEEPfyS8_fdNS5_3std3__410__identityEEEvT0_T1_T2_T3_T4_T6_E12temp_storage+32];
	setp.lt.f64 	%p161, %fd275, %fd276;
	selp.f64 	%fd277, %fd276, %fd275, %p161;
	ld.shared.f64 	%fd278, [_ZZN3cub18CUB_300001_SM_10006detail6reduce28DeviceReduceSingleTileKernelINS2_10policy_hubIdyN4cuda3__47maximumIdEEE10Policy1000EN6thrust24THRUST_300001_SM_1000_NS10device_ptrIdEEPfyS8_fdNS5_3std3__410__identityEEEvT0_T1_T2_T3_T4_T6_E12temp_storage+40];
	setp.lt.f64 	%p162, %fd277, %fd278;
	selp.f64 	%fd279, %fd278, %fd277, %p162;
	ld.shared.f64 	%fd280, [_ZZN3cub18CUB_300001_SM_10006detail6reduce28DeviceReduceSingleTileKernelINS2_10policy_hubIdyN4cuda3__47maximumIdEEE10Policy1000EN6thrust24THRUST_300001_SM_1000_NS10device_ptrIdEEPfyS8_fdNS5_3std3__410__identityEEEvT0_T1_T2_T3_T4_T6_E12temp_storage+48];
	setp.lt.f64 	%p163, %fd279, %fd280;
	selp.f64 	%fd281, %fd280, %fd279, %p163;
	ld.shared.f64 	%fd282, [_ZZN3cub18CUB_300001_SM_10006detail6reduce28DeviceReduceSingleTileKernelINS2_10policy_hubIdyN4cuda3__47maximumIdEEE10Policy1000EN6thrust24THRUST_300001_SM_1000_NS10device_ptrIdEEPfyS8_fdNS5_3std3__410__identityEEEvT0_T1_T2_T3_T4_T6_E12temp_storage+56];
	setp.lt.f64 	%p164, %fd281, %fd282;
	selp.f64 	%fd283, %fd282, %fd281, %p164;
	ld.shared.f64 	%fd284, [_ZZN3cub18CUB_300001_SM_10006detail6reduce28DeviceReduceSingleTileKernelINS2_10policy_hubIdyN4cuda3__47maximumIdEEE10Policy1000EN6thrust24THRUST_300001_SM_1000_NS10device_ptrIdEEPfyS8_fdNS5_3std3__410__identityEEEvT0_T1_T2_T3_T4_T6_E12temp_storage+64];
	setp.lt.f64 	%p165, %fd283, %fd284;
	selp.f64 	%fd307, %fd284, %fd283, %p165;
	bra.uni 	$L__BB5_49;
$L__BB5_24:
	// begin inline asm
	mov.u32 %r112, %laneid;
	// end inline asm
	and.b32  	%r163, %r2, 992;
	add.s32 	%r164, %r163, 32;
	setp.gt.u32 	%p120, %r164, %r1;
	not.b32 	%r165, %r163;
	add.s32 	%r166, %r1, %r165;
	selp.b32 	%r161, %r166, 31, %p120;
	mov.b64 	%rd61, %fd295;
	mov.b64 	{%r114, %r119}, %rd61;
	mov.b32 	%r120, 1;
	mov.b32 	%r162, -1;
	// begin inline asm
	shfl.sync.down.b32 %r113, %r114, %r120, %r161, %r162;
	// end inline asm
	// begin inline asm
	shfl.sync.down.b32 %r118, %r119, %r120, %r161, %r162;
	// end inline asm
	mov.b64 	%rd62, {%r113, %r118};
	mov.b64 	%fd212, %rd62;
	setp.lt.s32 	%p121, %r112, %r161;
	setp.lt.f64 	%p122, %fd295, %fd212;
	selp.f64 	%fd213, %fd212, %fd295, %p122;
	selp.f64 	%fd214, %fd213, %fd295, %p121;
	mov.b64 	%rd63, %fd214;
	mov.b64 	{%r124, %r129}, %rd63;
	mov.b32 	%r130, 2;
	// begin inline asm
	shfl.sync.down.b32 %r123, %r124, %r130, %r161, %r162;
	// end inline asm
	// begin inline asm
	shfl.sync.down.b32 %r128, %r129, %r130, %r161, %r162;
	// end inline asm
	mov.b64 	%rd64, {%r123, %r128};
	mov.b64 	%fd215, %rd64;
	add.s32 	%r167, %r112, 2;
	setp.gt.s32 	%p123, %r167, %r161;
	setp.lt.f64 	%p124, %fd214, %fd215;
	selp.f64 	%fd216, %fd215, %fd214, %p124;
	selp.f64 	%fd217, %fd214, %fd216, %p123;
	mov.b64 	%rd65, %fd217;
	mov.b64 	{%r134, %r139}, %rd65;
	mov.b32 	%r140, 4;
	// begin inline asm
	shfl.sync.down.b32 %r133, %r134, %r140, %r161, %r162;
	// end inline asm
	// begin inline asm
	shfl.sync.down.b32 %r138, %r139, %r140, %r161, %r162;
	// end inline asm
	mov.b64 	%rd66, {%r133, %r138};
	mov.b64 	%fd218, %rd66;
	add.s32 	%r168, %r112, 4;
	setp.gt.s32 	%p125, %r168, %r161;
	setp.lt.f64 	%p126, %fd217, %fd218;
	selp.f64 	%fd219, %fd218, %fd217, %p126;
	selp.f64 	%fd220, %fd217, %fd219, %p125;
	mov.b64 	%rd67, %fd220;
	mov.b64 	{%r144, %r149}, %rd67;
	mov.b32 	%r150, 8;
	// begin inline asm
	shfl.sync.down.b32 %r143, %r144, %r150, %r161, %r162;
	// end inline asm
	// begin inline asm
	shfl.sync.down.b32 %r148, %r149, %r150, %r161, %r162;
	// end inline asm
	mov.b64 	%rd68, {%r143, %r148};
	mov.b64 	%fd221, %rd68;
	add.s32 	%r169, %r112, 8;
	setp.gt.s32 	%p127, %r169, %r161;
	setp.lt.f64 	%p128, %fd220, %fd221;
	selp.f64 	%fd222, %fd221, %fd220, %p128;
	selp.f64 	%fd223, %fd220, %fd222, %p127;
	mov.b64 	%rd69, %fd223;
	mov.b64 	{%r154, %r159}, %rd69;
	mov.b32 	%r160, 16;
	// begin inline asm
	shfl.sync.down.b32 %r153, %r154, %r160, %r161, %r162;
	// end inline asm
	// begin inline asm
	shfl.sync.down.b32 %r158, %r159, %r160, %r161, %r162;
	// end inline asm
	mov.b64 	%rd70, {%r153, %r158};
	mov.b64 	%fd224, %rd70;
	add.s32 	%r170, %r112, 16;
	setp.gt.s32 	%p129, %r170, %r161;
	setp.lt.f64 	%p130, %fd223, %fd224;
	selp.f64 	%fd225, %fd224, %fd223, %p130;
	selp.f64 	%fd307, %fd223, %fd225, %p129;
	setp.ne.s32 	%p131, %r112, 0;
	@%p131 bra 	$L__BB5_26;
	shr.u32 	%r171, %r2, 2;
	and.b32  	%r172, %r171, 248;
	mov.u32 	%r173, _ZZN3cub18CUB_300001_SM_10006detail6reduce28DeviceReduceSingleTileKernelINS2_10policy_hubIdyN4cuda3__47maximumIdEEE10Policy1000EN6thrust24THRUST_300001_SM_1000_NS10device_ptrIdEEPfyS8_fdNS5_3std3__410__identityEEEvT0_T1_T2_T3_T4_T6_E12temp_storage;
	add.s32 	%r174, %r173, %r172;
	st.shared.f64 	[%r174+8], %fd307;
$L__BB5_26:
	bar.sync 	0;
	setp.ne.s32 	%p132, %r2, 0;
	@%p132 bra 	$L__BB5_49;
	setp.gt.u64 	%p133, %rd19, 32;
	ld.shared.f64 	%fd226, [_ZZN3cub18CUB_300001_SM_10006detail6reduce28DeviceReduceSingleTileKernelINS2_10policy_hubIdyN4cuda3__47maximumIdEEE10Policy1000EN6thrust24THRUST_300001_SM_1000_NS10device_ptrIdEEPfyS8_fdNS5_3std3__410__identityEEEvT0_T1_T2_T3_T4_T6_E12temp_storage+16];
	setp.lt.f64 	%p134, %fd307, %fd226;
	selp.f64 	%fd228, %fd226, %fd307, %p134;
	selp.f64 	%fd229, %fd228, %fd307, %p133;
	setp.gt.u64 	%p135, %rd19, 64;
	ld.shared.f64 	%fd231, [_ZZN3cub18CUB_300001_SM_10006detail6reduce28DeviceReduceSingleTileKernelINS2_10policy_hubIdyN4cuda3__47maximumIdEEE10Policy1000EN6thrust24THRUST_300001_SM_1000_NS10device_ptrIdEEPfyS8_fdNS5_3std3__410__identityEEEvT0_T1_T2_T3_T4_T6_E12temp_storage+24];
	setp.lt.f64 	%p136, %fd229, %fd231;
	selp.f64 	%fd233, %fd231, %fd229, %p136;
	selp.f64 	%fd234, %fd233, %fd229, %p135;
	setp.gt.u64 	%p137, %rd19, 96;
	ld.shared.f64 	%fd236, [_ZZN3cub18CUB_300001_SM_10006detail6reduce28DeviceReduceSingleTileKernelINS2_10policy_hubIdyN4cuda3__47maximumIdEEE10Policy1000EN6thrust24THRUST_300001_SM_1000_NS10device_ptrIdEEPfyS8_fdNS5_3std3__410__identityEEEvT0_T1_T2_T3_T4_T6_E12temp_storage+32];
	setp.lt.f64 	%p138, %fd234, %fd236;
	selp.f64 	%fd238, %fd236, %fd234, %p138;
	selp.f64 	%fd239, %fd238, %fd234, %p137;
	setp.gt.u64 	%p139, %rd19, 128;
	ld.shared.f64 	%fd241, [_ZZN3cub18CUB_300001_SM_10006detail6reduce28DeviceReduceSingleTileKernelINS2_10policy_hubIdyN4cuda3__47maximumIdEEE10Policy1000EN6thrust24THRUST_300001_SM_1000_NS10device_ptrIdEEPfyS8_fdNS5_3std3__410__identityEEEvT0_T1_T2_T3_T4_T6_E12temp_storage+40];
	setp.lt.f64 	%p140, %fd239, %fd241;
	selp.f64 	%fd243, %fd241, %fd239, %p140;
	selp.f64 	%fd244, %fd243, %fd239, %p139;
	setp.gt.u64 	%p141, %rd19, 160;
	ld.shared.f64 	%fd246, [_ZZN3cub18CUB_300001_SM_10006detail6reduce28DeviceReduceSingleTileKernelINS2_10policy_hubIdyN4cuda3__47maximumIdEEE10Policy1000EN6thrust24THRUST_300001_SM_1000_NS10device_ptrIdEEPfyS8_fdNS5_3std3__410__identityEEEvT0_T1_T2_T3_T4_T6_E12temp_storage+48];
	setp.lt.f64 	%p142, %fd244, %fd246;
	selp.f64 	%fd248, %fd246, %fd244, %p142;
	selp.f64 	%fd249, %fd248, %fd244, %p141;
	setp.gt.u64 	%p143, %rd19, 192;
	ld.shared.f64 	%fd251, [_ZZN3cub18CUB_300001_SM_10006detail6reduce28DeviceReduceSingleTileKernelINS2_10policy_hubIdyN4cuda3__47maximumIdEEE10Policy1000EN6thrust24THRUST_300001_SM_1000_NS10device_ptrIdEEPfyS8_fdNS5_3std3__410__identityEEEvT0_T1_T2_T3_T4_T6_E12temp_storage+56];
	setp.lt.f64 	%p144, %fd249, %fd251;
	selp.f64 	%fd253, %fd251, %fd249, %p144;
	selp.f64 	%fd254, %fd253, %fd249, %p143;
	setp.gt.u64 	%p145, %rd19, 224;
	ld.shared.f64 	%fd256, [_ZZN3cub18CUB_300001_SM_10006detail6reduce28DeviceReduceSingleTileKernelINS2_10policy_hubIdyN4cuda3__47maximumIdEEE10Policy1000EN6thrust24THRUST_300001_SM_1000_NS10device_ptrIdEEPfyS8_fdNS5_3std3__410__identityEEEvT0_T1_T2_T3_T4_T6_E12temp_storage+64];
	setp.lt.f64 	%p146, %fd254, %fd256;
	selp.f64 	%fd258, %fd256, %fd254, %p146;
	selp.f64 	%fd307, %fd258, %fd254, %p145;
	bra.uni 	$L__BB5_49;
$L__BB5_28:
	mov.u32 	%r24, %tid.x;
	cvt.u64.u32 	%rd6, %r24;
	mul.wide.u32 	%rd22, %r24, 8;
	add.s64 	%rd7, %rd2, %rd22;
	ld.global.f64 	%fd42, [%rd7];
	ld.global.f64 	%fd43, [%rd7+2048];
	ld.global.f64 	%fd44, [%rd7+4096];
	ld.global.f64 	%fd45, [%rd7+6144];
	ld.global.f64 	%fd46, [%rd7+8192];
	ld.global.f64 	%fd47, [%rd7+10240];
	ld.global.f64 	%fd48, [%rd7+12288];
	ld.global.f64 	%fd49, [%rd7+14336];
	setp.lt.f64 	%p3, %fd42, %fd43;
	selp.f64 	%fd50, %fd43, %fd42, %p3;
	setp.lt.f64 	%p4, %fd50, %fd44;
	selp.f64 	%fd51, %fd44, %fd50, %p4;
	setp.lt.f64 	%p5, %fd51, %fd45;
	selp.f64 	%fd52, %fd45, %fd51, %p5;
	setp.lt.f64 	%p6, %fd52, %fd46;
	selp.f64 	%fd53, %fd46, %fd52, %p6;
	setp.lt.f64 	%p7, %fd53, %fd47;
	selp.f64 	%fd54, %fd47, %fd53, %p7;
	setp.lt.f64 	%p8, %fd54, %fd48;
	selp.f64 	%fd55, %fd48, %fd54, %p8;
	setp.lt.f64 	%p9, %fd55, %fd49;
	selp.f64 	%fd306, %fd49, %fd55, %p9;
	add.s64 	%rd8, %rd19, -2048;
	setp.lt.u64 	%p10, %rd8, 2048;
	mov.b64 	%rd83, 2048;
	@%p10 bra 	$L__BB5_32;
	mov.b64 	%rd83, 2048;
$L__BB5_30:
	shl.b64 	%rd24, %rd83, 3;
	add.s64 	%rd25, %rd7, %rd24;
	ld.global.f64 	%fd56, [%rd25];
	ld.global.f64 	%fd57, [%rd25+2048];
	ld.global.f64 	%fd58, [%rd25+4096];
	ld.global.f64 	%fd59, [%rd25+6144];
	ld.global.f64 	%fd60, [%rd25+8192];
	ld.global.f64 	%fd61, [%rd25+10240];
	ld.global.f64 	%fd62, [%rd25+12288];
	ld.global.f64 	%fd63, [%rd25+14336];
	setp.lt.f64 	%p11, %fd306, %fd56;
	selp.f64 	%fd64, %fd56, %fd306, %p11;
	setp.lt.f64 	%p12, %fd64, %fd57;
	selp.f64 	%fd65, %fd57, %fd64, %p12;
	setp.lt.f64 	%p13, %fd65, %fd58;
	selp.f64 	%fd66, %fd58, %fd65, %p13;
	setp.lt.f64 	%p14, %fd66, %fd59;
	selp.f64 	%fd67, %fd59, %fd66, %p14;
	setp.lt.f64 	%p15, %fd67, %fd60;
	selp.f64 	%fd68, %fd60, %fd67, %p15;
	setp.lt.f64 	%p16, %fd68, %fd61;
	selp.f64 	%fd69, %fd61, %fd68, %p16;
	setp.lt.f64 	%p17, %fd69, %fd62;
	selp.f64 	%fd70, %fd62, %fd69, %p17;
	setp.lt.f64 	%p18, %fd70, %fd63;
	selp.f64 	%fd306, %fd63, %fd70, %p18;
	sub.s64 	%rd26, %rd19, %rd83;
	setp.lt.u64 	%p19, %rd26, 2048;
	@%p19 bra 	$L__BB5_45;
	add.s64 	%rd83, %rd83, 2048;
	setp.le.u64 	%p20, %rd83, %rd8;
	@%p20 bra 	$L__BB5_30;
$L__BB5_32:
	setp.le.u64 	%p21, %rd19, %rd83;
	cvt.u32.u64 	%r42, %rd83;
	cvt.u32.u64 	%r43, %rd19;
	sub.s32 	%r44, %r43, %r42;
	setp.ge.s32 	%p22, %r24, %r44;
	or.pred  	%p23, %p21, %p22;
	@%p23 bra 	$L__BB5_45;
	not.b32 	%r47, %r24;
	add.s32 	%r48, %r47, %r43;
	sub.s32 	%r50, %r48, %r42;
	shr.u32 	%r51, %r50, 8;
	add.s32 	%r25, %r51, 1;
	and.b32  	%r26, %r25, 15;
	setp.lt.u32 	%p24, %r50, 3840;
	mov.u32 	%r242, %r24;
	@%p24 bra 	$L__BB5_36;
	and.b32  	%r52, %r25, 33554416;
	neg.s32 	%r240, %r52;
	add.s64 	%rd27, %rd83, %rd6;
	shl.b64 	%rd28, %rd27, 3;
	add.s64 	%rd29, %rd28, %rd2;
	add.s64 	%rd84, %rd29, 16384;
	mov.u32 	%r242, %r24;
$L__BB5_35:
	.pragma "nounroll";
	ld.global.f64 	%fd72, [%rd84+-16384];
	setp.lt.f64 	%p25, %fd306, %fd72;
	selp.f64 	%fd73, %fd72, %fd306, %p25;
	ld.global.f64 	%fd74, [%rd84+-14336];
	setp.lt.f64 	%p26, %fd73, %fd74;
	selp.f64 	%fd75, %fd74, %fd73, %p26;
	ld.global.f64 	%fd76, [%rd84+-12288];
	setp.lt.f64 	%p27, %fd75, %fd76;
	selp.f64 	%fd77, %fd76, %fd75, %p27;
	ld.global.f64 	%fd78, [%rd84+-10240];
	setp.lt.f64 	%p28, %fd77, %fd78;
	selp.f64 	%fd79, %fd78, %fd77, %p28;
	ld.global.f64 	%fd80, [%rd84+-8192];
	setp.lt.f64 	%p29, %fd79, %fd80;
	selp.f64 	%fd81, %fd80, %fd79, %p29;
	ld.global.f64 	%fd82, [%rd84+-6144];
	setp.lt.f64 	%p30, %fd81, %fd82;
	selp.f64 	%fd83, %fd82, %fd81, %p30;
	ld.global.f64 	%fd84, [%rd84+-4096];
	setp.lt.f64 	%p31, %fd83, %fd84;
	selp.f64 	%fd85, %fd84, %fd83, %p31;
	ld.global.f64 	%fd86, [%rd84+-2048];
	setp.lt.f64 	%p32, %fd85, %fd86;
	selp.f64 	%fd87, %fd86, %fd85, %p32;
	ld.global.f64 	%fd88, [%rd84];
	setp.lt.f64 	%p33, %fd87, %fd88;
	selp.f64 	%fd89, %fd88, %fd87, %p33;
	ld.global.f64 	%fd90, [%rd84+2048];
	setp.lt.f64 	%p34, %fd89, %fd90;
	selp.f64 	%fd91, %fd90, %fd89, %p34;
	ld.global.f64 	%fd92, [%rd84+4096];
	setp.lt.f64 	%p35, %fd91, %fd92;
	selp.f64 	%fd93, %fd92, %fd91, %p35;
	ld.global.f64 	%fd94, [%rd84+6144];
	setp.lt.f64 	%p36, %fd93, %fd94;
	selp.f64 	%fd95, %fd94, %fd93, %p36;
	ld.global.f64 	%fd96, [%rd84+8192];
	setp.lt.f64 	%p37, %fd95, %fd96;
	selp.f64 	%fd97, %fd96, %fd95, %p37;
	ld.global.f64 	%fd98, [%rd84+10240];
	setp.lt.f64 	%p38, %fd97, %fd98;
	selp.f64 	%fd99, %fd98, %fd97, %p38;
	ld.global.f64 	%fd100, [%rd84+12288];
	setp.lt.f64 	%p39, %fd99, %fd100;
	selp.f64 	%fd101, %fd100, %fd99, %p39;
	ld.global.f64 	%fd102, [%rd84+14336];
	setp.lt.f64 	%p40, %fd101, %fd102;
	selp.f64 	%fd306, %fd102, %fd101, %p40;
	add.s32 	%r242, %r242, 4096;
	add.s32 	%r240, %r240, 16;
	add.s64 	%rd84, %rd84, 32768;
	setp.ne.s32 	%p41, %r240, 0;
	@%p41 bra 	$L__BB5_35;
$L__BB5_36:
	setp.eq.s32 	%p42, %r26, 0;
	@%p42 bra 	$L__BB5_45;
	and.b32  	%r33, %r25, 7;
	setp.lt.u32 	%p43, %r26, 8;
	@%p43 bra 	$L__BB5_39;
	cvt.u64.u32 	%rd30, %r242;
	add.s64 	%rd31, %rd83, %rd30;
	shl.b64 	%rd32, %rd31, 3;
	add.s64 	%rd33, %rd2, %rd32;
	ld.global.f64 	%fd104, [%rd33];
	setp.lt.f64 	%p44, %fd306, %fd104;
	selp.f64 	%fd105, %fd104, %fd306, %p44;
	ld.global.f64 	%fd106, [%rd33+2048];
	setp.lt.f64 	%p45, %fd105, %fd106;
	selp.f64 	%fd107, %fd106, %fd105, %p45;
	ld.global.f64 	%fd108, [%rd33+4096];
	setp.lt.f64 	%p46, %fd107, %fd108;
	selp.f64 	%fd109, %fd108, %fd107, %p46;
	ld.global.f64 	%fd110, [%rd33+6144];
	setp.lt.f64 	%p47, %fd109, %fd110;
	selp.f64 	%fd111, %fd110, %fd109, %p47;
	ld.global.f64 	%fd112, [%rd33+8192];
	setp.lt.f64 	%p48, %fd111, %fd112;
	selp.f64 	%fd113, %fd112, %fd111, %p48;
	ld.global.f64 	%fd114, [%rd33+10240];
	setp.lt.f64 	%p49, %fd113, %fd114;
	selp.f64 	%fd115, %fd114, %fd113, %p49;
	ld.global.f64 	%fd116, [%rd33+12288];
	setp.lt.f64 	%p50, %fd115, %fd116;
	selp.f64 	%fd117, %fd116, %fd115, %p50;
	ld.global.f64 	%fd118, [%rd33+14336];
	setp.lt.f64 	%p51, %fd117, %fd118;
	selp.f64 	%fd306, %fd118, %fd117, %p51;
	add.s32 	%r242, %r242, 2048;
$L__BB5_39:
	setp.eq.s32 	%p52, %r33, 0;
	@%p52 bra 	$L__BB5_45;
	and.b32  	%r36, %r25, 3;
	setp.lt.u32 	%p53, %r33, 4;
	@%p53 bra 	$L__BB5_42;
	cvt.u64.u32 	%rd34, %r242;
	add.s64 	%rd35, %rd83, %rd34;
	shl.b64 	%rd36, %rd35, 3;
	add.s64 	%rd37, %rd2, %rd36;
	ld.global.f64 	%fd120, [%rd37];
	setp.lt.f64 	%p54, %fd306, %fd120;
	selp.f64 	%fd121, %fd120, %fd306, %p54;
	ld.global.f64 	%fd122, [%rd37+2048];
	setp.lt.f64 	%p55, %fd121, %fd122;
	selp.f64 	%fd123, %fd122, %fd121, %p55;
	ld.global.f64 	%fd124, [%rd37+4096];
	setp.lt.f64 	%p56, %fd123, %fd124;
	selp.f64 	%fd125, %fd124, %fd123, %p56;
	ld.global.f64 	%fd126, [%rd37+6144];
	setp.lt.f64 	%p57, %fd125, %fd126;
	selp.f64 	%fd306, %fd126, %fd125, %p57;
	add.s32 	%r242, %r242, 1024;
$L__BB5_42:
	setp.eq.s32 	%p58, %r36, 0;
	@%p58 bra 	$L__BB5_45;
	cvt.u64.u32 	%rd38, %r242;
	add.s64 	%rd39, %rd83, %rd38;
	shl.b64 	%rd40, %rd39, 3;
	add.s64 	%rd85, %rd2, %rd40;
	neg.s32 	%r245, %r36;
$L__BB5_44:
	.pragma "nounroll";
	ld.global.f64 	%fd127, [%rd85];
	setp.lt.f64 	%p59, %fd306, %fd127;
	selp.f64 	%fd306, %fd127, %fd306, %p59;
	add.s64 	%rd85, %rd85, 2048;
	add.s32 	%r245, %r245, 1;
	setp.ne.s32 	%p60, %r245, 0;
	@%p60 bra 	$L__BB5_44;
$L__BB5_45:
	// begin inline asm
	mov.u32 %r53, %laneid;
	// end inline asm
	mov.b64 	%rd41, %fd306;
	mov.b64 	{%r55, %r60}, %rd41;
	mov.b32 	%r61, 1;
	mov.b32 	%r102, 31;
	mov.b32 	%r103, -1;
	// begin inline asm
	shfl.sync.down.b32 %r54, %r55, %r61, %r102, %r103;
	// end inline asm
	// begin inline asm
	shfl.sync.down.b32 %r59, %r60, %r61, %r102, %r103;
	// end inline asm
	mov.b64 	%rd42, {%r54, %r59};
	mov.b64 	%fd128, %rd42;
	setp.gt.s32 	%p61, %r53, 30;
	setp.lt.f64 	%p62, %fd306, %fd128;
	selp.f64 	%fd129, %fd128, %fd306, %p62;
	selp.f64 	%fd130, %fd306, %fd129, %p61;
	mov.b64 	%rd43, %fd130;
	mov.b64 	{%r65, %r70}, %rd43;
	mov.b32 	%r71, 2;
	// begin inline asm
	shfl.sync.down.b32 %r64, %r65, %r71, %r102, %r103;
	// end inline asm
	// begin inline asm
	shfl.sync.down.b32 %r69, %r70, %r71, %r102, %r103;
	// end inline asm
	mov.b64 	%rd44, {%r64, %r69};
	mov.b64 	%fd131, %rd44;
	setp.gt.s32 	%p63, %r53, 29;
	setp.lt.f64 	%p64, %fd130, %fd131;
	selp.f64 	%fd132, %fd131, %fd130, %p64;
	selp.f64 	%fd133, %fd130, %fd132, %p63;
	mov.b64 	%rd45, %fd133;
	mov.b64 	{%r75, %r80}, %rd45;
	mov.b32 	%r81, 4;
	// begin inline asm
	shfl.sync.down.b32 %r74, %r75, %r81, %r102, %r103;
	// end inline asm
	// begin inline asm
	shfl.sync.down.b32 %r79, %r80, %r81, %r102, %r103;
	// end inline asm
	mov.b64 	%rd46, {%r74, %r79};
	mov.b64 	%fd134, %rd46;
	setp.gt.s32 	%p65, %r53, 27;
	setp.lt.f64 	%p66, %fd133, %fd134;
	selp.f64 	%fd135, %fd134, %fd133, %p66;
	selp.f64 	%fd136, %fd133, %fd135, %p65;
	mov.b64 	%rd47, %fd136;
	mov.b64 	{%r85, %r90}, %rd47;
	mov.b32 	%r91, 8;
	// begin inline asm
	shfl.sync.down.b32 %r84, %r85, %r91, %r102, %r103;
	// end inline asm
	// begin inline asm
	shfl.sync.down.b32 %r89, %r90, %r91, %r102, %r103;
	// end inline asm
	mov.b64 	%rd48, {%r84, %r89};
	mov.b64 	%fd137, %rd48;
	setp.gt.s32 	%p67, %r53, 23;
	setp.lt.f64 	%p68, %fd136, %fd137;
	selp.f64 	%fd138, %fd137, %fd136, %p68;
	selp.f64 	%fd139, %fd136, %fd138, %p67;
	mov.b64 	%rd49, %fd139;
	mov.b64 	{%r95, %r100}, %rd49;
	mov.b32 	%r101, 16;
	// begin inline asm
	shfl.sync.down.b32 %r94, %r95, %r101, %r102, %r103;
	// end inline asm
	// begin inline asm
	shfl.sync.down.b32 %r99, %r100, %r101, %r102, %r103;
	// end inline asm
	mov.b64 	%rd50, {%r94, %r99};
	mov.b64 	%fd140, %rd50;
	setp.gt.s32 	%p69, %r53, 15;
	setp.lt.f64 	%p70, %fd139, %fd140;
	selp.f64 	%fd38, %fd140, %fd139, %p70;
	selp.f64 	%fd307, %fd139, %fd38, %p69;
	setp.ne.s32 	%p71, %r53, 0;
	@%p71 bra 	$L__BB5_47;
	shr.u32 	%r104, %r24, 2;
	and.b32  	%r105, %r104, 248;
	mov.u32 	%r106, _ZZN3cub18CUB_300001_SM_10006detail6reduce28DeviceReduceSingleTileKernelINS2_10policy_hubIdyN4cuda3__47maximumIdEEE10Policy1000EN6thrust24THRUST_300001_SM_1000_NS10device_ptrIdEEPfyS8_fdNS5_3std3__410__identityEEEvT0_T1_T2_T3_T4_T6_E12temp_storage;
	add.s32 	%r107, %r106, %r105;
	st.shared.f64 	[%r107+8], %fd38;
$L__BB5_47:
	bar.sync 	0;
	setp.ne.s32 	%p72, %r24, 0;
	@%p72 bra 	$L__BB5_49;
	ld.shared.f64 	%fd141, [_ZZN3cub18CUB_300001_SM_10006detail6reduce28DeviceReduceSingleTileKernelINS2_10policy_hubIdyN4cuda3__47maximumIdEEE10Policy1000EN6thrust24THRUST_300001_SM_1000_NS10device_ptrIdEEPfyS8_fdNS5_3std3__410__identityEEEvT0_T1_T2_T3_T4_T6_E12temp_storage+16];
	setp.lt.f64 	%p73, %fd307, %fd141;
	selp.f64 	%fd142, %fd141, %fd307, %p73;
	ld.shared.f64 	%fd143, [_ZZN3cub18CUB_300001_SM_10006detail6reduce28DeviceReduceSingleTileKernelINS2_10policy_hubIdyN4cuda3__47maximumIdEEE10Policy1000EN6thrust24THRUST_300001_SM_1000_NS10device_ptrIdEEPfyS8_fdNS5_3std3__410__identityEEEvT0_T1_T2_T3_T4_T6_E12temp_storage+24];
	setp.lt.f64 	%p74, %fd142, %fd143;
	selp.f64 	%fd144, %fd143, %fd142, %p74;
	ld.shared.f64 	%fd145, [_ZZN3cub18CUB_300001_SM_10006detail6reduce28DeviceReduceSingleTileKernelINS2_10policy_hubIdyN4cuda3__47maximumIdEEE10Policy1000EN6thrust24THRUST_300001_SM_1000_NS10device_ptrIdEEPfyS8_fdNS5_3std3__410__identityEEEvT0_T1_T2_T3_T4_T6_E12temp_storage+32];
	setp.lt.f64 	%p75, %fd144, %fd145;
	selp.f64 	%fd146, %fd145, %fd144, %p75;
	ld.shared.f64 	%fd147, [_ZZN3cub18CUB_300001_SM_10006detail6reduce28DeviceReduceSingleTileKernelINS2_10policy_hubIdyN4cuda3__47maximumIdEEE10Policy1000EN6thrust24THRUST_300001_SM_1000_NS10device_ptrIdEEPfyS8_fdNS5_3std3__410__identityEEEvT0_T1_T2_T3_T4_T6_E12temp_storage+40];
	setp.lt.f64 	%p76, %fd146, %fd147;
	selp.f64 	%fd148, %fd147, %fd146, %p76;
	ld.shared.f64 	%fd149, [_ZZN3cub18CUB_300001_SM_10006detail6reduce28DeviceReduceSingleTileKernelINS2_10policy_hubIdyN4cuda3__47maximumIdEEE10Policy1000EN6thrust24THRUST_300001_SM_1000_NS10device_ptrIdEEPfyS8_fdNS5_3std3__410__identityEEEvT0_T1_T2_T3_T4_T6_E12temp_storage+48];
	setp.lt.f64 	%p77, %fd148, %fd149;
	selp.f64 	%fd150, %fd149, %fd148, %p77;
	ld.shared.f64 	%fd151, [_ZZN3cub18CUB_300001_SM_10006detail6reduce28DeviceReduceSingleTileKernelINS2_10policy_hubIdyN4cuda3__47maximumIdEEE10Policy1000EN6thrust24THRUST_300001_SM_1000_NS10device_ptrIdEEPfyS8_fdNS5_3std3__410__identityEEEvT0_T1_T2_T3_T4_T6_E12temp_storage+56];
	setp.lt.f64 	%p78, %fd150, %fd151;
	selp.f64 	%fd152, %fd151, %fd150, %p78;
	ld.shared.f64 	%fd153, [_ZZN3cub18CUB_300001_SM_10006detail6reduce28DeviceReduceSingleTileKernelINS2_10policy_hubIdyN4cuda3__47maximumIdEEE10Policy1000EN6thrust24THRUST_300001_SM_1000_NS10device_ptrIdEEPfyS8_fdNS5_3std3__410__identityEEEvT0_T1_T2_T3_T4_T6_E12temp_storage+64];
	setp.lt.f64 	%p79, %fd152, %fd153;
	selp.f64 	%fd307, %fd153, %fd152, %p79;
$L__BB5_49:
	mov.u32 	%r230, %tid.x;
	setp.ne.s32 	%p166, %r230, 0;
	@%p166 bra 	$L__BB5_51;
	cvt.f64.f32 	%fd285, %f1;
	setp.gt.f64 	%p167, %fd307, %fd285;
	cvt.rn.f32.f64 	%f2, %fd307;
	selp.f32 	%f3, %f2, %f1, %p167;
	st.global.f32 	[%rd1], %f3;
$L__BB5_51:
	ret;

}
	// .globl	_ZN3cub18CUB_300001_SM_10006detail6reduce18DeviceReduceKernelINS2_10policy_hubIdyN4cuda3__47maximumIdEEE10Policy1000EN6thrust24THRUST_300001_SM_1000_NS10device_ptrIdEEyS8_dNS5_3std3__410__identityEEEvT0_PT3_T1_NS0_13GridEvenShareISL_EET2_T4_
.visible .entry _ZN3cub18CUB_300001_SM_10006detail6reduce18DeviceReduceKernelINS2_10policy_hubIdyN4cuda3__47maximumIdEEE10Policy1000EN6thrust24THRUST_300001_SM_1000_NS10device_ptrIdEEyS8_dNS5_3std3__410__identityEEEvT0_PT3_T1_NS0_13GridEvenShareISL_EET2_T4_(
	.param .align 8 .b8 _ZN3cub18CUB_300001_SM_10006detail6reduce18DeviceReduceKernelINS2_10policy_hubIdyN4cuda3__47maximumIdEEE10Policy1000EN6thrust24THRUST_300001_SM_1000_NS10device_ptrIdEEyS8_dNS5_3std3__410__identityEEEvT0_PT3_T1_NS0_13GridEvenShareISL_EET2_T4__param_0[8],
	.param .u64 .ptr .align 1 _ZN3cub18CUB_300001_SM_10006detail6reduce18DeviceReduceKernelINS2_10policy_hubIdyN4cuda3__47maximumIdEEE10Policy1000EN6thrust24THRUST_300001_SM_1000_NS10device_ptrIdEEyS8_dNS5_3std3__410__identityEEEvT0_PT3_T1_NS0_13GridEvenShareISL_EET2_T4__param_1,
	.param .u64 _ZN3cub18CUB_300001_SM_10006detail6reduce18DeviceReduceKernelINS2_10policy_hubIdyN4cuda3__47maximumIdEEE10Policy1000EN6thrust24THRUST_300001_SM_1000_NS10device_ptrIdEEyS8_dNS5_3std3__410__identityEEEvT0_PT3_T1_NS0_13GridEvenShareISL_EET2_T4__param_2,
	.param .align 8 .b8 _ZN3cub18CUB_300001_SM_10006detail6reduce18DeviceReduceKernelINS2_10policy_hubIdyN4cuda3__47maximumIdEEE10Policy1000EN6thrust24THRUST_300001_SM_1000_NS10device_ptrIdEEyS8_dNS5_3std3__410__identityEEEvT0_PT3_T1_NS0_13GridEvenShareISL_EET2_T4__param_3[72],
	.param .align 1 .b8 _ZN3cub18CUB_300001_SM_10006detail6reduce18DeviceReduceKernelINS2_10policy_hubIdyN4cuda3__47maximumIdEEE10Policy1000EN6thrust24THRUST_300001_SM_1000_NS10device_ptrIdEEyS8_dNS5_3std3__410__identityEEEvT0_PT3_T1_NS0_13GridEvenShareISL_EET2_T4__param_4[1],
	.param .align 1 .b8 _ZN3cub18CUB_300001_SM_10006detail6reduce18DeviceReduceKernelINS2_10policy_hubIdyN4cuda3__47maximumIdEEE10Policy1000EN6thrust24THRUST_300001_SM_1000_NS10device_ptrIdEEyS8_dNS5_3std3__410__identityEEEvT0_PT3_T1_NS0_13GridEvenShareISL_EET2_T4__param_5[1]
)
.maxntid 256
{
	.reg .pred 	%p<166>;
	.reg .b16 	%rs<4>;
	.reg .b32 	%r<281>;
	.reg .b64 	%rd<108>;
	.reg .b64 	%fd<305>;
	// demoted variable
	.shared .align 8 .b8 _ZZN3cub18CUB_300001_SM_10006detail6reduce18DeviceReduceKernelINS2_10policy_hubIdyN4cuda3__47maximumIdEEE10Policy1000EN6thrust24THRUST_300001_SM_1000_NS10device_ptrIdEEyS8_dNS5_3std3__410__identityEEEvT0_PT3_T1_NS0_13GridEvenShareISL_EET2_T4_E12temp_storage[80];
	ld.param.u64 	%rd1, [_ZN3cub18CUB_300001_SM_10006detail6reduce18DeviceReduceKernelINS2_10policy_hubIdyN4cuda3__47maximumIdEEE10Policy1000EN6thrust24THRUST_300001_SM_1000_NS10device_ptrIdEEyS8_dNS5_3std3__410__identityEEEvT0_PT3_T1_NS0_13GridEvenShareISL_EET2_T4__param_3+32];
	ld.param.u32 	%r1, [_ZN3cub18CUB_300001_SM_10006detail6reduce18DeviceReduceKernelINS2_10policy_hubIdyN4cuda3__47maximumIdEEE10Policy1000EN6thrust24THRUST_300001_SM_1000_NS10device_ptrIdEEyS8_dNS5_3std3__410__identityEEEvT0_PT3_T1_NS0_13GridEvenShareISL_EET2_T4__param_3+40];
	ld.param.u64 	%rd25, [_ZN3cub18CUB_300001_SM_10006detail6reduce18DeviceReduceKernelINS2_10policy_hubIdyN4cuda3__47maximumIdEEE10Policy1000EN6thrust24THRUST_300001_SM_1000_NS10device_ptrIdEEyS8_dNS5_3std3__410__identityEEEvT0_PT3_T1_NS0_13GridEvenShareISL_EET2_T4__param_0];
	cvta.to.global.u64 	%rd2, %rd25;
	mov.u32 	%r2, %ctaid.x;
	shl.b32 	%r50, %r1, 11;
	cvt.s64.s32 	%rd3, %r50;
	shl.b32 	%r51, %r2, 11;
	cvt.u64.u32 	%rd4, %r51;
	sub.s64 	%rd5, %rd1, %rd4;
	setp.gt.u64 	%p1, %rd5, 2047;
	@%p1 bra 	$L__BB6_25;
	cvt.u32.u64 	%r137, %rd4;
	cvt.u32.u64 	%r3, %rd1;
	sub.s32 	%r4, %r3, %r137;
	mov.u32 	%r5, %tid.x;
	setp.ge.s32 	%p79, %r5, %r4;
	mov.f64 	%fd293, 0d0000000000000000;
	mov.u32 	%r268, %r5;
	@%p79 bra 	$L__BB6_3;
	add.s32 	%r139, %r137, %r5;
	mul.wide.u32 	%rd61, %r139, 8;
	add.s64 	%rd62, %rd2, %rd61;
	ld.global.f64 	%fd293, [%rd62];
	add.s32 	%r268, %r5, 256;
$L__BB6_3:
	setp.ge.s32 	%p80, %r268, %r4;
	@%p80 bra 	$L__BB6_16;
	not.b32 	%r141, %r268;
	add.s32 	%r142, %r141, %r3;
	sub.s32 	%r143, %r142, %r137;
	shr.u32 	%r144, %r143, 8;
	add.s32 	%r8, %r144, 1;
	and.b32  	%r9, %r8, 15;
	setp.lt.u32 	%p81, %r143, 3840;
	@%p81 bra 	$L__BB6_7;
	and.b32  	%r145, %r8, 33554416;
	neg.s32 	%r266, %r145;
	mul.wide.u32 	%rd63, %r2, 16384;
	mul.wide.u32 	%rd64, %r268, 8;
	or.b64  	%rd65, %rd63, %rd64;
	add.s64 	%rd66, %rd65, %rd2;
	add.s64 	%rd102, %rd66, 16384;
$L__BB6_6:
	.pragma "nounroll";
	ld.global.f64 	%fd155, [%rd102+-16384];
	setp.lt.f64 	%p82, %fd293, %fd155;
	selp.f64 	%fd156, %fd155, %fd293, %p82;
	ld.global.f64 	%fd157, [%rd102+-14336];
	setp.lt.f64 	%p83, %fd156, %fd157;
	selp.f64 	%fd158, %fd157, %fd156, %p83;
	ld.global.f64 	%fd159, [%rd102+-12288];
	setp.lt.f64 	%p84, %fd158, %fd159;
	selp.f64 	%fd160, %fd159, %fd158, %p84;
	ld.global.f64 	%fd161, [%rd102+-10240];
	setp.lt.f64 	%p85, %fd160, %fd161;
	selp.f64 	%fd162, %fd161, %fd160, %p85;
	ld.global.f64 	%fd163, [%rd102+-8192];
	setp.lt.f64 	%p86, %fd162, %fd163;
	selp.f64 	%fd164, %fd163, %fd162, %p86;
	ld.global.f64 	%fd165, [%rd102+-6144];
	setp.lt.f64 	%p87, %fd164, %fd165;
	selp.f64 	%fd166, %fd165, %fd164, %p87;
	ld.global.f64 	%fd167, [%rd102+-4096];
	setp.lt.f64 	%p88, %fd166, %fd167;
	selp.f64 	%fd168, %fd167, %fd166, %p88;
	ld.global.f64 	%fd169, [%rd102+-2048];
	setp.lt.f64 	%p89, %fd168, %fd169;
	selp.f64 	%fd170, %fd169, %fd168, %p89;
	ld.global.f64 	%fd171, [%rd102];
	setp.lt.f64 	%p90, %fd170, %fd171;
	selp.f64 	%fd172, %fd171, %fd170, %p90;
	ld.global.f64 	%fd173, [%rd102+2048];
	setp.lt.f64 	%p91, %fd172, %fd173;
	selp.f64 	%fd174, %fd173, %fd172, %p91;
	ld.global.f64 	%fd175, [%rd102+4096];
	setp.lt.f64 	%p92, %fd174, %fd175;
	selp.f64 	%fd176, %fd175, %fd174, %p92;
	ld.global.f64 	%fd177, [%rd102+6144];
	setp.lt.f64 	%p93, %fd176, %fd177;
	selp.f64 	%fd178, %fd177, %fd176, %p93;
	ld.global.f64 	%fd179, [%rd102+8192];
	setp.lt.f64 	%p94, %fd178, %fd179;
	selp.f64 	%fd180, %fd179, %fd178, %p94;
	ld.global.f64 	%fd181, [%rd102+10240];
	setp.lt.f64 	%p95, %fd180, %fd181;
	selp.f64 	%fd182, %fd181, %fd180, %p95;
	ld.global.f64 	%fd183, [%rd102+12288];
	setp.lt.f64 	%p96, %fd182, %fd183;
	selp.f64 	%fd184, %fd183, %fd182, %p96;
	ld.global.f64 	%fd185, [%rd102+14336];
	setp.lt.f64 	%p97, %fd184, %fd185;
	selp.f64 	%fd293, %fd185, %fd184, %p97;
	add.s32 	%r268, %r268, 4096;
	add.s32 	%r266, %r266, 16;
	add.s64 	%rd102, %rd102, 32768;
	setp.ne.s32 	%p98, %r266, 0;
	@%p98 bra 	$L__BB6_6;
$L__BB6_7:
	setp.eq.s32 	%p99, %r9, 0;
	@%p99 bra 	$L__BB6_16;
	and.b32  	%r16, %r8, 7;
	setp.lt.u32 	%p100, %r9, 8;
	@%p100 bra 	$L__BB6_10;
	cvt.s64.s32 	%rd67, %r268;
	add.s64 	%rd68, %rd67, %rd4;
	shl.b64 	%rd69, %rd68, 3;
	add.s64 	%rd70, %rd2, %rd69;
	ld.global.f64 	%fd187, [%rd70];
	setp.lt.f64 	%p101, %fd293, %fd187;
	selp.f64 	%fd188, %fd187, %fd293, %p101;
	ld.global.f64 	%fd189, [%rd70+2048];
	setp.lt.f64 	%p102, %fd188, %fd189;
	selp.f64 	%fd190, %fd189, %fd188, %p102;
	ld.global.f64 	%fd191, [%rd70+4096];
	setp.lt.f64 	%p103, %fd190, %fd191;
	selp.f64 	%fd192, %fd191, %fd190, %p103;
	ld.global.f64 	%fd193, [%rd70+6144];
	setp.lt.f64 	%p104, %fd192, %fd193;
	selp.f64 	%fd194, %fd193, %fd192, %p104;
	ld.global.f64 	%fd195, [%rd70+8192];
	setp.lt.f64 	%p105, %fd194, %fd195;
	selp.f64 	%fd196, %fd195, %fd194, %p105;
	ld.global.f64 	%fd197, [%rd70+10240];
	setp.lt.f64 	%p106, %fd196, %fd197;
	selp.f64 	%fd198, %fd197, %fd196, %p106;
	ld.global.f64 	%fd199, [%rd70+12288];
	setp.lt.f64 	%p107, %fd198, %fd199;
	selp.f64 	%fd200, %fd199, %fd198, %p107;
	ld.global.f64 	%fd201, [%rd70+14336];
	setp.lt.f64 	%p108, %fd200, %fd201;
	selp.f64 	%fd293, %fd201, %fd200, %p108;
	add.s32 	%r268, %r268, 2048;
$L__BB6_10:
	setp.eq.s32 	%p109, %r16, 0;
	@%p109 bra 	$L__BB6_16;
	and.b32  	%r19, %r8, 3;
	setp.lt.u32 	%p110, %r16, 4;
	@%p110 bra 	$L__BB6_13;
	cvt.s64.s32 	%rd71, %r268;
	add.s64 	%rd72, %rd71, %rd4;
	shl.b64 	%rd73, %rd72, 3;
	add.s64 	%rd74, %rd2, %rd73;
	ld.global.f64 	%fd203, [%rd74];
	setp.lt.f64 	%p111, %fd293, %fd203;
	selp.f64 	%fd204, %fd203, %fd293, %p111;
	ld.global.f64 	%fd205, [%rd74+2048];
	setp.lt.f64 	%p112, %fd204, %fd205;
	selp.f64 	%fd206, %fd205, %fd204, %p112;
	ld.global.f64 	%fd207, [%rd74+4096];
	setp.lt.f64 	%p113, %fd206, %fd207;
	selp.f64 	%fd208, %fd207, %fd206, %p113;
	ld.global.f64 	%fd209, [%rd74+6144];
	setp.lt.f64 	%p114, %fd208, %fd209;
	selp.f64 	%fd293, %fd209, %fd208, %p114;
	add.s32 	%r268, %r268, 1024;
$L__BB6_13:
	setp.eq.s32 	%p115, %r19, 0;
	@%p115 bra 	$L__BB6_16;
	mul.wide.u32 	%rd75, %r2, 16384;
	add.s64 	%rd9, %rd2, %rd75;
	neg.s32 	%r271, %r19;
$L__BB6_15:
	.pragma "nounroll";
	mul.wide.s32 	%rd76, %r268, 8;
	add.s64 	%rd77, %rd9, %rd76;
	ld.global.f64 	%fd210, [%rd77];
	setp.lt.f64 	%p116, %fd293, %fd210;
	selp.f64 	%fd293, %fd210, %fd293, %p116;
	add.s32 	%r268, %r268, 256;
	add.s32 	%r271, %r271, 1;
	setp.ne.s32 	%p117, %r271, 0;
	@%p117 bra 	$L__BB6_15;
$L__BB6_16:
	setp.lt.s32 	%p118, %r4, 256;
	@%p118 bra 	$L__BB6_21;
	// begin inline asm
	mov.u32 %r209, %laneid;
	// end inline asm
	mov.b64 	%rd88, %fd293;
	mov.b64 	{%r211, %r216}, %rd88;
	mov.b32 	%r217, 1;
	mov.b32 	%r258, 31;
	mov.b32 	%r259, -1;
	// begin inline asm
	shfl.sync.down.b32 %r210, %r211, %r217, %r258, %r259;
	// end inline asm
	// begin inline asm
	shfl.sync.down.b32 %r215, %r216, %r217, %r258, %r259;
	// end inline asm
	mov.b64 	%rd89, {%r210, %r215};
	mov.b64 	%fd258, %rd89;
	setp.gt.s32 	%p146, %r209, 30;
	setp.lt.f64 	%p147, %fd293, %fd258;
	selp.f64 	%fd259, %fd258, %fd293, %p147;
	selp.f64 	%fd260, %fd293, %fd259, %p146;
	mov.b64 	%rd90, %fd260;
	mov.b64 	{%r221, %r226}, %rd90;
	mov.b32 	%r227, 2;
	// begin inline asm
	shfl.sync.down.b32 %r220, %r221, %r227, %r258, %r259;
	// end inline asm
	// begin inline asm
	shfl.sync.down.b32 %r225, %r226, %r227, %r258, %r259;
	// end inline asm
	mov.b64 	%rd91, {%r220, %r225};
	mov.b64 	%fd261, %rd91;
	setp.gt.s32 	%p148, %r209, 29;
	setp.lt.f64 	%p149, %fd260, %fd261;
	selp.f64 	%fd262, %fd261, %fd260, %p149;
	selp.f64 	%fd263, %fd260, %fd262, %p148;
	mov.b64 	%rd92, %fd263;
	mov.b64 	{%r231, %r236}, %rd92;
	mov.b32 	%r237, 4;
	// begin inline asm
	shfl.sync.down.b32 %r230, %r231, %r237, %r258, %r259;
	// end inline asm
	// begin inline asm
	shfl.sync.down.b32 %r235, %r236, %r237, %r258, %r259;
	// end inline asm
	mov.b64 	%rd93, {%r230, %r235};
	mov.b64 	%fd264, %rd93;
	setp.gt.s32 	%p150, %r209, 27;
	setp.lt.f64 	%p151, %fd263, %fd264;
	selp.f64 	%fd265, %fd264, %fd263, %p151;
	selp.f64 	%fd266, %fd263, %fd265, %p150;
	mov.b64 	%rd94, %fd266;
	mov.b64 	{%r241, %r246}, %rd94;
	mov.b32 	%r247, 8;
	// begin inline asm
	shfl.sync.down.b32 %r240, %r241, %r247, %r258, %r259;
	// end inline asm
	// begin inline asm
	shfl.sync.down.b32 %r245, %r246, %r247, %r258, %r259;
	// end inline asm
	mov.b64 	%rd95, {%r240, %r245};
	mov.b64 	%fd267, %rd95;
	setp.gt.s32 	%p152, %r209, 23;
	setp.lt.f64 	%p153, %fd266, %fd267;
	selp.f64 	%fd268, %fd267, %fd266, %p153;
	selp.f64 	%fd269, %fd266, %fd268, %p152;
	mov.b64 	%rd96, %fd269;
	mov.b64 	{%r251, %r256}, %rd96;
	mov.b32 	%r257, 16;
	// begin inline asm
	shfl.sync.down.b32 %r250, %r251, %r257, %r258, %r259;
	// end inline asm
	// begin inline asm
	shfl.sync.down.b32 %r255, %r256, %r257, %r258, %r259;
	// end inline asm
	mov.b64 	%rd97, {%r250, %r255};
	mov.b64 	%fd270, %rd97;
	setp.gt.s32 	%p154, %r209, 15;
	setp.lt.f64 	%p155, %fd269, %fd270;
	selp.f64 	%fd16, %fd270, %fd269, %p155;
	selp.f64 	%fd304, %fd269, %fd16, %p154;
	setp.ne.s32 	%p156, %r209, 0;
	@%p156 bra 	$L__BB6_19;
	shr.u32 	%r260, %r5, 2;
	and.b32  	%r261, %r260, 248;
	mov.u32 	%r262, _ZZN3cub18CUB_300001_SM_10006detail6reduce18DeviceReduceKernelINS2_10policy_hubIdyN4cuda3__47maximumIdEEE10Policy1000EN6thrust24THRUST_300001_SM_1000_NS10device_ptrIdEEyS8_dNS5_3std3__410__identityEEEvT0_PT3_T1_NS0_13GridEvenShareISL_EET2_T4_E12temp_storage;
	add.s32 	%r263, %r262, %r261;
	st.shared.f64 	[%r263+8], %fd16;
$L__BB6_19:
	bar.sync 	0;
	setp.ne.s32 	%p157, %r5, 0;
	@%p157 bra 	$L__BB6_46;
	ld.shared.f64 	%fd271, [_ZZN3cub18CUB_300001_SM_10006detail6reduce18DeviceReduceKernelINS2_10policy_hubIdyN4cuda3__47maximumIdEEE10Policy1000EN6thrust24THRUST_300001_SM_1000_NS10device_ptrIdEEyS8_dNS5_3std3__410__identityEEEvT0_PT3_T1_NS0_13GridEvenShareISL_EET2_T4_E12temp_storage+16];
	setp.lt.f64 	%p158, %fd304, %fd271;
	selp.f64 	%fd272, %fd271, %fd304, %p158;
	ld.shared.f64 	%fd273, [_ZZN3cub18CUB_300001_SM_10006detail6reduce18DeviceReduceKernelINS2_10policy_hubIdyN4cuda3__47maximumIdEEE10Policy1000EN6thrust24THRUST_300001_SM_1000_NS10device_ptrIdEEyS8_dNS5_3std3__410__identityEEEvT0_PT3_T1_NS0_13GridEvenShareISL_EET2_T4_E12temp_storage+24];
	setp.lt.f64 	%p159, %fd272, %fd273;
	selp.f64 	%fd274, %fd273, %fd272, %p159;
	ld.shared.f64 	%fd275, [_ZZN3cub18CUB_300001_SM_10006detail6reduce18DeviceReduceKernelINS2_10policy_hubIdyN4cuda3__47maximumIdEEE10Policy1000EN6thrust24THRUST_300001_SM_1000_NS10device_ptrIdEEyS8_dNS5_3std3__410__identityEEEvT0_PT3_T1_NS0_13GridEvenShareISL_EET2_T4_E12temp_storage+32];
	setp.lt.f64 	%p160, %fd274, %fd275;
	selp.f64 	%fd276, %fd275, %fd274, %p160;
	ld.shared.f64 	%fd277, [_ZZN3cub18CUB_300001_SM_10006detail6reduce18DeviceReduceKernelINS2_10policy_hubIdyN4cuda3__47maximumIdEEE10Policy1000EN6thrust24THRUST_300001_SM_1000_NS10device_ptrIdEEyS8_dNS5_3std3__410__identityEEEvT0_PT3_T1_NS0_13GridEvenShareISL_EET2_T4_E12temp_storage+40];
	setp.lt.f64 	%p161, %fd276, %fd277;
	selp.f64 	%fd278, %fd277, %fd276, %p161;
	ld.shared.f64 	%fd279, [_ZZN3cub18CUB_300001_SM_10006detail6reduce18DeviceReduceKernelINS2_10policy_hubIdyN4cuda3__47maximumIdEEE10Policy1000EN6thrust24THRUST_300001_SM_1000_NS10device_ptrIdEEyS8_dNS5_3std3__410__identityEEEvT0_PT3_T1_NS0_13GridEvenShareISL_EET2_T4_E12temp_storage+48];
	setp.lt.f64 	%p162, %fd278, %fd279;
	selp.f64 	%fd280, %fd279, %fd278, %p162;
	ld.shared.f64 	%fd281, [_ZZN3cub18CUB_300001_SM_10006detail6reduce18DeviceReduceKernelINS2_10policy_hubIdyN4cuda3__47maximumIdEEE10Policy1000EN6thrust24THRUST_300001_SM_1000_NS10device_ptrIdEEyS8_dNS5_3std3__410__identityEEEvT0_PT3_T1_NS0_13GridEvenShareISL_EET2_T4_E12temp_storage+56];
	setp.lt.f64 	%p163, %fd280, %fd281;
	selp.f64 	%fd282, %fd281, %fd280, %p163;
	ld.shared.f64 	%fd283, [_ZZN3cub18CUB_300001_SM_10006detail6reduce18DeviceReduceKernelINS2_10policy_hubIdyN4cuda3__47maximumIdEEE10Policy1000EN6thrust24THRUST_300001_SM_1000_NS10device_ptrIdEEyS8_dNS5_3std3__410__identityEEEvT0_PT3_T1_NS0_13GridEvenShareISL_EET2_T4_E12temp_storage+64];
	setp.lt.f64 	%p164, %fd282, %fd283;
	selp.f64 	%fd304, %fd283, %fd282, %p164;
	bra.uni 	$L__BB6_46;
$L__BB6_21:
	// begin inline asm
	mov.u32 %r146, %laneid;
	// end inline asm
	and.b32  	%r197, %r5, 992;
	add.s32 	%r198, %r197, 32;
	setp.gt.s32 	%p119, %r198, %r4;
	not.b32 	%r199, %r197;
	add.s32 	%r200, %r4, %r199;
	selp.b32 	%r195, %r200, 31, %p119;
	mov.b64 	%rd78, %fd293;
	mov.b64 	{%r148, %r153}, %rd78;
	mov.b32 	%r154, 1;
	mov.b32 	%r196, -1;
	// begin inline asm
	shfl.sync.down.b32 %r147, %r148, %r154, %r195, %r196;
	// end inline asm
	// begin inline asm
	shfl.sync.down.b32 %r152, %r153, %r154, %r195, %r196;
	// end inline asm
	mov.b64 	%rd79, {%r147, %r152};
	mov.b64 	%fd211, %rd79;
	setp.lt.s32 	%p120, %r146, %r195;
	setp.lt.f64 	%p121, %fd293, %fd211;
	selp.f64 	%fd212, %fd211, %fd293, %p121;
	selp.f64 	%fd213, %fd212, %fd293, %p120;
	mov.b64 	%rd80, %fd213;
	mov.b64 	{%r158, %r163}, %rd80;
	mov.b32 	%r164, 2;
	// begin inline asm
	shfl.sync.down.b32 %r157, %r158, %r164, %r195, %r196;
	// end inline asm
	// begin inline asm
	shfl.sync.down.b32 %r162, %r163, %r164, %r195, %r196;
	// end inline asm
	mov.b64 	%rd81, {%r157, %r162};
	mov.b64 	%fd214, %rd81;
	add.s32 	%r201, %r146, 2;
	setp.gt.s32 	%p122, %r201, %r195;
	setp.lt.f64 	%p123, %fd213, %fd214;
	selp.f64 	%fd215, %fd214, %fd213, %p123;
	selp.f64 	%fd216, %fd213, %fd215, %p122;
	mov.b64 	%rd82, %fd216;
	mov.b64 	{%r168, %r173}, %rd82;
	mov.b32 	%r174, 4;
	// begin inline asm
	shfl.sync.down.b32 %r167, %r168, %r174, %r195, %r196;
	// end inline asm
	// begin inline asm
	shfl.sync.down.b32 %r172, %r173, %r174, %r195, %r196;
	// end inline asm
	mov.b64 	%rd83, {%r167, %r172};
	mov.b64 	%fd217, %rd83;
	add.s32 	%r202, %r146, 4;
	setp.gt.s32 	%p124, %r202, %r195;
	setp.lt.f64 	%p125, %fd216, %fd217;
	selp.f64 	%fd218, %fd217, %fd216, %p125;
	selp.f64 	%fd219, %fd216, %fd218, %p124;
	mov.b64 	%rd84, %fd219;
	mov.b64 	{%r178, %r183}, %rd84;
	mov.b32 	%r184, 8;
	// begin inline asm
	shfl.sync.down.b32 %r177, %r178, %r184, %r195, %r196;
	// end inline asm
	// begin inline asm
	shfl.sync.down.b32 %r182, %r183, %r184, %r195, %r196;
	// end inline asm
	mov.b64 	%rd85, {%r177, %r182};
	mov.b64 	%fd220, %rd85;
	add.s32 	%r203, %r146, 8;
	setp.gt.s32 	%p126, %r203, %r195;
	setp.lt.f64 	%p127, %fd219, %fd220;
	selp.f64 	%fd221, %fd220, %fd219, %p127;
	selp.f64 	%fd222, %fd219, %fd221, %p126;
	mov.b64 	%rd86, %fd222;
	mov.b64 	{%r188, %r193}, %rd86;
	mov.b32 	%r194, 16;
	// begin inline asm
	shfl.sync.down.b32 %r187, %r188, %r194, %r195, %r196;
	// end inline asm
	// begin inline asm
	shfl.sync.down.b32 %r192, %r193, %r194, %r195, %r196;
	// end inline asm
	mov.b64 	%rd87, {%r187, %r192};
	mov.b64 	%fd223, %rd87;
	add.s32 	%r204, %r146, 16;
	setp.gt.s32 	%p128, %r204, %r195;
	setp.lt.f64 	%p129, %fd222, %fd223;
	selp.f64 	%fd224, %fd223, %fd222, %p129;
	selp.f64 	%fd304, %fd222, %fd224, %p128;
	setp.ne.s32 	%p130, %r146, 0;
	@%p130 bra 	$L__BB6_23;
	shr.u32 	%r205, %r5, 2;
	and.b32  	%r206, %r205, 248;
	mov.u32 	%r207, _ZZN3cub18CUB_300001_SM_10006detail6reduce18DeviceReduceKernelINS2_10policy_hubIdyN4cuda3__47maximumIdEEE10Policy1000EN6thrust24THRUST_300001_SM_1000_NS10device_ptrIdEEyS8_dNS5_3std3__410__identityEEEvT0_PT3_T1_NS0_13GridEvenShareISL_EET2_T4_E12temp_storage;
	add.s32 	%r208, %r207, %r206;
	st.shared.f64 	[%r208+8], %fd304;
$L__BB6_23:
	bar.sync 	0;
	setp.ne.s32 	%p131, %r5, 0;
	@%p131 bra 	$L__BB6_46;
	setp.gt.s32 	%p132, %r4, 32;
	ld.shared.f64 	%fd225, [_ZZN3cub18CUB_300001_SM_10006detail6reduce18DeviceReduceKernelINS2_10policy_hubIdyN4cuda3__47maximumIdEEE10Policy1000EN6thrust24THRUST_300001_SM_1000_NS10device_ptrIdEEyS8_dNS5_3std3__410__identityEEEvT0_PT3_T1_NS0_13GridEvenShareISL_EET2_T4_E12temp_storage+16];
	setp.lt.f64 	%p133, %fd304, %fd225;
	selp.f64 	%fd227, %fd225, %fd304, %p133;
	selp.f64 	%fd228, %fd227, %fd304, %p132;
	setp.gt.s32 	%p134, %r4, 64;
	ld.shared.f64 	%fd230, [_ZZN3cub18CUB_300001_SM_10006detail6reduce18DeviceReduceKernelINS2_10policy_hubIdyN4cuda3__47maximumIdEEE10Policy1000EN6thrust24THRUST_300001_SM_1000_NS10device_ptrIdEEyS8_dNS5_3std3__410__identityEEEvT0_PT3_T1_NS0_13GridEvenShareISL_EET2_T4_E12temp_storage+24];
	setp.lt.f64 	%p135, %fd228, %fd230;
	selp.f64 	%fd232, %fd230, %fd228, %p135;
	selp.f64 	%fd233, %fd232, %fd228, %p134;
	setp.gt.s32 	%p136, %r4, 96;
	ld.shared.f64 	%fd235, [_ZZN3cub18CUB_300001_SM_10006detail6reduce18DeviceReduceKernelINS2_10policy_hubIdyN4cuda3__47maximumIdEEE10Policy1000EN6thrust24THRUST_300001_SM_1000_NS10device_ptrIdEEyS8_dNS5_3std3__410__identityEEEvT0_PT3_T1_NS0_13GridEvenShareISL_EET2_T4_E12temp_storage+32];
	setp.lt.f64 	%p137, %fd233, %fd235;
	selp.f64 	%fd237, %fd235, %fd233, %p137;
	selp.f64 	%fd238, %fd237, %fd233, %p136;
	setp.gt.s32 	%p138, %r4, 128;
	ld.shared.f64 	%fd240, [_ZZN3cub18CUB_300001_SM_10006detail6reduce18DeviceReduceKernelINS2_10policy_hubIdyN4cuda3__47maximumIdEEE10Policy1000EN6thrust24THRUST_300001_SM_1000_NS10device_ptrIdEEyS8_dNS5_3std3__410__identityEEEvT0_PT3_T1_NS0_13GridEvenShareISL_EET2_T4_E12temp_storage+40];
	setp.lt.f64 	%p139, %fd238, %fd240;
	selp.f64 	%fd242, %fd240, %fd238, %p139;
	selp.f64 	%fd243, %fd242, %fd238, %p138;
	setp.gt.s32 	%p140, %r4, 160;
	ld.shared.f64 	%fd245, [_ZZN3cub18CUB_300001_SM_10006detail6reduce18DeviceReduceKernelINS2_10policy_hubIdyN4cuda3__47maximumIdEEE10Policy1000EN6thrust24THRUST_300001_SM_1000_NS10device_ptrIdEEyS8_dNS5_3std3__410__identityEEEvT0_PT3_T1_NS0_13GridEvenShareISL_EET2_T4_E12temp_storage+48];
	setp.lt.f64 	%p141, %fd243, %fd245;
	selp.f64 	%fd247, %fd245, %fd243, %p141;
	selp.f64 	%fd248, %fd247, %fd243, %p140;
	setp.gt.s32 	%p142, %r4, 192;
	ld.shared.f64 	%fd250, [_ZZN3cub18CUB_300001_SM_10006detail6reduce18DeviceReduceKernelINS2_10policy_hubIdyN4cuda3__47maximumIdEEE10Policy1000EN6thrust24THRUST_300001_SM_1000_NS10device_ptrIdEEyS8_dNS5_3std3__410__identityEEEvT0_PT3_T1_NS0_13GridEvenShareISL_EET2_T4_E12temp_storage+56];
	setp.lt.f64 	%p143, %fd248, %fd250;
	selp.f64 	%fd252, %fd250, %fd248, %p143;
	selp.f64 	%fd253, %fd252, %fd248, %p142;
	setp.gt.s32 	%p144, %r4, 224;
	ld.shared.f64 	%fd255, [_ZZN3cub18CUB_300001_SM_10006detail6reduce18DeviceReduceKernelINS2_10policy_hubIdyN4cuda3__47maximumIdEEE10Policy1000EN6thrust24THRUST_300001_SM_1000_NS10device_ptrIdEEyS8_dNS5_3std3__410__identityEEEvT0_PT3_T1_NS0_13GridEvenShareISL_EET2_T4_E12temp_storage+64];
	setp.lt.f64 	%p145, %fd253, %fd255;
	selp.f64 	%fd257, %fd255, %fd253, %p145;
	selp.f64 	%fd304, %fd257, %fd253, %p144;
	bra.uni 	$L__BB6_46;
$L__BB6_25:
	cvt.u32.u64 	%r52, %rd4;
	mov.u32 	%r27, %tid.x;
	add.s32 	%r53, %r27, %r52;
	mul.wide.u32 	%rd26, %r53, 8;
	add.s64 	%rd27, %rd2, %rd26;
	ld.global.f64 	%fd41, [%rd27];
	ld.global.f64 	%fd42, [%rd27+2048];
	ld.global.f64 	%fd43, [%rd27+4096];
	ld.global.f64 	%fd44, [%rd27+6144];
	ld.global.f64 	%fd45, [%rd27+8192];
	ld.global.f64 	%fd46, [%rd27+10240];
	ld.global.f64 	%fd47, [%rd27+12288];
	ld.global.f64 	%fd48, [%rd27+14336];
	setp.lt.f64 	%p2, %fd41, %fd42;
	selp.f64 	%fd49, %fd42, %fd41, %p2;
	setp.lt.f64 	%p3, %fd49, %fd43;
	selp.f64 	%fd50, %fd43, %fd49, %p3;
	setp.lt.f64 	%p4, %fd50, %fd44;
	selp.f64 	%fd51, %fd44, %fd50, %p4;
	setp.lt.f64 	%p5, %fd51, %fd45;
	selp.f64 	%fd52, %fd45, %fd51, %p5;
	setp.lt.f64 	%p6, %fd52, %fd46;
	selp.f64 	%fd53, %fd46, %fd52, %p6;
	setp.lt.f64 	%p7, %fd53, %fd47;
	selp.f64 	%fd54, %fd47, %fd53, %p7;
	setp.lt.f64 	%p8, %fd54, %fd48;
	selp.f64 	%fd303, %fd48, %fd54, %p8;
	setp.lt.u64 	%p9, %rd5, %rd3;
	@%p9 bra 	$L__BB6_42;
	cvt.u32.u64 	%r55, %rd3;
	cvt.u64.u32 	%rd28, %r27;
	add.s64 	%rd104, %rd4, %rd3;
	cvt.u32.u64 	%r28, %rd1;
	not.b32 	%r57, %r27;
	add.s32 	%r58, %r57, %r28;
	sub.s32 	%r59, %r58, %r55;
	sub.s32 	%r273, %r59, %r52;
	add.s64 	%rd29, %rd104, %rd28;
	shl.b64 	%rd30, %rd29, 3;
	add.s64 	%rd31, %rd30, %rd2;
	add.s64 	%rd103, %rd31, 16384;
	mov.b32 	%r274, 0;
	mov.u64 	%rd105, %rd4;
$L__BB6_27:
	cvt.s64.s32 	%rd15, %r50;
	add.s64 	%rd105, %rd105, %rd15;
	add.s64 	%rd32, %rd1, -2048;
	setp.gt.u64 	%p10, %rd105, %rd32;
	@%p10 bra 	$L__BB6_29;
	shl.b32 	%r61, %r1, 11;
	cvt.s64.s32 	%rd33, %r61;
	cvt.u64.u32 	%rd34, %r27;
	add.s64 	%rd35, %rd105, %rd34;
	shl.b64 	%rd36, %rd35, 3;
	add.s64 	%rd37, %rd2, %rd36;
	ld.global.f64 	%fd55, [%rd37];
	ld.global.f64 	%fd56, [%rd37+2048];
	ld.global.f64 	%fd57, [%rd37+4096];
	ld.global.f64 	%fd58, [%rd37+6144];
	ld.global.f64 	%fd59, [%rd37+8192];
	ld.global.f64 	%fd60, [%rd37+10240];
	ld.global.f64 	%fd61, [%rd37+12288];
	ld.global.f64 	%fd62, [%rd37+14336];
	setp.lt.f64 	%p11, %fd303, %fd55;
	selp.f64 	%fd63, %fd55, %fd303, %p11;
	setp.lt.f64 	%p12, %fd63, %fd56;
	selp.f64 	%fd64, %fd56, %fd63, %p12;
	setp.lt.f64 	%p13, %fd64, %fd57;
	selp.f64 	%fd65, %fd57, %fd64, %p13;
	setp.lt.f64 	%p14, %fd65, %fd58;
	selp.f64 	%fd66, %fd58, %fd65, %p14;
	setp.lt.f64 	%p15, %fd66, %fd59;
	selp.f64 	%fd67, %fd59, %fd66, %p15;
	setp.lt.f64 	%p16, %fd67, %fd60;
	selp.f64 	%fd68, %fd60, %fd67, %p16;
	setp.lt.f64 	%p17, %fd68, %fd61;
	selp.f64 	%fd69, %fd61, %fd68, %p17;
	setp.lt.f64 	%p18, %fd69, %fd62;
	selp.f64 	%fd303, %fd62, %fd69, %p18;
	sub.s64 	%rd38, %rd1, %rd105;
	setp.lt.u64 	%p19, %rd38, %rd33;
	add.s32 	%r274, %r274, 1;
	add.s64 	%rd104, %rd104, %rd33;
	sub.s32 	%r273, %r273, %r61;
	mul.wide.s32 	%rd39, %r61, 8;
	add.s64 	%rd103, %rd103, %rd39;
	@%p19 bra 	$L__BB6_42;
	bra.uni 	$L__BB6_27;
$L__BB6_29:
	setp.le.u64 	%p20, %rd1, %rd105;
	cvt.u32.u64 	%r62, %rd105;
	cvt.u32.u64 	%r63, %rd1;
	sub.s32 	%r64, %r63, %r62;
	setp.ge.s32 	%p21, %r27, %r64;
	or.pred  	%p22, %p20, %p21;
	@%p22 bra 	$L__BB6_42;
	cvt.u32.u64 	%r66, %rd15;
	cvt.u32.u64 	%r67, %rd4;
	not.b32 	%r68, %r27;
	add.s32 	%r69, %r68, %r28;
	add.s32 	%r70, %r66, %r67;
	sub.s32 	%r71, %r69, %r70;
	mul.lo.s32 	%r72, %r1, %r274;
	shl.b32 	%r73, %r72, 11;
	sub.s32 	%r74, %r71, %r73;
	shr.u32 	%r75, %r74, 8;
	add.s32 	%r34, %r75, 1;
	and.b32  	%r35, %r34, 15;
	setp.lt.u32 	%p23, %r74, 3840;
	mov.u32 	%r277, %r27;
	@%p23 bra 	$L__BB6_33;
	shr.u32 	%r76, %r273, 8;
	add.s32 	%r77, %r76, 1;
	and.b32  	%r78, %r77, 33554416;
	neg.s32 	%r275, %r78;
	mov.u32 	%r277, %r27;
$L__BB6_32:
	.pragma "nounroll";
	ld.global.f64 	%fd71, [%rd103+-16384];
	setp.lt.f64 	%p24, %fd303, %fd71;
	selp.f64 	%fd72, %fd71, %fd303, %p24;
	ld.global.f64 	%fd73, [%rd103+-14336];
	setp.lt.f64 	%p25, %fd72, %fd73;
	selp.f64 	%fd74, %fd73, %fd72, %p25;
	ld.global.f64 	%fd75, [%rd103+-12288];
	setp.lt.f64 	%p26, %fd74, %fd75;
	selp.f64 	%fd76, %fd75, %fd74, %p26;
	ld.global.f64 	%fd77, [%rd103+-10240];
	setp.lt.f64 	%p27, %fd76, %fd77;
	selp.f64 	%fd78, %fd77, %fd76, %p27;
	ld.global.f64 	%fd79, [%rd103+-8192];
	setp.lt.f64 	%p28, %fd78, %fd79;
	selp.f64 	%fd80, %fd79, %fd78, %p28;
	ld.global.f64 	%fd81, [%rd103+-6144];
	setp.lt.f64 	%p29, %fd80, %fd81;
	selp.f64 	%fd82, %fd81, %fd80, %p29;
	ld.global.f64 	%fd83, [%rd103+-4096];
	setp.lt.f64 	%p30, %fd82, %fd83;
	selp.f64 	%fd84, %fd83, %fd82, %p30;
	ld.global.f64 	%fd85, [%rd103+-2048];
	setp.lt.f64 	%p31, %fd84, %fd85;
	selp.f64 	%fd86, %fd85, %fd84, %p31;
	ld.global.f64 	%fd87, [%rd103];
	setp.lt.f64 	%p32, %fd86, %fd87;
	selp.f64 	%fd88, %fd87, %fd86, %p32;
	ld.global.f64 	%fd89, [%rd103+2048];
	setp.lt.f64 	%p33, %fd88, %fd89;
	selp.f64 	%fd90, %fd89, %fd88, %p33;
	ld.global.f64 	%fd91, [%rd103+4096];
	setp.lt.f64 	%p34, %fd90, %fd91;
	selp.f64 	%fd92, %fd91, %fd90, %p34;
	ld.global.f64 	%fd93, [%rd103+6144];
	setp.lt.f64 	%p35, %fd92, %fd93;
	selp.f64 	%fd94, %fd93, %fd92, %p35;
	ld.global.f64 	%fd95, [%rd103+8192];
	setp.lt.f64 	%p36, %fd94, %fd95;
	selp.f64 	%fd96, %fd95, %fd94, %p36;
	ld.global.f64 	%fd97, [%rd103+10240];
	setp.lt.f64 	%p37, %fd96, %fd97;
	selp.f64 	%fd98, %fd97, %fd96, %p37;
	ld.global.f64 	%fd99, [%rd103+12288];
	setp.lt.f64 	%p38, %fd98, %fd99;
	selp.f64 	%fd100, %fd99, %fd98, %p38;
	ld.global.f64 	%fd101, [%rd103+14336];
	setp.lt.f64 	%p39, %fd100, %fd101;
	selp.f64 	%fd303, %fd101, %fd100, %p39;
	add.s32 	%r277, %r277, 4096;
	add.s32 	%r275, %r275, 16;
	add.s64 	%rd103, %rd103, 32768;
	setp.ne.s32 	%p40, %r275, 0;
	@%p40 bra 	$L__BB6_32;
$L__BB6_33:
	setp.eq.s32 	%p41, %r35, 0;
	@%p41 bra 	$L__BB6_42;
	and.b32  	%r42, %r34, 7;
	setp.lt.u32 	%p42, %r35, 8;
	@%p42 bra 	$L__BB6_36;
	cvt.u64.u32 	%rd40, %r277;
	add.s64 	%rd41, %rd105, %rd40;
	shl.b64 	%rd42, %rd41, 3;
	add.s64 	%rd43, %rd2, %rd42;
	ld.global.f64 	%fd103, [%rd43];
	setp.lt.f64 	%p43, %fd303, %fd103;
	selp.f64 	%fd104, %fd103, %fd303, %p43;
	ld.global.f64 	%fd105, [%rd43+2048];
	setp.lt.f64 	%p44, %fd104, %fd105;
	selp.f64 	%fd106, %fd105, %fd104, %p44;
	ld.global.f64 	%fd107, [%rd43+4096];
	setp.lt.f64 	%p45, %fd106, %fd107;
	selp.f64 	%fd108, %fd107, %fd106, %p45;
	ld.global.f64 	%fd109, [%rd43+6144];
	setp.lt.f64 	%p46, %fd108, %fd109;
	selp.f64 	%fd110, %fd109, %fd108, %p46;
	ld.global.f64 	%fd111, [%rd43+8192];
	setp.lt.f64 	%p47, %fd110, %fd111;
	selp.f64 	%fd112, %fd111, %fd110, %p47;
	ld.global.f64 	%fd113, [%rd43+10240];
	setp.lt.f64 	%p48, %fd112, %fd113;
	selp.f64 	%fd114, %fd113, %fd112, %p48;
	ld.global.f64 	%fd115, [%rd43+12288];
	setp.lt.f64 	%p49, %fd114, %fd115;
	selp.f64 	%fd116, %fd115, %fd114, %p49;
	ld.global.f64 	%fd117, [%rd43+14336];
	setp.lt.f64 	%p50, %fd116, %fd117;
	selp.f64 	%fd303, %fd117, %fd116, %p50;
	add.s32 	%r277, %r277, 2048;
$L__BB6_36:
	setp.eq.s32 	%p51, %r42, 0;
	@%p51 bra 	$L__BB6_42;
	setp.lt.u32 	%p52, %r42, 4;
	@%p52 bra 	$L__BB6_39;
	cvt.u64.u32 	%rd44, %r277;
	add.s64 	%rd45, %rd105, %rd44;
	shl.b64 	%rd46, %rd45, 3;
	add.s64 	%rd47, %rd2, %rd46;
	ld.global.f64 	%fd119, [%rd47];
	setp.lt.f64 	%p53, %fd303, %fd119;
	selp.f64 	%fd120, %fd119, %fd303, %p53;
	ld.global.f64 	%fd121, [%rd47+2048];
	setp.lt.f64 	%p54, %fd120, %fd121;
	selp.f64 	%fd122, %fd121, %fd120, %p54;
	ld.global.f64 	%fd123, [%rd47+4096];
	setp.lt.f64 	%p55, %fd122, %fd123;
	selp.f64 	%fd124, %fd123, %fd122, %p55;
	ld.global.f64 	%fd125, [%rd47+6144];
	setp.lt.f64 	%p56, %fd124, %fd125;
	selp.f64 	%fd303, %fd125, %fd124, %p56;
	add.s32 	%r277, %r277, 1024;
$L__BB6_39:
	and.b32  	%r79, %r34, 3;
	setp.eq.s32 	%p57, %r79, 0;
	@%p57 bra 	$L__BB6_42;
	cvt.u64.u32 	%rd48, %r277;
	add.s64 	%rd49, %rd48, %rd104;
	shl.b64 	%rd50, %rd49, 3;
	add.s64 	%rd107, %rd2, %rd50;
	cvt.u16.u32 	%rs1, %r273;
	shr.u16 	%rs2, %rs1, 8;
	add.s16 	%rs3, %rs2, 1;
	cvt.u32.u16 	%r80, %rs3;
	and.b32  	%r81, %r80, 3;
	neg.s32 	%r280, %r81;
$L__BB6_41:
	.pragma "nounroll";
	ld.global.f64 	%fd126, [%rd107];
	setp.lt.f64 	%p58, %fd303, %fd126;
	selp.f64 	%fd303, %fd126, %fd303, %p58;
	add.s64 	%rd107, %rd107, 2048;
	add.s32 	%r280, %r280, 1;
	setp.ne.s32 	%p59, %r280, 0;
	@%p59 bra 	$L__BB6_41;
$L__BB6_42:
	// begin inline asm
	mov.u32 %r82, %laneid;
	// end inline asm
	mov.b64 	%rd51, %fd303;
	mov.b64 	{%r84, %r89}, %rd51;
	mov.b32 	%r90, 1;
	mov.b32 	%r131, 31;
	mov.b32 	%r132, -1;
	// begin inline asm
	shfl.sync.down.b32 %r83, %r84, %r90, %r131, %r132;
	// end inline asm
	// begin inline asm
	shfl.sync.down.b32 %r88, %r89, %r90, %r131, %r132;
	// end inline asm
	mov.b64 	%rd52, {%r83, %r88};
	mov.b64 	%fd127, %rd52;
	setp.gt.s32 	%p60, %r82, 30;
	setp.lt.f64 	%p61, %fd303, %fd127;
	selp.f64 	%fd128, %fd127, %fd303, %p61;
	selp.f64 	%fd129, %fd303, %fd128, %p60;
	mov.b64 	%rd53, %fd129;
	mov.b64 	{%r94, %r99}, %rd53;
	mov.b32 	%r100, 2;
	// begin inline asm
	shfl.sync.down.b32 %r93, %r94, %r100, %r131, %r132;
	// end inline asm
	// begin inline asm
	shfl.sync.down.b32 %r98, %r99, %r100, %r131, %r132;
	// end inline asm
	mov.b64 	%rd54, {%r93, %r98};
	mov.b64 	%fd130, %rd54;
	setp.gt.s32 	%p62, %r82, 29;
	setp.lt.f64 	%p63, %fd129, %fd130;
	selp.f64 	%fd131, %fd130, %fd129, %p63;
	selp.f64 	%fd132, %fd129, %fd131, %p62;
	mov.b64 	%rd55, %fd132;
	mov.b64 	{%r104, %r109}, %rd55;
	mov.b32 	%r110, 4;
	// begin inline asm
	shfl.sync.down.b32 %r103, %r104, %r110, %r131, %r132;
	// end inline asm
	// begin inline asm
	shfl.sync.down.b32 %r108, %r109, %r110, %r131, %r132;
	// end inline asm
	mov.b64 	%rd56, {%r103, %r108};
	mov.b64 	%fd133, %rd56;
	setp.gt.s32 	%p64, %r82, 27;
	setp.lt.f64 	%p65, %fd132, %fd133;
	selp.f64 	%fd134, %fd133, %fd132, %p65;
	selp.f64 	%fd135, %fd132, %fd134, %p64;
	mov.b64 	%rd57, %fd135;
	mov.b64 	{%r114, %r119}, %rd57;
	mov.b32 	%r120, 8;
	// begin inline asm
	shfl.sync.down.b32 %r113, %r114, %r120, %r131, %r132;
	// end inline asm
	// begin inline asm
	shfl.sync.down.b32 %r118, %r119, %r120, %r131, %r132;
	// end inline asm
	mov.b64 	%rd58, {%r113, %r118};
	mov.b64 	%fd136, %rd58;
	setp.gt.s32 	%p66, %r82, 23;
	setp.lt.f64 	%p67, %fd135, %fd136;
	selp.f64 	%fd137, %fd136, %fd135, %p67;
	selp.f64 	%fd138, %fd135, %fd137, %p66;
	mov.b64 	%rd59, %fd138;
	mov.b64 	{%r124, %r129}, %rd59;
	mov.b32 	%r130, 16;
	// begin inline asm
	shfl.sync.down.b32 %r123, %r124, %r130, %r131, %r132;
	// end inline asm
	// begin inline asm
	shfl.sync.down.b32 %r128, %r129, %r130, %r131, %r132;
	// end inline asm
	mov.b64 	%rd60, {%r123, %r128};
	mov.b64 	%fd139, %rd60;
	setp.gt.s32 	%p68, %r82, 15;
	setp.lt.f64 	%p69, %fd138, %fd139;
	selp.f64 	%fd37, %fd139, %fd138, %p69;
	selp.f64 	%fd304, %fd138, %fd37, %p68;
	setp.ne.s32 	%p70, %r82, 0;
	@%p70 bra 	$L__BB6_44;
	shr.u32 	%r133, %r27, 2;
	and.b32  	%r134, %r133, 248;
	mov.u32 	%r135, _ZZN3cub18CUB_300001_SM_10006detail6reduce18DeviceReduceKernelINS2_10policy_hubIdyN4cuda3__47maximumIdEEE10Policy1000EN6thrust24THRUST_300001_SM_1000_NS10device_ptrIdEEyS8_dNS5_3std3__410__identityEEEvT0_PT3_T1_NS0_13GridEvenShareISL_EET2_T4_E12temp_storage;
	add.s32 	%r136, %r135, %r134;
	st.shared.f64 	[%r136+8], %fd37;
$L__BB6_44:
	bar.sync 	0;
	setp.ne.s32 	%p71, %r27, 0;
	@%p71 bra 	$L__BB6_46;
	ld.shared.f64 	%fd140, [_ZZN3cub18CUB_300001_SM_10006detail6reduce18DeviceReduceKernelINS2_10policy_hubIdyN4cuda3__47maximumIdEEE10Policy1000EN6thrust24THRUST_300001_SM_1000_NS10device_ptrIdEEyS8_dNS5_3std3__410__identityEEEvT0_PT3_T1_NS0_13GridEvenShareISL_EET2_T4_E12temp_storage+16];
	setp.lt.f64 	%p72, %fd304, %fd140;
	selp.f64 	%fd141, %fd140, %fd304, %p72;
	ld.shared.f64 	%fd142, [_ZZN3cub18CUB_300001_SM_10006detail6reduce18DeviceReduceKernelINS2_10policy_hubIdyN4cuda3__47maximumIdEEE10Policy1000EN6thrust24THRUST_300001_SM_1000_NS10device_ptrIdEEyS8_dNS5_3std3__410__identityEEEvT0_PT3_T1_NS0_13GridEvenShareISL_EET2_T4_E12temp_storage+24];
	setp.lt.f64 	%p73, %fd141, %fd142;
	selp.f64 	%fd143, %fd142, %fd141, %p73;
	ld.shared.f64 	%fd144, [_ZZN3cub18CUB_300001_SM_10006detail6reduce18DeviceReduceKernelINS2_10policy_hubIdyN4cuda3__47maximumIdEEE10Policy1000EN6thrust24THRUST_300001_SM_1000_NS10device_ptrIdEEyS8_dNS5_3std3__410__identityEEEvT0_PT3_T1_NS0_13GridEvenShareISL_EET2_T4_E12temp_storage+32];
	setp.lt.f64 	%p74, %fd143, %fd144;
	selp.f64 	%fd145, %fd144, %fd143, %p74;
	ld.shared.f64 	%fd146, [_ZZN3cub18CUB_300001_SM_10006detail6reduce18DeviceReduceKernelINS2_10policy_hubIdyN4cuda3__47maximumIdEEE10Policy1000EN6thrust24THRUST_300001_SM_1000_NS10device_ptrIdEEyS8_dNS5_3std3__410__identityEEEvT0_PT3_T1_NS0_13GridEvenShareISL_EET2_T4_E12temp_storage+40];
	setp.lt.f64 	%p75, %fd145, %fd146;
	selp.f64 	%fd147, %fd146, %fd145, %p75;
	ld.shared.f64 	%fd148, [_ZZN3cub18CUB_300001_SM_10006detail6reduce18DeviceReduceKernelINS2_10policy_hubIdyN4cuda3__47maximumIdEEE10Policy1000EN6thrust24THRUST_300001_SM_1000_NS10device_ptrIdEEyS8_dNS5_3std3__410__identityEEEvT0_PT3_T1_NS0_13GridEvenShareISL_EET2_T4_E12temp_storage+48];
	setp.lt.f64 	%p76, %fd147, %fd148;
	selp.f64 	%fd149, %fd148, %fd147, %p76;
	ld.shared.f64 	%fd150, [_ZZN3cub18CUB_300001_SM_10006detail6reduce18DeviceReduceKernelINS2_10policy_hubIdyN4cuda3__47maximumIdEEE10Policy1000EN6thrust24THRUST_300001_SM_1000_NS10device_ptrIdEEyS8_dNS5_3std3__410__identityEEEvT0_PT3_T1_NS0_13GridEvenShareISL_EET2_T4_E12temp_storage+56];
	setp.lt.f64 	%p77, %fd149, %fd150;
	selp.f64 	%fd151, %fd150, %fd149, %p77;
	ld.shared.f64 	%fd152, [_ZZN3cub18CUB_300001_SM_10006detail6reduce18DeviceReduceKernelINS2_10policy_hubIdyN4cuda3__47maximumIdEEE10Policy1000EN6thrust24THRUST_300001_SM_1000_NS10device_ptrIdEEyS8_dNS5_3std3__410__identityEEEvT0_PT3_T1_NS0_13GridEvenShareISL_EET2_T4_E12temp_storage+64];
	setp.lt.f64 	%p78, %fd151, %fd152;
	selp.f64 	%fd304, %fd152, %fd151, %p78;
$L__BB6_46:
	mov.u32 	%r264, %tid.x;
	setp.ne.s32 	%p165, %r264, 0;
	@%p165 bra 	$L__BB6_48;
	ld.param.u64 	%rd101, [_ZN3cub18CUB_300001_SM_10006detail6reduce18DeviceReduceKernelINS2_10policy_hubIdyN4cuda3__47maximumIdEEE10Policy1000EN6thrust24THRUST_300001_SM_1000_NS10device_ptrIdEEyS8_dNS5_3std3__410__identityEEEvT0_PT3_T1_NS0_13GridEvenShareISL_EET2_T4__param_1];
	cvta.to.global.u64 	%rd98, %rd101;
	mul.wide.u32 	%rd99, %r2, 8;
	add.s64 	%rd100, %rd98, %rd99;
	st.global.f64 	[%rd100], %fd304;
$L__BB6_48:
	ret;

}
	// .globl	_ZN3cub18CUB_300001_SM_10006detail6reduce28DeviceReduceSingleTileKernelINS2_10policy_hubIdyN4cuda3__47maximumIdEEE10Policy1000EPdPfiS8_fdNS5_3std3__410__identityEEEvT0_T1_T2_T3_T4_T6_
.visible .entry _ZN3cub18CUB_300001_SM_10006detail6reduce28DeviceReduceSingleTileKernelINS2_10policy_hubIdyN4cuda3__47maximumIdEEE10Policy1000EPdPfiS8_fdNS5_3std3__410__identityEEEvT0_T1_T2_T3_T4_T6_(
	.param .u64 .ptr .align 1 _ZN3cub18CUB_300001_SM_10006detail6reduce28DeviceReduceSingleTileKernelINS2_10policy_hubIdyN4cuda3__47maximumIdEEE10Policy1000EPdPfiS8_fdNS5_3std3__410__identityEEEvT0_T1_T2_T3_T4_T6__param_0,
	.param .u64 .ptr .align 1 _ZN3cub18CUB_300001_SM_10006detail6reduce28DeviceReduceSingleTileKernelINS2_10policy_hubIdyN4cuda3__47maximumIdEEE10Policy1000EPdPfiS8_fdNS5_3std3__410__identityEEEvT0_T1_T2_T3_T4_T6__param_1,
	.param .u32 _ZN3cub18CUB_300001_SM_10006detail6reduce28DeviceReduceSingleTileKernelINS2_10policy_hubIdyN4cuda3__47maximumIdEEE10Policy1000EPdPfiS8_fdNS5_3std3__410__identityEEEvT0_T1_T2_T3_T4_T6__param_2,
	.param .align 1 .b8 _ZN3cub18CUB_300001_SM_10006detail6reduce28DeviceReduceSingleTileKernelINS2_10policy_hubIdyN4cuda3__47maximumIdEEE10Policy1000EPdPfiS8_fdNS5_3std3__410__identityEEEvT0_T1_T2_T3_T4_T6__param_3[1],
	.param .f32 _ZN3cub18CUB_300001_SM_10006detail6reduce28DeviceReduceSingleTileKernelINS2_10policy_hubIdyN4cuda3__47maximumIdEEE10Policy1000EPdPfiS8_fdNS5_3std3__410__identityEEEvT0_T1_T2_T3_T4_T6__param_4,
	.param .align 1 .b8 _ZN3cub18CUB_300001_SM_10006detail6reduce28DeviceReduceSingleTileKernelINS2_10policy_hubIdyN4cuda3__47maximumIdEEE10Policy1000EPdPfiS8_fdNS5_3std3__410__identityEEEvT0_T1_T2_T3_T4_T6__param_5[1]
)
.maxntid 256
.minnctapersm 1
{
	.reg .pred 	%p<220>;
	.reg .b32 	%r<472>;
	.reg .b32 	%f<4>;
	.reg .b64 	%rd<206>;
	.reg .b64 	%fd<380>;
	// demoted variable
	.shared .align 8 .b8 _ZZN3cub18CUB_300001_SM_10006detail6reduce28DeviceReduceSingleTileKernelINS2_10policy_hubIdyN4cuda3__47maximumIdEEE10Policy1000EPdPfiS8_fdNS5_3std3__410__identityEEEvT0_T1_T2_T3_T4_T6_E12temp_storage[80];
	ld.param.u64 	%rd15, [_ZN3cub18CUB_300001_SM_10006detail6reduce28DeviceReduceSingleTileKernelINS2_10policy_hubIdyN4cuda3__47maximumIdEEE10Policy1000EPdPfiS8_fdNS5_3std3__410__identityEEEvT0_T1_T2_T3_T4_T6__param_0];
	ld.param.u64 	%rd16, [_ZN3cub18CUB_300001_SM_10006detail6reduce28DeviceReduceSingleTileKernelINS2_10policy_hubIdyN4cuda3__47maximumIdEEE10Policy1000EPdPfiS8_fdNS5_3std3__410__identityEEEvT0_T1_T2_T3_T4_T6__param_1];
	ld.param.u32 	%r68, [_ZN3cub18CUB_300001_SM_10006detail6reduce28DeviceReduceSingleTileKernelINS2_10policy_hubIdyN4cuda3__47maximumIdEEE10Policy1000EPdPfiS8_fdNS5_3std3__410__identityEEEvT0_T1_T2_T3_T4_T6__param_2];
	ld.param.f32 	%f1, [_ZN3cub18CUB_300001_SM_10006detail6reduce28DeviceReduceSingleTileKernelINS2_10policy_hubIdyN4cuda3__47maximumIdEEE10Policy1000EPdPfiS8_fdNS5_3std3__410__identityEEEvT0_T1_T2_T3_T4_T6__param_4];
	cvta.to.global.u64 	%rd1, %rd16;
	setp.ne.s32 	%p1, %r68, 0;
	@%p1 bra 	$L__BB7_3;
	mov.u32 	%r445, %tid.x;
	setp.ne.s32 	%p219, %r445, 0;
	@%p219 bra 	$L__BB7_74;
	st.global.f32 	[%rd1], %f1;
	bra.uni 	$L__BB7_74;
$L__BB7_3:
	and.b64  	%rd17, %rd15, 31;
	setp.ne.s64 	%p2, %rd17, 0;
	@%p2 bra 	$L__BB7_38;
	setp.gt.s32 	%p110, %r68, 2047;
	@%p110 bra 	$L__BB7_22;
	mov.u32 	%r1, %tid.x;
	setp.ge.s32 	%p159, %r1, %r68;
	mov.f64 	%fd358, 0d0000000000000000;
	mov.u32 	%r449, %r1;
	@%p159 bra 	$L__BB7_7;
	mul.wide.u32 	%rd169, %r1, 8;
	add.s64 	%rd168, %rd15, %rd169;
	// begin inline asm
	ld.global.nc.u64 %rd167, [%rd168];
	// end inline asm
	mov.b64 	%fd358, %rd167;
	add.s32 	%r449, %r1, 256;
$L__BB7_7:
	setp.ge.s32 	%p160, %r449, %r68;
	@%p160 bra 	$L__BB7_13;
	not.b32 	%r321, %r449;
	add.s32 	%r4, %r68, %r321;
	and.b32  	%r322, %r4, 768;
	setp.eq.s32 	%p161, %r322, 768;
	@%p161 bra 	$L__BB7_11;
	mul.wide.u32 	%rd170, %r449, 8;
	add.s64 	%rd202, %rd15, %rd170;
	shr.u32 	%r323, %r4, 8;
	add.s32 	%r324, %r323, 1;
	and.b32  	%r325, %r324, 3;
	neg.s32 	%r447, %r325;
$L__BB7_10:
	.pragma "nounroll";
	// begin inline asm
	ld.global.nc.u64 %rd171, [%rd202];
	// end inline asm
	mov.b64 	%fd271, %rd171;
	setp.lt.f64 	%p162, %fd358, %fd271;
	selp.f64 	%fd358, %fd271, %fd358, %p162;
	add.s32 	%r449, %r449, 256;
	add.s64 	%rd202, %rd202, 2048;
	add.s32 	%r447, %r447, 1;
	setp.ne.s32 	%p163, %r447, 0;
	@%p163 bra 	$L__BB7_10;
$L__BB7_11:
	setp.lt.u32 	%p164, %r4, 768;
	@%p164 bra 	$L__BB7_13;
$L__BB7_12:
	mul.wide.s32 	%rd181, %r449, 8;
	add.s64 	%rd174, %rd15, %rd181;
	// begin inline asm
	ld.global.nc.u64 %rd173, [%rd174];
	// end inline asm
	mov.b64 	%fd272, %rd173;
	setp.lt.f64 	%p165, %fd358, %fd272;
	selp.f64 	%fd273, %fd272, %fd358, %p165;
	add.s64 	%rd176, %rd174, 2048;
	// begin inline asm
	ld.global.nc.u64 %rd175, [%rd176];
	// end inline asm
	mov.b64 	%fd274, %rd175;
	setp.lt.f64 	%p166, %fd273, %fd274;
	selp.f64 	%fd275, %fd274, %fd273, %p166;
	add.s64 	%rd178, %rd174, 4096;
	// begin inline asm
	ld.global.nc.u64 %rd177, [%rd178];
	// end inline asm
	mov.b64 	%fd276, %rd177;
	setp.lt.f64 	%p167, %fd275, %fd276;
	selp.f64 	%fd277, %fd276, %fd275, %p167;
	add.s64 	%rd180, %rd174, 6144;
	// begin inline asm
	ld.global.nc.u64 %rd179, [%rd180];
	// end inline asm
	mov.b64 	%fd278, %rd179;
	setp.lt.f64 	%p168, %fd277, %fd278;
	selp.f64 	%fd358, %fd278, %fd277, %p168;
	add.s32 	%r449, %r449, 1024;
	setp.lt.s32 	%p169, %r449, %r68;
	@%p169 bra 	$L__BB7_12;
$L__BB7_13:
	setp.lt.s32 	%p170, %r68, 256;
	@%p170 bra 	$L__BB7_18;
	// begin inline asm
	mov.u32 %r389, %laneid;
	// end inline asm
	mov.b64 	%rd192, %fd358;
	mov.b64 	{%r391, %r396}, %rd192;
	mov.b32 	%r397, 1;
	mov.b32 	%r438, 31;
	mov.b32 	%r439, -1;
	// begin inline asm
	shfl.sync.down.b32 %r390, %r391, %r397, %r438, %r439;
	// end inline asm
	// begin inline asm
	shfl.sync.down.b32 %r395, %r396, %r397, %r438, %r439;
	// end inline asm
	mov.b64 	%rd193, {%r390, %r395};
	mov.b64 	%fd326, %rd193;
	setp.gt.s32 	%p198, %r389, 30;
	setp.lt.f64 	%p199, %fd358, %fd326;
	selp.f64 	%fd327, %fd326, %fd358, %p199;
	selp.f64 	%fd328, %fd358, %fd327, %p198;
	mov.b64 	%rd194, %fd328;
	mov.b64 	{%r401, %r406}, %rd194;
	mov.b32 	%r407, 2;
	// begin inline asm
	shfl.sync.down.b32 %r400, %r401, %r407, %r438, %r439;
	// end inline asm
	// begin inline asm
	shfl.sync.down.b32 %r405, %r406, %r407, %r438, %r439;
	// end inline asm
	mov.b64 	%rd195, {%r400, %r405};
	mov.b64 	%fd329, %rd195;
	setp.gt.s32 	%p200, %r389, 29;
	setp.lt.f64 	%p201, %fd328, %fd329;
	selp.f64 	%fd330, %fd329, %fd328, %p201;
	selp.f64 	%fd331, %fd328, %fd330, %p200;
	mov.b64 	%rd196, %fd331;
	mov.b64 	{%r411, %r416}, %rd196;
	mov.b32 	%r417, 4;
	// begin inline asm
	shfl.sync.down.b32 %r410, %r411, %r417, %r438, %r439;
	// end inline asm
	// begin inline asm
	shfl.sync.down.b32 %r415, %r416, %r417, %r438, %r439;
	// end inline asm
	mov.b64 	%rd197, {%r410, %r415};
	mov.b64 	%fd332, %rd197;
	setp.gt.s32 	%p202, %r389, 27;
	setp.lt.f64 	%p203, %fd331, %fd332;
	selp.f64 	%fd333, %fd332, %fd331, %p203;
	selp.f64 	%fd334, %fd331, %fd333, %p202;
	mov.b64 	%rd198, %fd334;
	mov.b64 	{%r421, %r426}, %rd198;
	mov.b32 	%r427, 8;
	// begin inline asm
	shfl.sync.down.b32 %r420, %r421, %r427, %r438, %r439;
	// end inline asm
	// begin inline asm
	shfl.sync.down.b32 %r425, %r426, %r427, %r438, %r439;
	// end inline asm
	mov.b64 	%rd199, {%r420, %r425};
	mov.b64 	%fd335, %rd199;
	setp.gt.s32 	%p204, %r389, 23;
	setp.lt.f64 	%p205, %fd334, %fd335;
	selp.f64 	%fd336, %fd335, %fd334, %p205;
	selp.f64 	%fd337, %fd334, %fd336, %p204;
	mov.b64 	%rd200, %fd337;
	mov.b64 	{%r431, %r436}, %rd200;
	mov.b32 	%r437, 16;
	// begin inline asm
	shfl.sync.down.b32 %r430, %r431, %r437, %r438, %r439;
	// end inline asm
	// begin inline asm
	shfl.sync.down.b32 %r435, %r436, %r437, %r438, %r439;
	// end inline asm
	mov.b64 	%rd201, {%r430, %r435};
	mov.b64 	%fd338, %rd201;
	setp.gt.s32 	%p206, %r389, 15;
	setp.lt.f64 	%p207, %fd337, %fd338;
	selp.f64 	%fd10, %fd338, %fd337, %p207;
	selp.f64 	%fd379, %fd337, %fd10, %p206;
	setp.ne.s32 	%p208, %r389, 0;
	@%p208 bra 	$L__BB7_16;
	shr.u32 	%r440, %r1, 2;
	and.b32  	%r441, %r440, 248;
	mov.u32 	%r442, _ZZN3cub18CUB_300001_SM_10006detail6reduce28DeviceReduceSingleTileKernelINS2_10policy_hubIdyN4cuda3__47maximumIdEEE10Policy1000EPdPfiS8_fdNS5_3std3__410__identityEEEvT0_T1_T2_T3_T4_T6_E12temp_storage;
	add.s32 	%r443, %r442, %r441;
	st.shared.f64 	[%r443+8], %fd10;
$L__BB7_16:
	bar.sync 	0;
	setp.ne.s32 	%p209, %r1, 0;
	@%p209 bra 	$L__BB7_72;
	ld.shared.f64 	%fd339, [_ZZN3cub18CUB_300001_SM_10006detail6reduce28DeviceReduceSingleTileKernelINS2_10policy_hubIdyN4cuda3__47maximumIdEEE10Policy1000EPdPfiS8_fdNS5_3std3__410__identityEEEvT0_T1_T2_T3_T4_T6_E12temp_storage+16];
	setp.lt.f64 	%p210, %fd379, %fd339;
	selp.f64 	%fd340, %fd339, %fd379, %p210;
	ld.shared.f64 	%fd341, [_ZZN3cub18CUB_300001_SM_10006detail6reduce28DeviceReduceSingleTileKernelINS2_10policy_hubIdyN4cuda3__47maximumIdEEE10Policy1000EPdPfiS8_fdNS5_3std3__410__identityEEEvT0_T1_T2_T3_T4_T6_E12temp_storage+24];
	setp.lt.f64 	%p211, %fd340, %fd341;
	selp.f64 	%fd342, %fd341, %fd340, %p211;
	ld.shared.f64 	%fd343, [_ZZN3cub18CUB_300001_SM_10006detail6reduce28DeviceReduceSingleTileKernelINS2_10policy_hubIdyN4cuda3__47maximumIdEEE10Policy1000EPdPfiS8_fdNS5_3std3__410__identityEEEvT0_T1_T2_T3_T4_T6_E12temp_storage+32];
	setp.lt.f64 	%p212, %fd342, %fd343;
	selp.f64 	%fd344, %fd343, %fd342, %p212;
	ld.shared.f64 	%fd345, [_ZZN3cub18CUB_300001_SM_10006detail6reduce28DeviceReduceSingleTileKernelINS2_10policy_hubIdyN4cuda3__47maximumIdEEE10Policy1000EPdPfiS8_fdNS5_3std3__410__identityEEEvT0_T1_T2_T3_T4_T6_E12temp_storage+40];
	setp.lt.f64 	%p213, %fd344, %fd345;
	selp.f64 	%fd346, %fd345, %fd344, %p213;
	ld.shared.f64 	%fd347, [_ZZN3cub18CUB_300001_SM_10006detail6reduce28DeviceReduceSingleTileKernelINS2_10policy_hubIdyN4cuda3__47maximumIdEEE10Policy1000EPdPfiS8_fdNS5_3std3__410__identityEEEvT0_T1_T2_T3_T4_T6_E12temp_storage+48];
	setp.lt.f64 	%p214, %fd346, %fd347;
	selp.f64 	%fd348, %fd347, %fd346, %p214;
	ld.shared.f64 	%fd349, [_ZZN3cub18CUB_300001_SM_10006detail6reduce28DeviceReduceSingleTileKernelINS2_10policy_hubIdyN4cuda3__47maximumIdEEE10Policy1000EPdPfiS8_fdNS5_3std3__410__identityEEEvT0_T1_T2_T3_T4_T6_E12temp_storage+56];
	setp.lt.f64 	%p215, %fd348, %fd349;
	selp.f64 	%fd350, %fd349, %fd348, %p215;
	ld.shared.f64 	%fd351, [_ZZN3cub18CUB_300001_SM_10006detail6reduce28DeviceReduceSingleTileKernelINS2_10policy_hubIdyN4cuda3__47maximumIdEEE10Policy1000EPdPfiS8_fdNS5_3std3__410__identityEEEvT0_T1_T2_T3_T4_T6_E12temp_storage+64];
	setp.lt.f64 	%p216, %fd350, %fd351;
	selp.f64 	%fd379, %fd351, %fd350, %p216;
	bra.uni 	$L__BB7_72;
$L__BB7_18:
	// begin inline asm
	mov.u32 %r326, %laneid;
	// end inline asm
	and.b32  	%r377, %r1, 992;
	add.s32 	%r378, %r377, 32;
	setp.gt.s32 	%p171, %r378, %r68;
	not.b32 	%r379, %r377;
	add.s32 	%r380, %r68, %r379;
	selp.b32 	%r375, %r380, 31, %p171;
	mov.b64 	%rd182, %fd358;
	mov.b64 	{%r328, %r333}, %rd182;
	mov.b32 	%r334, 1;
	mov.b32 	%r376, -1;
	// begin inline asm
	shfl.sync.down.b32 %r327, %r328, %r334, %r375, %r376;
	// end inline asm
	// begin inline asm
	shfl.sync.down.b32 %r332, %r333, %r334, %r375, %r376;
	// end inline asm
	mov.b64 	%rd183, {%r327, %r332};
	mov.b64 	%fd279, %rd183;
	setp.lt.s32 	%p172, %r326, %r375;
	setp.lt.f64 	%p173, %fd358, %fd279;
	selp.f64 	%fd280, %fd279, %fd358, %p173;
	selp.f64 	%fd281, %fd280, %fd358, %p172;
	mov.b64 	%rd184, %fd281;
	mov.b64 	{%r338, %r343}, %rd184;
	mov.b32 	%r344, 2;
	// begin inline asm
	shfl.sync.down.b32 %r337, %r338, %r344, %r375, %r376;
	// end inline asm
	// begin inline asm
	shfl.sync.down.b32 %r342, %r343, %r344, %r375, %r376;
	// end inline asm
	mov.b64 	%rd185, {%r337, %r342};
	mov.b64 	%fd282, %rd185;
	add.s32 	%r381, %r326, 2;
	setp.gt.s32 	%p174, %r381, %r375;
	setp.lt.f64 	%p175, %fd281, %fd282;
	selp.f64 	%fd283, %fd282, %fd281, %p175;
	selp.f64 	%fd284, %fd281, %fd283, %p174;
	mov.b64 	%rd186, %fd284;
	mov.b64 	{%r348, %r353}, %rd186;
	mov.b32 	%r354, 4;
	// begin inline asm
	shfl.sync.down.b32 %r347, %r348, %r354, %r375, %r376;
	// end inline asm
	// begin inline asm
	shfl.sync.down.b32 %r352, %r353, %r354, %r375, %r376;
	// end inline asm
	mov.b64 	%rd187, {%r347, %r352};
	mov.b64 	%fd285, %rd187;
	add.s32 	%r382, %r326, 4;
	setp.gt.s32 	%p176, %r382, %r375;
	setp.lt.f64 	%p177, %fd284, %fd285;
	selp.f64 	%fd286, %fd285, %fd284, %p177;
	selp.f64 	%fd287, %fd284, %fd286, %p176;
	mov.b64 	%rd188, %fd287;
	mov.b64 	{%r358, %r363}, %rd188;
	mov.b32 	%r364, 8;
	// begin inline asm
	shfl.sync.down.b32 %r357, %r358, %r364, %r375, %r376;
	// end inline asm
	// begin inline asm
	shfl.sync.down.b32 %r362, %r363, %r364, %r375, %r376;
	// end inline asm
	mov.b64 	%rd189, {%r357, %r362};
	mov.b64 	%fd288, %rd189;
	add.s32 	%r383, %r326, 8;
	setp.gt.s32 	%p178, %r383, %r375;
	setp.lt.f64 	%p179, %fd287, %fd288;
	selp.f64 	%fd289, %fd288, %fd287, %p179;
	selp.f64 	%fd290, %fd287, %fd289, %p178;
	mov.b64 	%rd190, %fd290;
	mov.b64 	{%r368, %r373}, %rd190;
	mov.b32 	%r374, 16;
	// begin inline asm
	shfl.sync.down.b32 %r367, %r368, %r374, %r375, %r376;
	// end inline asm
	// begin inline asm
	shfl.sync.down.b32 %r372, %r373, %r374, %r375, %r376;
	// end inline asm
	mov.b64 	%rd191, {%r367, %r372};
	mov.b64 	%fd291, %rd191;
	add.s32 	%r384, %r326, 16;
	setp.gt.s32 	%p180, %r384, %r375;
	setp.lt.f64 	%p181, %fd290, %fd291;
	selp.f64 	%fd292, %fd291, %fd290, %p181;
	selp.f64 	%fd379, %fd290, %fd292, %p180;
	setp.ne.s32 	%p182, %r326, 0;
	@%p182 bra 	$L__BB7_20;
	shr.u32 	%r385, %r1, 2;
	and.b32  	%r386, %r385, 248;
	mov.u32 	%r387, _ZZN3cub18CUB_300001_SM_10006detail6reduce28DeviceReduceSingleTileKernelINS2_10policy_hubIdyN4cuda3__47maximumIdEEE10Policy1000EPdPfiS8_fdNS5_3std3__410__identityEEEvT0_T1_T2_T3_T4_T6_E12temp_storage;
	add.s32 	%r388, %r387, %r386;
	st.shared.f64 	[%r388+8], %fd379;
$L__BB7_20:
	bar.sync 	0;
	setp.ne.s32 	%p183, %r1, 0;
	@%p183 bra 	$L__BB7_72;
	setp.gt.s32 	%p184, %r68, 32;
	ld.shared.f64 	%fd293, [_ZZN3cub18CUB_300001_SM_10006detail6reduce28DeviceReduceSingleTileKernelINS2_10policy_hubIdyN4cuda3__47maximumIdEEE10Policy1000EPdPfiS8_fdNS5_3std3__410__identityEEEvT0_T1_T2_T3_T4_T6_E12temp_storage+16];
	setp.lt.f64 	%p185, %fd379, %fd293;
	selp.f64 	%fd295, %fd293, %fd379, %p185;
	selp.f64 	%fd296, %fd295, %fd379, %p184;
	setp.gt.s32 	%p186, %r68, 64;
	ld.shared.f64 	%fd298, [_ZZN3cub18CUB_300001_SM_10006detail6reduce28DeviceReduceSingleTileKernelINS2_10policy_hubIdyN4cuda3__47maximumIdEEE10Policy1000EPdPfiS8_fdNS5_3std3__410__identityEEEvT0_T1_T2_T3_T4_T6_E12temp_storage+24];
	setp.lt.f64 	%p187, %fd296, %fd298;
	selp.f64 	%fd300, %fd298, %fd296, %p187;
	selp.f64 	%fd301, %fd300, %fd296, %p186;
	setp.gt.s32 	%p188, %r68, 96;
	ld.shared.f64 	%fd303, [_ZZN3cub18CUB_300001_SM_10006detail6reduce28DeviceReduceSingleTileKernelINS2_10policy_hubIdyN4cuda3__47maximumIdEEE10Policy1000EPdPfiS8_fdNS5_3std3__410__identityEEEvT0_T1_T2_T3_T4_T6_E12temp_storage+32];
	setp.lt.f64 	%p189, %fd301, %fd303;
	selp.f64 	%fd305, %fd303, %fd301, %p189;
	selp.f64 	%fd306, %fd305, %fd301, %p188;
	setp.gt.s32 	%p190, %r68, 128;
	ld.shared.f64 	%fd308, [_ZZN3cub18CUB_300001_SM_10006detail6reduce28DeviceReduceSingleTileKernelINS2_10policy_hubIdyN4cuda3__47maximumIdEEE10Policy1000EPdPfiS8_fdNS5_3std3__410__identityEEEvT0_T1_T2_T3_T4_T6_E12temp_storage+40];
	setp.lt.f64 	%p191, %fd306, %fd308;
	selp.f64 	%fd310, %fd308, %fd306, %p191;
	selp.f64 	%fd311, %fd310, %fd306, %p190;
	setp.gt.s32 	%p192, %r68, 160;
	ld.shared.f64 	%fd313, [_ZZN3cub18CUB_300001_SM_10006detail6reduce28DeviceReduceSingleTileKernelINS2_10policy_hubIdyN4cuda3__47maximumIdEEE10Policy1000EPdPfiS8_fdNS5_3std3__410__identityEEEvT0_T1_T2_T3_T4_T6_E12temp_storage+48];
	setp.lt.f64 	%p193, %fd311, %fd313;
	selp.f64 	%fd315, %fd313, %fd311, %p193;
	selp.f64 	%fd316, %fd315, %fd311, %p192;
	setp.gt.s32 	%p194, %r68, 192;
	ld.shared.f64 	%fd318, [_ZZN3cub18CUB_300001_SM_10006detail6reduce28DeviceReduceSingleTileKernelINS2_10policy_hubIdyN4cuda3__47maximumIdEEE10Policy1000EPdPfiS8_fdNS5_3std3__410__identityEEEvT0_T1_T2_T3_T4_T6_E12temp_storage+56];
	setp.lt.f64 	%p195, %fd316, %fd318;
	selp.f64 	%fd320, %fd318, %fd316, %p195;
	selp.f64 	%fd321, %fd320, %fd316, %p194;
	setp.gt.s32 	%p196, %r68, 224;
	ld.shared.f64 	%fd323, [_ZZN3cub18CUB_300001_SM_10006detail6reduce28DeviceReduceSingleTileKernelINS2_10policy_hubIdyN4cuda3__47maximumIdEEE10Policy1000EPdPfiS8_fdNS5_3std3__410__identityEEEvT0_T1_T2_T3_T4_T6_E12temp_storage+64];
	setp.lt.f64 	%p197, %fd321, %fd323;
	selp.f64 	%fd325, %fd323, %fd321, %p197;
	selp.f64 	%fd379, %fd325, %fd321, %p196;
	bra.uni 	$L__BB7_72;
$L__BB7_22:
	mov.u32 	%r13, %tid.x;
	shl.b32 	%r14, %r13, 2;
	mul.wide.u32 	%rd126, %r14, 8;
	add.s64 	%rd116, %rd15, %rd126;
	// begin inline asm
	ld.global.nc.v2.u64 {%rd114, %rd115}, [%rd116];
	// end inline asm
	add.s64 	%rd119, %rd116, 16;
	// begin inline asm
	ld.global.nc.v2.u64 {%rd117, %rd118}, [%rd119];
	// end inline asm
	mov.b64 	%fd205, %rd114;
	mov.b64 	%fd206, %rd115;
	mov.b64 	%fd207, %rd117;
	mov.b64 	%fd208, %rd118;
	add.s64 	%rd122, %rd116, 8192;
	// begin inline asm
	ld.global.nc.v2.u64 {%rd120, %rd121}, [%rd122];
	// end inline asm
	add.s64 	%rd125, %rd116, 8208;
	// begin inline asm
	ld.global.nc.v2.u64 {%rd123, %rd124}, [%rd125];
	// end inline asm
	mov.b64 	%fd209, %rd120;
	mov.b64 	%fd210, %rd121;
	mov.b64 	%fd211, %rd123;
	mov.b64 	%fd212, %rd124;
	setp.lt.f64 	%p111, %fd205, %fd206;
	selp.f64 	%fd213, %fd206, %fd205, %p111;
	setp.lt.f64 	%p112, %fd213, %fd207;
	selp.f64 	%fd214, %fd207, %fd213, %p112;
	setp.lt.f64 	%p113, %fd214, %fd208;
	selp.f64 	%fd215, %fd208, %fd214, %p113;
	setp.lt.f64 	%p114, %fd215, %fd209;
	selp.f64 	%fd216, %fd209, %fd215, %p114;
	setp.lt.f64 	%p115, %fd216, %fd210;
	selp.f64 	%fd217, %fd210, %fd216, %p115;
	setp.lt.f64 	%p116, %fd217, %fd211;
	selp.f64 	%fd218, %fd211, %fd217, %p116;
	setp.lt.f64 	%p117, %fd218, %fd212;
	selp.f64 	%fd365, %fd212, %fd218, %p117;
	setp.lt.u32 	%p118, %r68, 4096;
	mov.b32 	%r452, 2048;
	@%p118 bra 	$L__BB7_26;
	add.s32 	%r15, %r68, -2048;
	mov.b32 	%r452, 2048;
$L__BB7_24:
	add.s32 	%r258, %r452, %r14;
	mul.wide.u32 	%rd139, %r258, 8;
	add.s64 	%rd129, %rd15, %rd139;
	// begin inline asm
	ld.global.nc.v2.u64 {%rd127, %rd128}, [%rd129];
	// end inline asm
	add.s64 	%rd132, %rd129, 16;
	// begin inline asm
	ld.global.nc.v2.u64 {%rd130, %rd131}, [%rd132];
	// end inline asm
	mov.b64 	%fd219, %rd127;
	mov.b64 	%fd220, %rd128;
	mov.b64 	%fd221, %rd130;
	mov.b64 	%fd222, %rd131;
	add.s64 	%rd135, %rd129, 8192;
	// begin inline asm
	ld.global.nc.v2.u64 {%rd133, %rd134}, [%rd135];
	// end inline asm
	add.s64 	%rd138, %rd129, 8208;
	// begin inline asm
	ld.global.nc.v2.u64 {%rd136, %rd137}, [%rd138];
	// end inline asm
	mov.b64 	%fd223, %rd133;
	mov.b64 	%fd224, %rd134;
	mov.b64 	%fd225, %rd136;
	mov.b64 	%fd226, %rd137;
	setp.lt.f64 	%p119, %fd365, %fd219;
	selp.f64 	%fd227, %fd219, %fd365, %p119;
	setp.lt.f64 	%p120, %fd227, %fd220;
	selp.f64 	%fd228, %fd220, %fd227, %p120;
	setp.lt.f64 	%p121, %fd228, %fd221;
	selp.f64 	%fd229, %fd221, %fd228, %p121;
	setp.lt.f64 	%p122, %fd229, %fd222;
	selp.f64 	%fd230, %fd222, %fd229, %p122;
	setp.lt.f64 	%p123, %fd230, %fd223;
	selp.f64 	%fd231, %fd223, %fd230, %p123;
	setp.lt.f64 	%p124, %fd231, %fd224;
	selp.f64 	%fd232, %fd224, %fd231, %p124;
	setp.lt.f64 	%p125, %fd232, %fd225;
	selp.f64 	%fd233, %fd225, %fd232, %p125;
	setp.lt.f64 	%p126, %fd233, %fd226;
	selp.f64 	%fd365, %fd226, %fd233, %p126;
	sub.s32 	%r259, %r68, %r452;
	setp.lt.s32 	%p127, %r259, 2048;
	@%p127 bra 	$L__BB7_34;
	add.s32 	%r452, %r452, 2048;
	setp.le.s32 	%p128, %r452, %r15;
	@%p128 bra 	$L__BB7_24;
$L__BB7_26:
	setp.le.s32 	%p129, %r68, %r452;
	@%p129 bra 	$L__BB7_34;
	sub.s32 	%r19, %r68, %r452;
	setp.ge.s32 	%p130, %r13, %r19;
	@%p130 bra 	$L__BB7_34;
	not.b32 	%r260, %r13;
	add.s32 	%r261, %r68, %r260;
	sub.s32 	%r20, %r261, %r452;
	and.b32  	%r262, %r20, 768;
	setp.eq.s32 	%p131, %r262, 768;
	mov.u32 	%r456, %r13;
	@%p131 bra 	$L__BB7_31;
	add.s32 	%r454, %r13, %r452;
	shr.u32 	%r263, %r20, 8;
	add.s32 	%r264, %r263, 1;
	and.b32  	%r265, %r264, 3;
	neg.s32 	%r453, %r265;
	mov.u32 	%r456, %r13;
$L__BB7_30:
	.pragma "nounroll";
	mul.wide.u32 	%rd142, %r454, 8;
	add.s64 	%rd141, %rd15, %rd142;
	// begin inline asm
	ld.global.nc.u64 %rd140, [%rd141];
	// end inline asm
	mov.b64 	%fd235, %rd140;
	setp.lt.f64 	%p132, %fd365, %fd235;
	selp.f64 	%fd365, %fd235, %fd365, %p132;
	add.s32 	%r456, %r456, 256;
	add.s32 	%r454, %r454, 256;
	add.s32 	%r453, %r453, 1;
	setp.ne.s32 	%p133, %r453, 0;
	@%p133 bra 	$L__BB7_30;
$L__BB7_31:
	setp.lt.u32 	%p134, %r20, 768;
	@%p134 bra 	$L__BB7_34;
	cvt.u64.u32 	%rd143, %r456;
	cvt.u64.u32 	%rd144, %r452;
	add.s64 	%rd145, %rd143, %rd144;
	shl.b64 	%rd146, %rd145, 3;
	add.s64 	%rd147, %rd146, %rd15;
	add.s64 	%rd203, %rd147, 4096;
	add.s32 	%r457, %r456, %r452;
$L__BB7_33:
	mul.wide.u32 	%rd156, %r457, 8;
	add.s64 	%rd149, %rd15, %rd156;
	// begin inline asm
	ld.global.nc.u64 %rd148, [%rd149];
	// end inline asm
	mov.b64 	%fd236, %rd148;
	setp.lt.f64 	%p135, %fd365, %fd236;
	selp.f64 	%fd237, %fd236, %fd365, %p135;
	add.s64 	%rd151, %rd203, -2048;
	// begin inline asm
	ld.global.nc.u64 %rd150, [%rd151];
	// end inline asm
	mov.b64 	%fd238, %rd150;
	setp.lt.f64 	%p136, %fd237, %fd238;
	selp.f64 	%fd239, %fd238, %fd237, %p136;
	// begin inline asm
	ld.global.nc.u64 %rd152, [%rd203];
	// end inline asm
	mov.b64 	%fd240, %rd152;
	setp.lt.f64 	%p137, %fd239, %fd240;
	selp.f64 	%fd241, %fd240, %fd239, %p137;
	add.s64 	%rd155, %rd203, 2048;
	// begin inline asm
	ld.global.nc.u64 %rd154, [%rd155];
	// end inline asm
	mov.b64 	%fd242, %rd154;
	setp.lt.f64 	%p138, %fd241, %fd242;
	selp.f64 	%fd365, %fd242, %fd241, %p138;
	add.s32 	%r456, %r456, 1024;
	add.s64 	%rd203, %rd203, 8192;
	add.s32 	%r457, %r457, 1024;
	setp.lt.s32 	%p139, %r456, %r19;
	@%p139 bra 	$L__BB7_33;
$L__BB7_34:
	// begin inline asm
	mov.u32 %r266, %laneid;
	// end inline asm
	mov.b64 	%rd157, %fd365;
	mov.b64 	{%r268, %r273}, %rd157;
	mov.b32 	%r274, 1;
	mov.b32 	%r315, 31;
	mov.b32 	%r316, -1;
	// begin inline asm
	shfl.sync.down.b32 %r267, %r268, %r274, %r315, %r316;
	// end inline asm
	// begin inline asm
	shfl.sync.down.b32 %r272, %r273, %r274, %r315, %r316;
	// end inline asm
	mov.b64 	%rd158, {%r267, %r272};
	mov.b64 	%fd243, %rd158;
	setp.gt.s32 	%p140, %r266, 30;
	setp.lt.f64 	%p141, %fd365, %fd243;
	selp.f64 	%fd244, %fd243, %fd365, %p141;
	selp.f64 	%fd245, %fd365, %fd244, %p140;
	mov.b64 	%rd159, %fd245;
	mov.b64 	{%r278, %r283}, %rd159;
	mov.b32 	%r284, 2;
	// begin inline asm
	shfl.sync.down.b32 %r277, %r278, %r284, %r315, %r316;
	// end inline asm
	// begin inline asm
	shfl.sync.down.b32 %r282, %r283, %r284, %r315, %r316;
	// end inline asm
	mov.b64 	%rd160, {%r277, %r282};
	mov.b64 	%fd246, %rd160;
	setp.gt.s32 	%p142, %r266, 29;
	setp.lt.f64 	%p143, %fd245, %fd246;
	selp.f64 	%fd247, %fd246, %fd245, %p143;
	selp.f64 	%fd248, %fd245, %fd247, %p142;
	mov.b64 	%rd161, %fd248;
	mov.b64 	{%r288, %r293}, %rd161;
	mov.b32 	%r294, 4;
	// begin inline asm
	shfl.sync.down.b32 %r287, %r288, %r294, %r315, %r316;
	// end inline asm
	// begin inline asm
	shfl.sync.down.b32 %r292, %r293, %r294, %r315, %r316;
	// end inline asm
	mov.b64 	%rd162, {%r287, %r292};
	mov.b64 	%fd249, %rd162;
	setp.gt.s32 	%p144, %r266, 27;
	setp.lt.f64 	%p145, %fd248, %fd249;
	selp.f64 	%fd250, %fd249, %fd248, %p145;
	selp.f64 	%fd251, %fd248, %fd250, %p144;
	mov.b64 	%rd163, %fd251;
	mov.b64 	{%r298, %r303}, %rd163;
	mov.b32 	%r304, 8;
	// begin inline asm
	shfl.sync.down.b32 %r297, %r298, %r304, %r315, %r316;
	// end inline asm
	// begin inline asm
	shfl.sync.down.b32 %r302, %r303, %r304, %r315, %r316;
	// end inline asm
	mov.b64 	%rd164, {%r297, %r302};
	mov.b64 	%fd252, %rd164;
	setp.gt.s32 	%p146, %r266, 23;
	setp.lt.f64 	%p147, %fd251, %fd252;
	selp.f64 	%fd253, %fd252, %fd251, %p147;
	selp.f64 	%fd254, %fd251, %fd253, %p146;
	mov.b64 	%rd165, %fd254;
	mov.b64 	{%r308, %r313}, %rd165;
	mov.b32 	%r314, 16;
	// begin inline asm
	shfl.sync.down.b32 %r307, %r308, %r314, %r315, %r316;
	// end inline asm
	// begin inline asm
	shfl.sync.down.b32 %r312, %r313, %r314, %r315, %r316;
	// end inline asm
	mov.b64 	%rd166, {%r307, %r312};
	mov.b64 	%fd255, %rd166;
	setp.gt.s32 	%p148, %r266, 15;
	setp.lt.f64 	%p149, %fd254, %fd255;
	selp.f64 	%fd26, %fd255, %fd254, %p149;
	selp.f64 	%fd379, %fd254, %fd26, %p148;
	setp.ne.s32 	%p150, %r266, 0;
	@%p150 bra 	$L__BB7_36;
	shr.u32 	%r317, %r13, 2;
	and.b32  	%r318, %r317, 248;
	mov.u32 	%r319, _ZZN3cub18CUB_300001_SM_10006detail6reduce28DeviceReduceSingleTileKernelINS2_10policy_hubIdyN4cuda3__47maximumIdEEE10Policy1000EPdPfiS8_fdNS5_3std3__410__identityEEEvT0_T1_T2_T3_T4_T6_E12temp_storage;
	add.s32 	%r320, %r319, %r318;
	st.shared.f64 	[%r320+8], %fd26;
$L__BB7_36:
	bar.sync 	0;
	setp.ne.s32 	%p151, %r13, 0;
	@%p151 bra 	$L__BB7_72;
	ld.shared.f64 	%fd256, [_ZZN3cub18CUB_300001_SM_10006detail6reduce28DeviceReduceSingleTileKernelINS2_10policy_hubIdyN4cuda3__47maximumIdEEE10Policy1000EPdPfiS8_fdNS5_3std3__410__identityEEEvT0_T1_T2_T3_T4_T6_E12temp_storage+16];
	setp.lt.f64 	%p152, %fd379, %fd256;
	selp.f64 	%fd257, %fd256, %fd379, %p152;
	ld.shared.f64 	%fd258, [_ZZN3cub18CUB_300001_SM_10006detail6reduce28DeviceReduceSingleTileKernelINS2_10policy_hubIdyN4cuda3__47maximumIdEEE10Policy1000EPdPfiS8_fdNS5_3std3__410__identityEEEvT0_T1_T2_T3_T4_T6_E12temp_storage+24];
	setp.lt.f64 	%p153, %fd257, %fd258;
	selp.f64 	%fd259, %fd258, %fd257, %p153;
	ld.shared.f64 	%fd260, [_ZZN3cub18CUB_300001_SM_10006detail6reduce28DeviceReduceSingleTileKernelINS2_10policy_hubIdyN4cuda3__47maximumIdEEE10Policy1000EPdPfiS8_fdNS5_3std3__410__identityEEEvT0_T1_T2_T3_T4_T6_E12temp_storage+32];
	setp.lt.f64 	%p154, %fd259, %fd260;
	selp.f64 	%fd261, %fd260, %fd259, %p154;
	ld.shared.f64 	%fd262, [_ZZN3cub18CUB_300001_SM_10006detail6reduce28DeviceReduceSingleTileKernelINS2_10policy_hubIdyN4cuda3__47maximumIdEEE10Policy1000EPdPfiS8_fdNS5_3std3__410__identityEEEvT0_T1_T2_T3_T4_T6_E12temp_storage+40];
	setp.lt.f64 	%p155, %fd261, %fd262;
	selp.f64 	%fd263, %fd262, %fd261, %p155;
	ld.shared.f64 	%fd264, [_ZZN3cub18CUB_300001_SM_10006detail6reduce28DeviceReduceSingleTileKernelINS2_10policy_hubIdyN4cuda3__47maximumIdEEE10Policy1000EPdPfiS8_fdNS5_3std3__410__identityEEEvT0_T1_T2_T3_T4_T6_E12temp_storage+48];
	setp.lt.f64 	%p156, %fd263, %fd264;
	selp.f64 	%fd265, %fd264, %fd263, %p156;
	ld.shared.f64 	%fd266, [_ZZN3cub18CUB_300001_SM_10006detail6reduce28DeviceReduceSingleTileKernelINS2_10policy_hubIdyN4cuda3__47maximumIdEEE10Policy1000EPdPfiS8_fdNS5_3std3__410__identityEEEvT0_T1_T2_T3_T4_T6_E12temp_storage+56];
	setp.lt.f64 	%p157, %fd265, %fd266;
	selp.f64 	%fd267, %fd266, %fd265, %p157;
	ld.shared.f64 	%fd268, [_ZZN3cub18CUB_300001_SM_10006detail6reduce28DeviceReduceSingleTileKernelINS2_10policy_hubIdyN4cuda3__47maximumIdEEE10Policy1000EPdPfiS8_fdNS5_3std3__410__identityEEEvT0_T1_T2_T3_T4_T6_E12temp_storage+64];
	setp.lt.f64 	%p158, %fd267, %fd268;
	selp.f64 	%fd379, %fd268, %fd267, %p158;
	bra.uni 	$L__BB7_72;
$L__BB7_38:
	setp.gt.s32 	%p3, %r68, 2047;
	@%p3 bra 	$L__BB7_56;
	mov.u32 	%r35, %tid.x;
	setp.ge.s32 	%p52, %r35, %r68;
	mov.f64 	%fd371, 0d0000000000000000;
	mov.u32 	%r462, %r35;
	@%p52 bra 	$L__BB7_41;
	mul.wide.u32 	%rd81, %r35, 8;
	add.s64 	%rd80, %rd15, %rd81;
	// begin inline asm
	ld.global.nc.u64 %rd79, [%rd80];
	// end inline asm
	mov.b64 	%fd371, %rd79;
	add.s32 	%r462, %r35, 256;
$L__BB7_41:
	setp.ge.s32 	%p53, %r462, %r68;
	@%p53 bra 	$L__BB7_47;
	not.b32 	%r133, %r462;
	add.s32 	%r38, %r68, %r133;
	and.b32  	%r134, %r38, 768;
	setp.eq.s32 	%p54, %r134, 768;
	@%p54 bra 	$L__BB7_45;
	mul.wide.u32 	%rd82, %r462, 8;
	add.s64 	%rd204, %rd15, %rd82;
	shr.u32 	%r135, %r38, 8;
	add.s32 	%r136, %r135, 1;
	and.b32  	%r137, %r136, 3;
	neg.s32 	%r460, %r137;
$L__BB7_44:
	.pragma "nounroll";
	// begin inline asm
	ld.global.nc.u64 %rd83, [%rd204];
	// end inline asm
	mov.b64 	%fd124, %rd83;
	setp.lt.f64 	%p55, %fd371, %fd124;
	selp.f64 	%fd371, %fd124, %fd371, %p55;
	add.s32 	%r462, %r462, 256;
	add.s64 	%rd204, %rd204, 2048;
	add.s32 	%r460, %r460, 1;
	setp.ne.s32 	%p56, %r460, 0;
	@%p56 bra 	$L__BB7_44;
$L__BB7_45:
	setp.lt.u32 	%p57, %r38, 768;
	@%p57 bra 	$L__BB7_47;
$L__BB7_46:
	mul.wide.s32 	%rd93, %r462, 8;
	add.s64 	%rd86, %rd15, %rd93;
	// begin inline asm
	ld.global.nc.u64 %rd85, [%rd86];
	// end inline asm
	mov.b64 	%fd125, %rd85;
	setp.lt.f64 	%p58, %fd371, %fd125;
	selp.f64 	%fd126, %fd125, %fd371, %p58;
	add.s64 	%rd88, %rd86, 2048;
	// begin inline asm
	ld.global.nc.u64 %rd87, [%rd88];
	// end inline asm
	mov.b64 	%fd127, %rd87;
	setp.lt.f64 	%p59, %fd126, %fd127;
	selp.f64 	%fd128, %fd127, %fd126, %p59;
	add.s64 	%rd90, %rd86, 4096;
	// begin inline asm
	ld.global.nc.u64 %rd89, [%rd90];
	// end inline asm
	mov.b64 	%fd129, %rd89;
	setp.lt.f64 	%p60, %fd128, %fd129;
	selp.f64 	%fd130, %fd129, %fd128, %p60;
	add.s64 	%rd92, %rd86, 6144;
	// begin inline asm
	ld.global.nc.u64 %rd91, [%rd92];
	// end inline asm
	mov.b64 	%fd131, %rd91;
	setp.lt.f64 	%p61, %fd130, %fd131;
	selp.f64 	%fd371, %fd131, %fd130, %p61;
	add.s32 	%r462, %r462, 1024;
	setp.lt.s32 	%p62, %r462, %r68;
	@%p62 bra 	$L__BB7_46;
$L__BB7_47:
	setp.lt.s32 	%p63, %r68, 256;
	@%p63 bra 	$L__BB7_52;
	// begin inline asm
	mov.u32 %r201, %laneid;
	// end inline asm
	mov.b64 	%rd104, %fd371;
	mov.b64 	{%r203, %r208}, %rd104;
	mov.b32 	%r209, 1;
	mov.b32 	%r250, 31;
	mov.b32 	%r251, -1;
	// begin inline asm
	shfl.sync.down.b32 %r202, %r203, %r209, %r250, %r251;
	// end inline asm
	// begin inline asm
	shfl.sync.down.b32 %r207, %r208, %r209, %r250, %r251;
	// end inline asm
	mov.b64 	%rd105, {%r202, %r207};
	mov.b64 	%fd179, %rd105;
	setp.gt.s32 	%p91, %r201, 30;
	setp.lt.f64 	%p92, %fd371, %fd179;
	selp.f64 	%fd180, %fd179, %fd371, %p92;
	selp.f64 	%fd181, %fd371, %fd180, %p91;
	mov.b64 	%rd106, %fd181;
	mov.b64 	{%r213, %r218}, %rd106;
	mov.b32 	%r219, 2;
	// begin inline asm
	shfl.sync.down.b32 %r212, %r213, %r219, %r250, %r251;
	// end inline asm
	// begin inline asm
	shfl.sync.down.b32 %r217, %r218, %r219, %r250, %r251;
	// end inline asm
	mov.b64 	%rd107, {%r212, %r217};
	mov.b64 	%fd182, %rd107;
	setp.gt.s32 	%p93, %r201, 29;
	setp.lt.f64 	%p94, %fd181, %fd182;
	selp.f64 	%fd183, %fd182, %fd181, %p94;
	selp.f64 	%fd184, %fd181, %fd183, %p93;
	mov.b64 	%rd108, %fd184;
	mov.b64 	{%r223, %r228}, %rd108;
	mov.b32 	%r229, 4;
	// begin inline asm
	shfl.sync.down.b32 %r222, %r223, %r229, %r250, %r251;
	// end inline asm
	// begin inline asm
	shfl.sync.down.b32 %r227, %r228, %r229, %r250, %r251;
	// end inline asm
	mov.b64 	%rd109, {%r222, %r227};
	mov.b64 	%fd185, %rd109;
	setp.gt.s32 	%p95, %r201, 27;
	setp.lt.f64 	%p96, %fd184, %fd185;
	selp.f64 	%fd186, %fd185, %fd184, %p96;
	selp.f64 	%fd187, %fd184, %fd186, %p95;
	mov.b64 	%rd110, %fd187;
	mov.b64 	{%r233, %r238}, %rd110;
	mov.b32 	%r239, 8;
	// begin inline asm
	shfl.sync.down.b32 %r232, %r233, %r239, %r250, %r251;
	// end inline asm
	// begin inline asm
	shfl.sync.down.b32 %r237, %r238, %r239, %r250, %r251;
	// end inline asm
	mov.b64 	%rd111, {%r232, %r237};
	mov.b64 	%fd188, %rd111;
	setp.gt.s32 	%p97, %r201, 23;
	setp.lt.f64 	%p98, %fd187, %fd188;
	selp.f64 	%fd189, %fd188, %fd187, %p98;
	selp.f64 	%fd190, %fd187, %fd189, %p97;
	mov.b64 	%rd112, %fd190;
	mov.b64 	{%r243, %r248}, %rd112;
	mov.b32 	%r249, 16;
	// begin inline asm
	shfl.sync.down.b32 %r242, %r243, %r249, %r250, %r251;
	// end inline asm
	// begin inline asm
	shfl.sync.down.b32 %r247, %r248, %r249, %r250, %r251;
	// end inline asm
	mov.b64 	%rd113, {%r242, %r247};
	mov.b64 	%fd191, %rd113;
	setp.gt.s32 	%p99, %r201, 15;
	setp.lt.f64 	%p100, %fd190, %fd191;
	selp.f64 	%fd38, %fd191, %fd190, %p100;
	selp.f64 	%fd379, %fd190, %fd38, %p99;
	setp.ne.s32 	%p101, %r201, 0;
	@%p101 bra 	$L__BB7_50;
	shr.u32 	%r252, %r35, 2;
	and.b32  	%r253, %r252, 248;
	mov.u32 	%r254, _ZZN3cub18CUB_300001_SM_10006detail6reduce28DeviceReduceSingleTileKernelINS2_10policy_hubIdyN4cuda3__47maximumIdEEE10Policy1000EPdPfiS8_fdNS5_3std3__410__identityEEEvT0_T1_T2_T3_T4_T6_E12temp_storage;
	add.s32 	%r255, %r254, %r253;
	st.shared.f64 	[%r255+8], %fd38;
$L__BB7_50:
	bar.sync 	0;
	setp.ne.s32 	%p102, %r35, 0;
	@%p102 bra 	$L__BB7_72;
	ld.shared.f64 	%fd192, [_ZZN3cub18CUB_300001_SM_10006detail6reduce28DeviceReduceSingleTileKernelINS2_10policy_hubIdyN4cuda3__47maximumIdEEE10Policy1000EPdPfiS8_fdNS5_3std3__410__identityEEEvT0_T1_T2_T3_T4_T6_E12temp_storage+16];
	setp.lt.f64 	%p103, %fd379, %fd192;
	selp.f64 	%fd193, %fd192, %fd379, %p103;
	ld.shared.f64 	%fd194, [_ZZN3cub18CUB_300001_SM_10006detail6reduce28DeviceReduceSingleTileKernelINS2_10policy_hubIdyN4cuda3__47maximumIdEEE10Policy1000EPdPfiS8_fdNS5_3std3__410__identityEEEvT0_T1_T2_T3_T4_T6_E12temp_storage+24];
	setp.lt.f64 	%p104, %fd193, %fd194;
	selp.f64 	%fd195, %fd194, %fd193, %p104;
	ld.shared.f64 	%fd196, [_ZZN3cub18CUB_300001_SM_10006detail6reduce28DeviceReduceSingleTileKernelINS2_10policy_hubIdyN4cuda3__47maximumIdEEE10Policy1000EPdPfiS8_fdNS5_3std3__410__identityEEEvT0_T1_T2_T3_T4_T6_E12temp_storage+32];
	setp.lt.f64 	%p105, %fd195, %fd196;
	selp.f64 	%fd197, %fd196, %fd195, %p105;
	ld.shared.f64 	%fd198, [_ZZN3cub18CUB_300001_SM_10006detail6reduce28DeviceReduceSingleTileKernelINS2_10policy_hubIdyN4cuda3__47maximumIdEEE10Policy1000EPdPfiS8_fdNS5_3std3__410__identityEEEvT0_T1_T2_T3_T4_T6_E12temp_storage+40];
	setp.lt.f64 	%p106, %fd197, %fd198;
	selp.f64 	%fd199, %fd198, %fd197, %p106;
	ld.shared.f64 	%fd200, [_ZZN3cub18CUB_300001_SM_10006detail6reduce28DeviceReduceSingleTileKernelINS2_10policy_hubIdyN4cuda3__47maximumIdEEE10Policy1000EPdPfiS8_fdNS5_3std3__410__identityEEEvT0_T1_T2_T3_T4_T6_E12temp_storage+48];
	setp.lt.f64 	%p107, %fd199, %fd200;
	selp.f64 	%fd201, %fd200, %fd199, %p107;
	ld.shared.f64 	%fd202, [_ZZN3cub18CUB_300001_SM_10006detail6reduce28DeviceReduceSingleTileKernelINS2_10policy_hubIdyN4cuda3__47maximumIdEEE10Policy1000EPdPfiS8_fdNS5_3std3__410__identityEEEvT0_T1_T2_T3_T4_T6_E12temp_storage+56];
	setp.lt.f64 	%p108, %fd201, %fd202;
	selp.f64 	%fd203, %fd202, %fd201, %p108;
	ld.shared.f64 	%fd204, [_ZZN3cub18CUB_300001_SM_10006detail6reduce28DeviceReduceSingleTileKernelINS2_10policy_hubIdyN4cuda3__47maximumIdEEE10Policy1000EPdPfiS8_fdNS5_3std3__410__identityEEEvT0_T1_T2_T3_T4_T6_E12temp_storage+64];
	setp.lt.f64 	%p109, %fd203, %fd204;
	selp.f64 	%fd379, %fd204, %fd203, %p109;
	bra.uni 	$L__BB7_72;
$L__BB7_52:
	// begin inline asm
	mov.u32 %r138, %laneid;
	// end inline asm
	and.b32  	%r189, %r35, 992;
	add.s32 	%r190, %r189, 32;
	setp.gt.s32 	%p64, %r190, %r68;
	not.b32 	%r191, %r189;
	add.s32 	%r192, %r68, %r191;
	selp.b32 	%r187, %r192, 31, %p64;
	mov.b64 	%rd94, %fd371;
	mov.b64 	{%r140, %r145}, %rd94;
	mov.b32 	%r146, 1;
	mov.b32 	%r188, -1;
	// begin inline asm
	shfl.sync.down.b32 %r139, %r140, %r146, %r187, %r188;
	// end inline asm
	// begin inline asm
	shfl.sync.down.b32 %r144, %r145, %r146, %r187, %r188;
	// end inline asm
	mov.b64 	%rd95, {%r139, %r144};
	mov.b64 	%fd132, %rd95;
	setp.lt.s32 	%p65, %r138, %r187;
	setp.lt.f64 	%p66, %fd371, %fd132;
	selp.f64 	%fd133, %fd132, %fd371, %p66;
	selp.f64 	%fd134, %fd133, %fd371, %p65;
	mov.b64 	%rd96, %fd134;
	mov.b64 	{%r150, %r155}, %rd96;
	mov.b32 	%r156, 2;
	// begin inline asm
	shfl.sync.down.b32 %r149, %r150, %r156, %r187, %r188;
	// end inline asm
	// begin inline asm
	shfl.sync.down.b32 %r154, %r155, %r156, %r187, %r188;
	// end inline asm
	mov.b64 	%rd97, {%r149, %r154};
	mov.b64 	%fd135, %rd97;
	add.s32 	%r193, %r138, 2;
	setp.gt.s32 	%p67, %r193, %r187;
	setp.lt.f64 	%p68, %fd134, %fd135;
	selp.f64 	%fd136, %fd135, %fd134, %p68;
	selp.f64 	%fd137, %fd134, %fd136, %p67;
	mov.b64 	%rd98, %fd137;
	mov.b64 	{%r160, %r165}, %rd98;
	mov.b32 	%r166, 4;
	// begin inline asm
	shfl.sync.down.b32 %r159, %r160, %r166, %r187, %r188;
	// end inline asm
	// begin inline asm
	shfl.sync.down.b32 %r164, %r165, %r166, %r187, %r188;
	// end inline asm
	mov.b64 	%rd99, {%r159, %r164};
	mov.b64 	%fd138, %rd99;
	add.s32 	%r194, %r138, 4;
	setp.gt.s32 	%p69, %r194, %r187;
	setp.lt.f64 	%p70, %fd137, %fd138;
	selp.f64 	%fd139, %fd138, %fd137, %p70;
	selp.f64 	%fd140, %fd137, %fd139, %p69;
	mov.b64 	%rd100, %fd140;
	mov.b64 	{%r170, %r175}, %rd100;
	mov.b32 	%r176, 8;
	// begin inline asm
	shfl.sync.down.b32 %r169, %r170, %r176, %r187, %r188;
	// end inline asm
	// begin inline asm
	shfl.sync.down.b32 %r174, %r175, %r176, %r187, %r188;
	// end inline asm
	mov.b64 	%rd101, {%r169, %r174};
	mov.b64 	%fd141, %rd101;
	add.s32 	%r195, %r138, 8;
	setp.gt.s32 	%p71, %r195, %r187;
	setp.lt.f64 	%p72, %fd140, %fd141;
	selp.f64 	%fd142, %fd141, %fd140, %p72;
	selp.f64 	%fd143, %fd140, %fd142, %p71;
	mov.b64 	%rd102, %fd143;
	mov.b64 	{%r180, %r185}, %rd102;
	mov.b32 	%r186, 16;
	// begin inline asm
	shfl.sync.down.b32 %r179, %r180, %r186, %r187, %r188;
	// end inline asm
	// begin inline asm
	shfl.sync.down.b32 %r184, %r185, %r186, %r187, %r188;
	// end inline asm
	mov.b64 	%rd103, {%r179, %r184};
	mov.b64 	%fd144, %rd103;
	add.s32 	%r196, %r138, 16;
	setp.gt.s32 	%p73, %r196, %r187;
	setp.lt.f64 	%p74, %fd143, %fd144;
	selp.f64 	%fd145, %fd144, %fd143, %p74;
	selp.f64 	%fd379, %fd143, %fd145, %p73;
	setp.ne.s32 	%p75, %r138, 0;
	@%p75 bra 	$L__BB7_54;
	shr.u32 	%r197, %r35, 2;
	and.b32  	%r198, %r197, 248;
	mov.u32 	%r199, _ZZN3cub18CUB_300001_SM_10006detail6reduce28DeviceReduceSingleTileKernelINS2_10policy_hubIdyN4cuda3__47maximumIdEEE10Policy1000EPdPfiS8_fdNS5_3std3__410__identityEEEvT0_T1_T2_T3_T4_T6_E12temp_storage;
	add.s32 	%r200, %r199, %r198;
	st.shared.f64 	[%r200+8], %fd379;
$L__BB7_54:
	bar.sync 	0;
	setp.ne.s32 	%p76, %r35, 0;
	@%p76 bra 	$L__BB7_72;
	setp.gt.s32 	%p77, %r68, 32;
	ld.shared.f64 	%fd146, [_ZZN3cub18CUB_300001_SM_10006detail6reduce28DeviceReduceSingleTileKernelINS2_10policy_hubIdyN4cuda3__47maximumIdEEE10Policy1000EPdPfiS8_fdNS5_3std3__410__identityEEEvT0_T1_T2_T3_T4_T6_E12temp_storage+16];
	setp.lt.f64 	%p78, %fd379, %fd146;
	selp.f64 	%fd148, %fd146, %fd379, %p78;
	selp.f64 	%fd149, %fd148, %fd379, %p77;
	setp.gt.s32 	%p79, %r68, 64;
	ld.shared.f64 	%fd151, [_ZZN3cub18CUB_300001_SM_10006detail6reduce28DeviceReduceSingleTileKernelINS2_10policy_hubIdyN4cuda3__47maximumIdEEE10Policy1000EPdPfiS8_fdNS5_3std3__410__identityEEEvT0_T1_T2_T3_T4_T6_E12temp_storage+24];
	setp.lt.f64 	%p80, %fd149, %fd151;
	selp.f64 	%fd153, %fd151, %fd149, %p80;
	selp.f64 	%fd154, %fd153, %fd149, %p79;
	setp.gt.s32 	%p81, %r68, 96;
	ld.shared.f64 	%fd156, [_ZZN3cub18CUB_300001_SM_10006detail6reduce28DeviceReduceSingleTileKernelINS2_10policy_hubIdyN4cuda3__47maximumIdEEE10Policy1000EPdPfiS8_fdNS5_3std3__410__identityEEEvT0_T1_T2_T3_T4_T6_E12temp_storage+32];
	setp.lt.f64 	%p82, %fd154, %fd156;
	selp.f64 	%fd158, %fd156, %fd154, %p82;
	selp.f64 	%fd159, %fd158, %fd154, %p81;
	setp.gt.s32 	%p83, %r68, 128;
	ld.shared.f64 	%fd161, [_ZZN3cub18CUB_300001_SM_10006detail6reduce28DeviceReduceSingleTileKernelINS2_10policy_hubIdyN4cuda3__47maximumIdEEE10Policy1000EPdPfiS8_fdNS5_3std3__410__identityEEEvT0_T1_T2_T3_T4_T6_E12temp_storage+40];
	setp.lt.f64 	%p84, %fd159, %fd161;
	selp.f64 	%fd163, %fd161, %fd159, %p84;
	selp.f64 	%fd164, %fd163, %fd159, %p83;
	setp.gt.s32 	%p85, %r68, 160;
	ld.shared.f64 	%fd166, [_ZZN3cub18CUB_300001_SM_10006detail6reduce28DeviceReduceSingleTileKernelINS2_10policy_hubIdyN4cuda3__47maximumIdEEE10Policy1000EPdPfiS8_fdNS5_3std3__410__identityEEEvT0_T1_T2_T3_T4_T6_E12temp_storage+48];
	setp.lt.f64 	%p86, %fd164, %fd166;
	selp.f64 	%fd168, %fd166, %fd164, %p86;
	selp.f64 	%fd169, %fd168, %fd164, %p85;
	setp.gt.s32 	%p87, %r68, 192;
	ld.shared.f64 	%fd171, [_ZZN3cub18CUB_300001_SM_10006detail6reduce28DeviceReduceSingleTileKernelINS2_10policy_hubIdyN4cuda3__47maximumIdEEE10Policy1000EPdPfiS8_fdNS5_3std3__410__identityEEEvT0_T1_T2_T3_T4_T6_E12temp_storage+56];
	setp.lt.f64 	%p88, %fd169, %fd171;
	selp.f64 	%fd173, %fd171, %fd169, %p88;
	selp.f64 	%fd174, %fd173, %fd169, %p87;
	setp.gt.s32 	%p89, %r68, 224;
	ld.shared.f64 	%fd176, [_ZZN3cub18CUB_300001_SM_10006detail6reduce28DeviceReduceSingleTileKernelINS2_10policy_hubIdyN4cuda3__47maximumIdEEE10Policy1000EPdPfiS8_fdNS5_3std3__410__identityEEEvT0_T1_T2_T3_T4_T6_E12temp_storage+64];
	setp.lt.f64 	%p90, %fd174, %fd176;
	selp.f64 	%fd178, %fd176, %fd174, %p90;
	selp.f64 	%fd379, %fd178, %fd174, %p89;
	bra.uni 	$L__BB7_72;
$L__BB7_56:
	mov.u32 	%r47, %tid.x;
	mul.wide.u32 	%rd34, %r47, 8;
	add.s64 	%rd19, %rd15, %rd34;
	// begin inline asm
	ld.global.nc.u64 %rd18, [%rd19];
	// end inline asm
	mov.b64 	%fd58, %rd18;
	add.s64 	%rd21, %rd19, 2048;
	// begin inline asm
	ld.global.nc.u64 %rd20, [%rd21];
	// end inline asm
	mov.b64 	%fd59, %rd20;
	add.s64 	%rd23, %rd19, 4096;
	// begin inline asm
	ld.global.nc.u64 %rd22, [%rd23];
	// end inline asm
	mov.b64 	%fd60, %rd22;
	add.s64 	%rd25, %rd19, 6144;
	// begin inline asm
	ld.global.nc.u64 %rd24, [%rd25];
	// end inline asm
	mov.b64 	%fd61, %rd24;
	add.s64 	%rd27, %rd19, 8192;
	// begin inline asm
	ld.global.nc.u64 %rd26, [%rd27];
	// end inline asm
	mov.b64 	%fd62, %rd26;
	add.s64 	%rd29, %rd19, 10240;
	// begin inline asm
	ld.global.nc.u64 %rd28, [%rd29];
	// end inline asm
	mov.b64 	%fd63, %rd28;
	add.s64 	%rd31, %rd19, 12288;
	// begin inline asm
	ld.global.nc.u64 %rd30, [%rd31];
	// end inline asm
	mov.b64 	%fd64, %rd30;
	add.s64 	%rd33, %rd19, 14336;
	// begin inline asm
	ld.global.nc.u64 %rd32, [%rd33];
	// end inline asm
	mov.b64 	%fd65, %rd32;
	setp.lt.f64 	%p4, %fd58, %fd59;
	selp.f64 	%fd66, %fd59, %fd58, %p4;
	setp.lt.f64 	%p5, %fd66, %fd60;
	selp.f64 	%fd67, %fd60, %fd66, %p5;
	setp.lt.f64 	%p6, %fd67, %fd61;
	selp.f64 	%fd68, %fd61, %fd67, %p6;
	setp.lt.f64 	%p7, %fd68, %fd62;
	selp.f64 	%fd69, %fd62, %fd68, %p7;
	setp.lt.f64 	%p8, %fd69, %fd63;
	selp.f64 	%fd70, %fd63, %fd69, %p8;
	setp.lt.f64 	%p9, %fd70, %fd64;
	selp.f64 	%fd71, %fd64, %fd70, %p9;
	setp.lt.f64 	%p10, %fd71, %fd65;
	selp.f64 	%fd378, %fd65, %fd71, %p10;
	setp.lt.u32 	%p11, %r68, 4096;
	mov.b32 	%r465, 2048;
	@%p11 bra 	$L__BB7_60;
	add.s32 	%r48, %r68, -2048;
	mov.b32 	%r465, 2048;
$L__BB7_58:
	mul.wide.s32 	%rd51, %r465, 8;
	add.s64 	%rd36, %rd19, %rd51;
	// begin inline asm
	ld.global.nc.u64 %rd35, [%rd36];
	// end inline asm
	mov.b64 	%fd72, %rd35;
	add.s64 	%rd38, %rd36, 2048;
	// begin inline asm
	ld.global.nc.u64 %rd37, [%rd38];
	// end inline asm
	mov.b64 	%fd73, %rd37;
	add.s64 	%rd40, %rd36, 4096;
	// begin inline asm
	ld.global.nc.u64 %rd39, [%rd40];
	// end inline asm
	mov.b64 	%fd74, %rd39;
	add.s64 	%rd42, %rd36, 6144;
	// begin inline asm
	ld.global.nc.u64 %rd41, [%rd42];
	// end inline asm
	mov.b64 	%fd75, %rd41;
	add.s64 	%rd44, %rd36, 8192;
	// begin inline asm
	ld.global.nc.u64 %rd43, [%rd44];
	// end inline asm
	mov.b64 	%fd76, %rd43;
	add.s64 	%rd46, %rd36, 10240;
	// begin inline asm
	ld.global.nc.u64 %rd45, [%rd46];
	// end inline asm
	mov.b64 	%fd77, %rd45;
	add.s64 	%rd48, %rd36, 12288;
	// begin inline asm
	ld.global.nc.u64 %rd47, [%rd48];
	// end inline asm
	mov.b64 	%fd78, %rd47;
	add.s64 	%rd50, %rd36, 14336;
	// begin inline asm
	ld.global.nc.u64 %rd49, [%rd50];
	// end inline asm
	mov.b64 	%fd79, %rd49;
	setp.lt.f64 	%p12, %fd378, %fd72;
	selp.f64 	%fd80, %fd72, %fd378, %p12;
	setp.lt.f64 	%p13, %fd80, %fd73;
	selp.f64 	%fd81, %fd73, %fd80, %p13;
	setp.lt.f64 	%p14, %fd81, %fd74;
	selp.f64 	%fd82, %fd74, %fd81, %p14;
	setp.lt.f64 	%p15, %fd82, %fd75;
	selp.f64 	%fd83, %fd75, %fd82, %p15;
	setp.lt.f64 	%p16, %fd83, %fd76;
	selp.f64 	%fd84, %fd76, %fd83, %p16;
	setp.lt.f64 	%p17, %fd84, %fd77;
	selp.f64 	%fd85, %fd77, %fd84, %p17;
	setp.lt.f64 	%p18, %fd85, %fd78;
	selp.f64 	%fd86, %fd78, %fd85, %p18;
	setp.lt.f64 	%p19, %fd86, %fd79;
	selp.f64 	%fd378, %fd79, %fd86, %p19;
	sub.s32 	%r71, %r68, %r465;
	setp.lt.s32 	%p20, %r71, 2048;
	@%p20 bra 	$L__BB7_68;
	add.s32 	%r465, %r465, 2048;
	setp.le.s32 	%p21, %r465, %r48;
	@%p21 bra 	$L__BB7_58;
$L__BB7_60:
	setp.le.s32 	%p22, %r68, %r465;
	@%p22 bra 	$L__BB7_68;
	sub.s32 	%r52, %r68, %r465;
	setp.ge.s32 	%p23, %r47, %r52;
	@%p23 bra 	$L__BB7_68;
	not.b32 	%r72, %r47;
	add.s32 	%r73, %r68, %r72;
	sub.s32 	%r53, %r73, %r465;
	and.b32  	%r74, %r53, 768;
	setp.eq.s32 	%p24, %r74, 768;
	mov.u32 	%r469, %r47;
	@%p24 bra 	$L__BB7_65;
	add.s32 	%r467, %r47, %r465;
	shr.u32 	%r75, %r53, 8;
	add.s32 	%r76, %r75, 1;
	and.b32  	%r77, %r76, 3;
	neg.s32 	%r466, %r77;
	mov.u32 	%r469, %r47;
$L__BB7_64:
	.pragma "nounroll";
	mul.wide.u32 	%rd54, %r467, 8;
	add.s64 	%rd53, %rd15, %rd54;
	// begin inline asm
	ld.global.nc.u64 %rd52, [%rd53];
	// end inline asm
	mov.b64 	%fd88, %rd52;
	setp.lt.f64 	%p25, %fd378, %fd88;
	selp.f64 	%fd378, %fd88, %fd378, %p25;
	add.s32 	%r469, %r469, 256;
	add.s32 	%r467, %r467, 256;
	add.s32 	%r466, %r466, 1;
	setp.ne.s32 	%p26, %r466, 0;
	@%p26 bra 	$L__BB7_64;
$L__BB7_65:
	setp.lt.u32 	%p27, %r53, 768;
	@%p27 bra 	$L__BB7_68;
	cvt.u64.u32 	%rd55, %r469;
	cvt.u64.u32 	%rd56, %r465;
	add.s64 	%rd57, %rd55, %rd56;
	shl.b64 	%rd58, %rd57, 3;
	add.s64 	%rd59, %rd58, %rd15;
	add.s64 	%rd205, %rd59, 4096;
	add.s32 	%r470, %r469, %r465;
$L__BB7_67:
	mul.wide.u32 	%rd68, %r470, 8;
	add.s64 	%rd61, %rd15, %rd68;
	// begin inline asm
	ld.global.nc.u64 %rd60, [%rd61];
	// end inline asm
	mov.b64 	%fd89, %rd60;
	setp.lt.f64 	%p28, %fd378, %fd89;
	selp.f64 	%fd90, %fd89, %fd378, %p28;
	add.s64 	%rd63, %rd205, -2048;
	// begin inline asm
	ld.global.nc.u64 %rd62, [%rd63];
	// end inline asm
	mov.b64 	%fd91, %rd62;
	setp.lt.f64 	%p29, %fd90, %fd91;
	selp.f64 	%fd92, %fd91, %fd90, %p29;
	// begin inline asm
	ld.global.nc.u64 %rd64, [%rd205];
	// end inline asm
	mov.b64 	%fd93, %rd64;
	setp.lt.f64 	%p30, %fd92, %fd93;
	selp.f64 	%fd94, %fd93, %fd92, %p30;
	add.s64 	%rd67, %rd205, 2048;
	// begin inline asm
	ld.global.nc.u64 %rd66, [%rd67];
	// end inline asm
	mov.b64 	%fd95, %rd66;
	setp.lt.f64 	%p31, %fd94, %fd95;
	selp.f64 	%fd378, %fd95, %fd94, %p31;
	add.s32 	%r469, %r469, 1024;
	add.s64 	%rd205, %rd205, 8192;
	add.s32 	%r470, %r470, 1024;
	setp.lt.s32 	%p32, %r469, %r52;
	@%p32 bra 	$L__BB7_67;
$L__BB7_68:
	// begin inline asm
	mov.u32 %r78, %laneid;
	// end inline asm
	mov.b64 	%rd69, %fd378;
	mov.b64 	{%r80, %r85}, %rd69;
	mov.b32 	%r86, 1;
	mov.b32 	%r127, 31;
	mov.b32 	%r128, -1;
	// begin inline asm
	shfl.sync.down.b32 %r79, %r80, %r86, %r127, %r128;
	// end inline asm
	// begin inline asm
	shfl.sync.down.b32 %r84, %r85, %r86, %r127, %r128;
	// end inline asm
	mov.b64 	%rd70, {%r79, %r84};
	mov.b64 	%fd96, %rd70;
	setp.gt.s32 	%p33, %r78, 30;
	setp.lt.f64 	%p34, %fd378, %fd96;
	selp.f64 	%fd97, %fd96, %fd378, %p34;
	selp.f64 	%fd98, %fd378, %fd97, %p33;
	mov.b64 	%rd71, %fd98;
	mov.b64 	{%r90, %r95}, %rd71;
	mov.b32 	%r96, 2;
	// begin inline asm
	shfl.sync.down.b32 %r89, %r90, %r96, %r127, %r128;
	// end inline asm
	// begin inline asm
	shfl.sync.down.b32 %r94, %r95, %r96, %r127, %r128;
	// end inline asm
	mov.b64 	%rd72, {%r89, %r94};
	mov.b64 	%fd99, %rd72;
	setp.gt.s32 	%p35, %r78, 29;
	setp.lt.f64 	%p36, %fd98, %fd99;
	selp.f64 	%fd100, %fd99, %fd98, %p36;
	selp.f64 	%fd101, %fd98, %fd100, %p35;
	mov.b64 	%rd73, %fd101;
	mov.b64 	{%r100, %r105}, %rd73;
	mov.b32 	%r106, 4;
	// begin inline asm
	shfl.sync.down.b32 %r99, %r100, %r106, %r127, %r128;
	// end inline asm
	// begin inline asm
	shfl.sync.down.b32 %r104, %r105, %r106, %r127, %r128;
	// end inline asm
	mov.b64 	%rd74, {%r99, %r104};
	mov.b64 	%fd102, %rd74;
	setp.gt.s32 	%p37, %r78, 27;
	setp.lt.f64 	%p38, %fd101, %fd102;
	selp.f64 	%fd103, %fd102, %fd101, %p38;
	selp.f64 	%fd104, %fd101, %fd103, %p37;
	mov.b64 	%rd75, %fd104;
	mov.b64 	{%r110, %r115}, %rd75;
	mov.b32 	%r116, 8;
	// begin inline asm
	shfl.sync.down.b32 %r109, %r110, %r116, %r127, %r128;
	// end inline asm
	// begin inline asm
	shfl.sync.down.b32 %r114, %r115, %r116, %r127, %r128;
	// end inline asm
	mov.b64 	%rd76, {%r109, %r114};
	mov.b64 	%fd105, %rd76;
	setp.gt.s32 	%p39, %r78, 23;
	setp.lt.f64 	%p40, %fd104, %fd105;
	selp.f64 	%fd106, %fd105, %fd104, %p40;
	selp.f64 	%fd107, %fd104, %fd106, %p39;
	mov.b64 	%rd77, %fd107;
	mov.b64 	{%r120, %r125}, %rd77;
	mov.b32 	%r126, 16;
	// begin inline asm
	shfl.sync.down.b32 %r119, %r120, %r126, %r127, %r128;
	// end inline asm
	// begin inline asm
	shfl.sync.down.b32 %r124, %r125, %r126, %r127, %r128;
	// end inline asm
	mov.b64 	%rd78, {%r119, %r124};
	mov.b64 	%fd108, %rd78;
	setp.gt.s32 	%p41, %r78, 15;
	setp.lt.f64 	%p42, %fd107, %fd108;
	selp.f64 	%fd54, %fd108, %fd107, %p42;
	selp.f64 	%fd379, %fd107, %fd54, %p41;
	setp.ne.s32 	%p43, %r78, 0;
	@%p43 bra 	$L__BB7_70;
	shr.u32 	%r129, %r47, 2;
	and.b32  	%r130, %r129, 248;
	mov.u32 	%r131, _ZZN3cub18CUB_300001_SM_10006detail6reduce28DeviceReduceSingleTileKernelINS2_10policy_hubIdyN4cuda3__47maximumIdEEE10Policy1000EPdPfiS8_fdNS5_3std3__410__identityEEEvT0_T1_T2_T3_T4_T6_E12temp_storage;
	add.s32 	%r132, %r131, %r130;
	st.shared.f64 	[%r132+8], %fd54;
$L__BB7_70:
	bar.sync 	0;
	setp.ne.s32 	%p44, %r47, 0;
	@%p44 bra 	$L__BB7_72;
	ld.shared.f64 	%fd109, [_ZZN3cub18CUB_300001_SM_10006detail6reduce28DeviceReduceSingleTileKernelINS2_10policy_hubIdyN4cuda3__47maximumIdEEE10Policy1000EPdPfiS8_fdNS5_3std3__410__identityEEEvT0_T1_T2_T3_T4_T6_E12temp_storage+16];
	setp.lt.f64 	%p45, %fd379, %fd109;
	selp.f64 	%fd110, %fd109, %fd379, %p45;
	ld.shared.f64 	%fd111, [_ZZN3cub18CUB_300001_SM_10006detail6reduce28DeviceReduceSingleTileKernelINS2_10policy_hubIdyN4cuda3__47maximumIdEEE10Policy1000EPdPfiS8_fdNS5_3std3__410__identityEEEvT0_T1_T2_T3_T4_T6_E12temp_storage+24];
	setp.lt.f64 	%p46, %fd110, %fd111;
	selp.f64 	%fd112, %fd111, %fd110, %p46;
	ld.shared.f64 	%fd113, [_ZZN3cub18CUB_300001_SM_10006detail6reduce28DeviceReduceSingleTileKernelINS2_10policy_hubIdyN4cuda3__47maximumIdEEE10Policy1000EPdPfiS8_fdNS5_3std3__410__identityEEEvT0_T1_T2_T3_T4_T6_E12temp_storage+32];
	setp.lt.f64 	%p47, %fd112, %fd113;
	selp.f64 	%fd114, %fd113, %fd112, %p47;
	ld.shared.f64 	%fd115, [_ZZN3cub18CUB_300001_SM_10006detail6reduce28DeviceReduceSingleTileKernelINS2_10policy_hubIdyN4cuda3__47maximumIdEEE10Policy1000EPdPfiS8_fdNS5_3std3__410__identityEEEvT0_T1_T2_T3_T4_T6_E12temp_storage+40];
	setp.lt.f64 	%p48, %fd114, %fd115;
	selp.f64 	%fd116, %fd115, %fd114, %p48;
	ld.shared.f64 	%fd117, [_ZZN3cub18CUB_300001_SM_10006detail6reduce28DeviceReduceSingleTileKernelINS2_10policy_hubIdyN4cuda3__47maximumIdEEE10Policy1000EPdPfiS8_fdNS5_3std3__410__identityEEEvT0_T1_T2_T3_T4_T6_E12temp_storage+48];
	setp.lt.f64 	%p49, %fd116, %fd117;
	selp.f64 	%fd118, %fd117, %fd116, %p49;
	ld.shared.f64 	%fd119, [_ZZN3cub18CUB_300001_SM_10006detail6reduce28DeviceReduceSingleTileKernelINS2_10policy_hubIdyN4cuda3__47maximumIdEEE10Policy1000EPdPfiS8_fdNS5_3std3__410__identityEEEvT0_T1_T2_T3_T4_T6_E12temp_storage+56];
	setp.lt.f64 	%p50, %fd118, %fd119;
	selp.f64 	%fd120, %fd119, %fd118, %p50;
	ld.shared.f64 	%fd121, [_ZZN3cub18CUB_300001_SM_10006detail6reduce28DeviceReduceSingleTileKernelINS2_10policy_hubIdyN4cuda3__47maximumIdEEE10Policy1000EPdPfiS8_fdNS5_3std3__410__identityEEEvT0_T1_T2_T3_T4_T6_E12temp_storage+64];
	setp.lt.f64 	%p51, %fd120, %fd121;
	selp.f64 	%fd379, %fd121, %fd120, %p51;
$L__BB7_72:
	mov.u32 	%r444, %tid.x;
	setp.ne.s32 	%p217, %r444, 0;
	@%p217 bra 	$L__BB7_74;
	cvt.f64.f32 	%fd352, %f1;
	setp.gt.f64 	%p218, %fd379, %fd352;
	cvt.rn.f32.f64 	%f2, %fd379;
	selp.f32 	%f3, %f2, %f1, %p218;
	st.global.f32 	[%rd1], %f3;
$L__BB7_74:
	ret;

}


// ===== COMPILED SASS (sm_100) =====

	.target	sm_100

	.elftype	@"ET_EXEC"


//--------------------- .note.nv.tkinfo           --------------------------
	.section	.note.nv.tkinfo,"",@"SHT_NOTE"
	.sectionflags	@"SHF_NOTE_NV_TKINFO"
	.tkinfo
        /*0018*/ 	.word	0x00000002
        /*0030*/ 	.string	""
        /*0030*/ 	.string	"ptxas"
        /*0030*/ 	.string	"Cuda compilation tools, release 13.0, V13.0.88"
        /*0030*/ 	.string	"Build cuda_13.0.r13.0/compiler.36424714_0"
        /*0030*/ 	.string	"-arch sm_100 -m 64 "



//--------------------- .note.nv.cuinfo           --------------------------
	.section	.note.nv.cuinfo,"",@"SHT_NOTE"
	.sectionflags	@"SHF_NOTE_NV_CUINFO"
        /*0018*/ 	.short	0x0002
        /*001a*/ 	.short	0x0064
        /*001c*/ 	.short	0x0082
	.zero		2


//--------------------- .nv.info                  --------------------------
	.section	.nv.info,"",@"SHT_CUDA_INFO"
	.align	4


	//----- nvinfo : EIATTR_REGCOUNT
	.align		4
        /*0000*/ 	.byte	0x04, 0x2f
        /*0002*/ 	.short	(.L_44 - .L_43)
	.align		4
.L_43:
        /*0004*/ 	.word	index@(_Z10jac_kernelPdiiiS_)
        /*0008*/ 	.word	0x0000001a


	//----- nvinfo : EIATTR_FRAME_SIZE
	.align		4
.L_44:
        /*000c*/ 	.byte	0x04, 0x11
        /*000e*/ 	.short	(.L_46 - .L_45)
	.align		4
.L_45:
        /*0010*/ 	.word	index@($__internal_0_$__cuda_sm20_div_rn_f64_full)
        /*0014*/ 	.word	0x00000000


	//----- nvinfo : EIATTR_FRAME_SIZE
	.align		4
.L_46:
        /*0018*/ 	.byte	0x04, 0x11
        /*001a*/ 	.short	(.L_48 - .L_47)
	.align		4
.L_47:
        /*001c*/ 	.word	index@(_Z10jac_kernelPdiiiS_)
        /*0020*/ 	.word	0x00000000


	//----- nvinfo : EIATTR_REGCOUNT
	.align		4
.L_48:
        /*0024*/ 	.byte	0x04, 0x2f
        /*0026*/ 	.short	(.L_50 - .L_49)
	.align		4
.L_49:
        /*0028*/ 	.word	index@(_ZN3cub18CUB_300001_SM_10006detail11EmptyKernelIvEEvv)
        /*002c*/ 	.word	0x00000004


	//----- nvinfo : EIATTR_FRAME_SIZE
	.align		4
.L_50:
        /*0030*/ 	.byte	0x04, 0x11
        /*0032*/ 	.short	(.L_52 - .L_51)
	.align		4
.L_51:
        /*0034*/ 	.word	index@(_ZN3cub18CUB_300001_SM_10006detail11EmptyKernelIvEEvv)
        /*0038*/ 	.word	0x00000000


	//----- nvinfo : EIATTR_REGCOUNT
	.align		4
.L_52:
        /*003c*/ 	.byte	0x04, 0x2f
        /*003e*/ 	.short	(.L_54 - .L_53)
	.align		4
.L_53:
        /*0040*/ 	.word	index@(_ZN3cub18CUB_300001_SM_10006detail6reduce28DeviceReduceSingleTileKernelINS2_10policy_hubIdjN4cuda3__47maximumIdEEE10Policy1000EN6thrust24THRUST_300001_SM_1000_NS10device_ptrIdEEPfjS8_fdNS5_3std3__410__identityEEEvT0_T1_T2_T3_T4_T6_)
        /*0044*/ 	.word	0x0000002d


	//----- nvinfo : EIATTR_FRAME_SIZE
	.align		4
.L_54:
        /*0048*/ 	.byte	0x04, 0x11
        /*004a*/ 	.short	(.L_56 - .L_55)
	.align		4
.L_55:
        /*004c*/ 	.word	index@(_ZN3cub18CUB_300001_SM_10006detail6reduce28DeviceReduceSingleTileKernelINS2_10policy_hubIdjN4cuda3__47maximumIdEEE10Policy1000EN6thrust24THRUST_300001_SM_1000_NS10device_ptrIdEEPfjS8_fdNS5_3std3__410__identityEEEvT0_T1_T2_T3_T4_T6_)
        /*0050*/ 	.word	0x00000000


	//----- nvinfo : EIATTR_REGCOUNT
	.align		4
.L_56:
        /*0054*/ 	.byte	0x04, 0x2f
        /*0056*/ 	.short	(.L_58 - .L_57)
	.align		4
.L_57:
        /*0058*/ 	.word	index@(_ZN3cub18CUB_300001_SM_10006detail6reduce18DeviceReduceKernelINS2_10policy_hubIdjN4cuda3__47maximumIdEEE10Policy1000EN6thrust24THRUST_300001_SM_1000_NS10device_ptrIdEEjS8_dNS5_3std3__410__identityEEEvT0_PT3_T1_NS0_13GridEvenShareISL_EET2_T4_)
        /*005c*/ 	.word	0x0000001d


	//----- nvinfo : EIATTR_FRAME_SIZE
	.align		4
.L_58:
        /*0060*/ 	.byte	0x04, 0x11
        /*0062*/ 	.short	(.L_60 - .L_59)
	.align		4
.L_59:
        /*0064*/ 	.word	index@(_ZN3cub18CUB_300001_SM_10006detail6reduce18DeviceReduceKernelINS2_10policy_hubIdjN4cuda3__47maximumIdEEE10Policy1000EN6thrust24THRUST_300001_SM_1000_NS10device_ptrIdEEjS8_dNS5_3std3__410__identityEEEvT0_PT3_T1_NS0_13GridEvenShareISL_EET2_T4_)
        /*0068*/ 	.word	0x00000000


	//----- nvinfo : EIATTR_REGCOUNT
	.align		4
.L_60:
        /*006c*/ 	.byte	0x04, 0x2f
        /*006e*/ 	.short	(.L_62 - .L_61)
	.align		4
.L_61:
        /*0070*/ 	.word	index@(_ZN3cub18CUB_300001_SM_10006detail6reduce28DeviceReduceSingleTileKernelINS2_10policy_hubIdjN4cuda3__47maximumIdEEE10Policy1000EPdPfiS8_fdNS5_3std3__410__identityEEEvT0_T1_T2_T3_T4_T6_)
        /*0074*/ 	.word	0x00000030


	//----- nvinfo : EIATTR_FRAME_SIZE
	.align		4
.L_62:
        /*0078*/ 	.byte	0x04, 0x11
        /*007a*/ 	.short	(.L_64 - .L_63)
	.align		4
.L_63:
        /*007c*/ 	.word	index@(_ZN3cub18CUB_300001_SM_10006detail6reduce28DeviceReduceSingleTileKernelINS2_10policy_hubIdjN4cuda3__47maximumIdEEE10Policy1000EPdPfiS8_fdNS5_3std3__410__identityEEEvT0_T1_T2_T3_T4_T6_)
        /*0080*/ 	.word	0x00000000


	//----- nvinfo : EIATTR_REGCOUNT
	.align		4
.L_64:
        /*0084*/ 	.byte	0x04, 0x2f
        /*0086*/ 	.short	(.L_66 - .L_65)
	.align		4
.L_65:
        /*0088*/ 	.word	index@(_ZN3cub18CUB_300001_SM_10006detail6reduce28DeviceReduceSingleTileKernelINS2_10policy_hubIdyN4cuda3__47maximumIdEEE10Policy1000EN6thrust24THRUST_300001_SM_1000_NS10device_ptrIdEEPfyS8_fdNS5_3std3__410__identityEEEvT0_T1_T2_T3_T4_T6_)
        /*008c*/ 	.word	0x0000002e


	//----- nvinfo : EIATTR_FRAME_SIZE
	.align		4
.L_66:
        /*0090*/ 	.byte	0x04, 0x11
        /*0092*/ 	.short	(.L_68 - .L_67)
	.align		4
.L_67:
        /*0094*/ 	.word	index@(_ZN3cub18CUB_300001_SM_10006detail6reduce28DeviceReduceSingleTileKernelINS2_10policy_hubIdyN4cuda3__47maximumIdEEE10Policy1000EN6thrust24THRUST_300001_SM_1000_NS10device_ptrIdEEPfyS8_fdNS5_3std3__410__identityEEEvT0_T1_T2_T3_T4_T6_)
        /*0098*/ 	.word	0x00000000


	//----- nvinfo : EIATTR_REGCOUNT
	.align		4
.L_68:
        /*009c*/ 	.byte	0x04, 0x2f
        /*009e*/ 	.short	(.L_70 - .L_69)
	.align		4
.L_69:
        /*00a0*/ 	.word	index@(_ZN3cub18CUB_300001_SM_10006detail6reduce18DeviceReduceKernelINS2_10policy_hubIdyN4cuda3__47maximumIdEEE10Policy1000EN6thrust24THRUST_300001_SM_1000_NS10device_ptrIdEEyS8_dNS5_3std3__410__identityEEEvT0_PT3_T1_NS0_13GridEvenShareISL_EET2_T4_)
        /*00a4*/ 	.word	0x0000001e


	//----- nvinfo : EIATTR_FRAME_SIZE
	.align		4
.L_70:
        /*00a8*/ 	.byte	0x04, 0x11
        /*00aa*/ 	.short	(.L_72 - .L_71)
	.align		4
.L_71:
        /*00ac*/ 	.word	index@(_ZN3cub18CUB_300001_SM_10006detail6reduce18DeviceReduceKernelINS2_10policy_hubIdyN4cuda3__47maximumIdEEE10Policy1000EN6thrust24THRUST_300001_SM_1000_NS10device_ptrIdEEyS8_dNS5_3std3__410__identityEEEvT0_PT3_T1_NS0_13GridEvenShareISL_EET2_T4_)
        /*00b0*/ 	.word	0x00000000


	//----- nvinfo : EIATTR_REGCOUNT
	.align		4
.L_72:
        /*00b4*/ 	.byte	0x04, 0x2f
        /*00b6*/ 	.short	(.L_74 - .L_73)
	.align		4
.L_73:
        /*00b8*/ 	.word	index@(_ZN3cub18CUB_300001_SM_10006detail6reduce28DeviceReduceSingleTileKernelINS2_10policy_hubIdyN4cuda3__47maximumIdEEE10Policy1000EPdPfiS8_fdNS5_3std3__410__identityEEEvT0_T1_T2_T3_T4_T6_)
        /*00bc*/ 	.word	0x00000030


	//----- nvinfo : EIATTR_FRAME_SIZE
	.align		4
.L_74:
        /*00c0*/ 	.byte	0x04, 0x11
        /*00c2*/ 	.short	(.L_76 - .L_75)
	.align		4
.L_75:
        /*00c4*/ 	.word	index@(_ZN3cub18CUB_300001_SM_10006detail6reduce28DeviceReduceSingleTileKernelINS2_10policy_hubIdyN4cuda3__47maximumIdEEE10Policy1000EPdPfiS8_fdNS5_3std3__410__identityEEEvT0_T1_T2_T3_T4_T6_)
        /*00c8*/ 	.word	0x00000000


	//----- nvinfo : EIATTR_MIN_STACK_SIZE
	.align		4
.L_76:
        /*00cc*/ 	.byte	0x04, 0x12
        /*00ce*/ 	.short	(.L_78 - .L_77)
	.align		4
.L_77:
        /*00d0*/ 	.word	index@(_ZN3cub18CUB_300001_SM_10006detail6reduce28DeviceReduceSingleTileKernelINS2_10policy_hubIdyN4cuda3__47maximumIdEEE10Policy1000EPdPfiS8_fdNS5_3std3__410__identityEEEvT0_T1_T2_T3_T4_T6_)
        /*00d4*/ 	.word	0x00000000


	//----- nvinfo : EIATTR_MIN_STACK_SIZE
	.align		4
.L_78:
        /*00d8*/ 	.byte	0x04, 0x12
        /*00da*/ 	.short	(.L_80 - .L_79)
	.align		4
.L_79:
        /*00dc*/ 	.word	index@(_ZN3cub18CUB_300001_SM_10006detail6reduce18DeviceReduceKernelINS2_10policy_hubIdyN4cuda3__47maximumIdEEE10Policy1000EN6thrust24THRUST_300001_SM_1000_NS10device_ptrIdEEyS8_dNS5_3std3__410__identityEEEvT0_PT3_T1_NS0_13GridEvenShareISL_EET2_T4_)
        /*00e0*/ 	.word	0x00000000


	//----- nvinfo : EIATTR_MIN_STACK_SIZE
	.align		4
.L_80:
        /*00e4*/ 	.byte	0x04, 0x12
        /*00e6*/ 	.short	(.L_82 - .L_81)
	.align		4
.L_81:
        /*00e8*/ 	.word	index@(_ZN3cub18CUB_300001_SM_10006detail6reduce28DeviceReduceSingleTileKernelINS2_10policy_hubIdyN4cuda3__47maximumIdEEE10Policy1000EN6thrust24THRUST_300001_SM_1000_NS10device_ptrIdEEPfyS8_fdNS5_3std3__410__identityEEEvT0_T1_T2_T3_T4_T6_)
        /*00ec*/ 	.word	0x00000000


	//----- nvinfo : EIATTR_MIN_STACK_SIZE
	.align		4
.L_82:
        /*00f0*/ 	.byte	0x04, 0x12
        /*00f2*/ 	.short	(.L_84 - .L_83)
	.align		4
.L_83:
        /*00f4*/ 	.word	index@(_ZN3cub18CUB_300001_SM_10006detail6reduce28DeviceReduceSingleTileKernelINS2_10policy_hubIdjN4cuda3__47maximumIdEEE10Policy1000EPdPfiS8_fdNS5_3std3__410__identityEEEvT0_T1_T2_T3_T4_T6_)
        /*00f8*/ 	.word	0x00000000


	//----- nvinfo : EIATTR_MIN_STACK_SIZE
	.align		4
.L_84:
        /*00fc*/ 	.byte	0x04, 0x12
        /*00fe*/ 	.short	(.L_86 - .L_85)
	.align		4
.L_85:
        /*0100*/ 	.word	index@(_ZN3cub18CUB_300001_SM_10006detail6reduce18DeviceReduceKernelINS2_10policy_hubIdjN4cuda3__47maximumIdEEE10Policy1000EN6thrust24THRUST_300001_SM_1000_NS10device_ptrIdEEjS8_dNS5_3std3__410__identityEEEvT0_PT3_T1_NS0_13GridEvenShareISL_EET2_T4_)
        /*0104*/ 	.word	0x00000000


	//----- nvinfo : EIATTR_MIN_STACK_SIZE
	.align		4
.L_86:
        /*0108*/ 	.byte	0x04, 0x12
        /*010a*/ 	.short	(.L_88 - .L_87)
	.align		4
.L_87:
        /*010c*/ 	.word	index@(_ZN3cub18CUB_300001_SM_10006detail6reduce28DeviceReduceSingleTileKernelINS2_10policy_hubIdjN4cuda3__47maximumIdEEE10Policy1000EN6thrust24THRUST_300001_SM_1000_NS10device_ptrIdEEPfjS8_fdNS5_3std3__410__identityEEEvT0_T1_T2_T3_T4_T6_)
        /*0110*/ 	.word	0x00000000


	//----- nvinfo : EIATTR_MIN_STACK_SIZE
	.align		4
.L_88:
        /*0114*/ 	.byte	0x04, 0x12
        /*0116*/ 	.short	(.L_90 - .L_89)
	.align		4
.L_89:
        /*0118*/ 	.word	index@(_ZN3cub18CUB_300001_SM_10006detail11EmptyKernelIvEEvv)
        /*011c*/ 	.word	0x00000000


	//----- nvinfo : EIATTR_MIN_STACK_SIZE
	.align		4
.L_90:
        /*0120*/ 	.byte	0x04, 0x12
        /*0122*/ 	.short	(.L_92 - .L_91)
	.align		4
.L_91:
        /*0124*/ 	.word	index@(_Z10jac_kernelPdiiiS_)
        /*0128*/ 	.word	0x00000000
.L_92:


//--------------------- .nv.compat                --------------------------
	.section	.nv.compat,"",@"SHT_CUDA_COMPAT_INFO"
	.align	4
        /*0000*/ 	.byte	0x02, 0x09, 0x00, 0x00, 0x02, 0x02, 0x01, 0x00, 0x02, 0x05, 0x05, 0x00, 0x03, 0x07, 0x01, 0x01
        /*0010*/ 	.byte	0x02, 0x03, 0x00, 0x00, 0x02, 0x06, 0x01, 0x00, 0x04, 0x0b, 0x08, 0x00, 0x01, 0x00, 0x00, 0x00
        /*0020*/ 	.byte	0x00, 0x00, 0x00, 0x00


//--------------------- .nv.info._ZN3cub18CUB_300001_SM_10006detail6reduce28DeviceReduceSingleTileKernelINS2_10policy_hubIdyN4cuda3__47maximumIdEEE10Policy1000EPdPfiS8_fdNS5_3std3__410__identityEEEvT0_T1_T2_T3_T4_T6_ --------------------------
	.section	.nv.info._ZN3cub18CUB_300001_SM_10006detail6reduce28DeviceReduceSingleTileKernelINS2_10policy_hubIdyN4cuda3__47maximumIdEEE10Policy1000EPdPfiS8_fdNS5_3std3__410__identityEEEvT0_T1_T2_T3_T4_T6_,"",@"SHT_CUDA_INFO"
	.sectionflags	@""
	.align	4


	//----- nvinfo : EIATTR_CUDA_API_VERSION
	.align		4
        /*0000*/ 	.byte	0x04, 0x37
        /*0002*/ 	.short	(.L_94 - .L_93)
.L_93:
        /*0004*/ 	.word	0x00000082


	//----- nvinfo : EIATTR_KPARAM_INFO
	.align		4
.L_94:
        /*0008*/ 	.byte	0x04, 0x17
        /*000a*/ 	.short	(.L_96 - .L_95)
.L_95:
        /*000c*/ 	.word	0x00000000
        /*0010*/ 	.short	0x0005
        /*0012*/ 	.short	0x001c
        /*0014*/ 	.byte	0x00, 0xf0, 0x05, 0x00


	//----- nvinfo : EIATTR_KPARAM_INFO
	.align		4
.L_96:
        /*0018*/ 	.byte	0x04, 0x17
        /*001a*/ 	.short	(.L_98 - .L_97)
.L_97:
        /*001c*/ 	.word	0x00000000
        /*0020*/ 	.short	0x0004
        /*0022*/ 	.short	0x0018
        /*0024*/ 	.byte	0x00, 0xf0, 0x11, 0x00


	//----- nvinfo : EIATTR_KPARAM_INFO
	.align		4
.L_98:
        /*0028*/ 	.byte	0x04, 0x17
        /*002a*/ 	.short	(.L_100 - .L_99)
.L_99:
        /*002c*/ 	.word	0x00000000
        /*0030*/ 	.short	0x0003
        /*0032*/ 	.short	0x0014
        /*0034*/ 	.byte	0x00, 0xf0, 0x05, 0x00


	//----- nvinfo : EIATTR_KPARAM_INFO
	.align		4
.L_100:
        /*0038*/ 	.byte	0x04, 0x17
        /*003a*/ 	.short	(.L_102 - .L_101)
.L_101:
        /*003c*/ 	.word	0x00000000
        /*0040*/ 	.short	0x0002
        /*0042*/ 	.short	0x0010
        /*0044*/ 	.byte	0x00, 0xf0, 0x11, 0x00


	//----- nvinfo : EIATTR_KPARAM_INFO
	.align		4
.L_102:
        /*0048*/ 	.byte	0x04, 0x17
        /*004a*/ 	.short	(.L_104 - .L_103)
.L_103:
        /*004c*/ 	.word	0x00000000
        /*0050*/ 	.short	0x0001
        /*0052*/ 	.short	0x0008
        /*0054*/ 	.byte	0x00, 0xf5, 0x21, 0x00


	//----- nvinfo : EIATTR_KPARAM_INFO
	.align		4
.L_104:
        /*0058*/ 	.byte	0x04, 0x17
        /*005a*/ 	.short	(.L_106 - .L_105)
.L_105:
        /*005c*/ 	.word	0x00000000
        /*0060*/ 	.short	0x0000
        /*0062*/ 	.short	0x0000
        /*0064*/ 	.byte	0x00, 0xf5, 0x21, 0x00


	//----- nvinfo : EIATTR_SPARSE_MMA_MASK
	.align		4
.L_106:
        /*0068*/ 	.byte	0x03, 0x50
        /*006a*/ 	.short	0x0000


	//----- nvinfo : EIATTR_MAXREG_COUNT
	.align		4
        /*006c*/ 	.byte	0x03, 0x1b
        /*006e*/ 	.short	0x00ff


	//----- nvinfo : EIATTR_NUM_BARRIERS
	.align		4
        /*0070*/ 	.byte	0x02, 0x4c
        /*0072*/ 	.byte	0x01
	.zero		1


	//----- nvinfo : EIATTR_MERCURY_ISA_VERSION
	.align		4
        /*0074*/ 	.byte	0x03, 0x5f
        /*0076*/ 	.short	0x0101


	//----- nvinfo : EIATTR_COOP_GROUP_MASK_REGIDS
	.align		4
        /*0078*/ 	.byte	0x04, 0x29
        /*007a*/ 	.short	(.L_108 - .L_107)


	//   ....[0]....
.L_107:
        /*007c*/ 	.word	0xffffffff


	//   ....[1]....
        /*0080*/ 	.word	0xffffffff


	//   ....[2]....
        /*0084*/ 	.word	0xffffffff


	//   ....[3]....
        /*0088*/ 	.word	0xffffffff


	//   ....[4]....
        /*008c*/ 	.word	0xffffffff


	//   ....[5]....
        /*0090*/ 	.word	0xffffffff


	//   ....[6]....
        /*0094*/ 	.word	0xffffffff


	//   ....[7]....
        /*0098*/ 	.word	0xffffffff


	//   ....[8]....
        /*009c*/ 	.word	0xffffffff


	//   ....[9]....
        /*00a0*/ 	.word	0xffffffff


	//   ....[10]....
        /*00a4*/ 	.word	0xffffffff


	//   ....[11]....
        /*00a8*/ 	.word	0xffffffff


	//   ....[12]....
        /*00ac*/ 	.word	0xffffffff


	//   ....[13]....
        /*00b0*/ 	.word	0xffffffff


	//   ....[14]....
        /*00b4*/ 	.word	0xffffffff


	//   ....[15]....
        /*00b8*/ 	.word	0xffffffff


	//   ....[16]....
        /*00bc*/ 	.word	0xffffffff


	//   ....[17]....
        /*00c0*/ 	.word	0xffffffff


	//   ....[18]....
        /*00c4*/ 	.word	0xffffffff


	//   ....[19]....
        /*00c8*/ 	.word	0xffffffff


	//   ....[20]....
        /*00cc*/ 	.word	0xffffffff


	//   ....[21]....
        /*00d0*/ 	.word	0xffffffff


	//   ....[22]....
        /*00d4*/ 	.word	0xffffffff


	//   ....[23]....
        /*00d8*/ 	.word	0xffffffff


	//   ....[24]....
        /*00dc*/ 	.word	0xffffffff


	//   ....[25]....
        /*00e0*/ 	.word	0xffffffff


	//   ....[26]....
        /*00e4*/ 	.word	0xffffffff


	//   ....[27]....
        /*00e8*/ 	.word	0xffffffff


	//   ....[28]....
        /*00ec*/ 	.word	0xffffffff


	//   ....[29]....
        /*00f0*/ 	.word	0xffffffff


	//   ....[30]....
        /*00f4*/ 	.word	0xffffffff


	//   ....[31]....
        /*00f8*/ 	.word	0xffffffff


	//   ....[32]....
        /*00fc*/ 	.word	0xffffffff


	//   ....[33]....
        /*0100*/ 	.word	0xffffffff


	//   ....[34]....
        /*0104*/ 	.word	0xffffffff


	//   ....[35]....
        /*0108*/ 	.word	0xffffffff


	//   ....[36]....
        /*010c*/ 	.word	0xffffffff


	//   ....[37]....
        /*0110*/ 	.word	0xffffffff


	//   ....[38]....
        /*0114*/ 	.word	0xffffffff


	//   ....[39]....
        /*0118*/ 	.word	0xffffffff


	//   ....[40]....
        /*011c*/ 	.word	0xffffffff


	//   ....[41]....
        /*0120*/ 	.word	0xffffffff


	//   ....[42]....
        /*0124*/ 	.word	0xffffffff


	//   ....[43]....
        /*0128*/ 	.word	0xffffffff


	//   ....[44]....
        /*012c*/ 	.word	0xffffffff


	//   ....[45]....
        /*0130*/ 	.word	0xffffffff


	//   ....[46]....
        /*0134*/ 	.word	0xffffffff


	//   ....[47]....
        /*0138*/ 	.word	0xffffffff


	//   ....[48]....
        /*013c*/ 	.word	0xffffffff


	//   ....[49]....
        /*0140*/ 	.word	0xffffffff


	//   ....[50]....
        /*0144*/ 	.word	0xffffffff


	//   ....[51]....
        /*0148*/ 	.word	0xffffffff


	//   ....[52]....
        /*014c*/ 	.word	0xffffffff


	//   ....[53]....
        /*0150*/ 	.word	0xffffffff


	//   ....[54]....
        /*0154*/ 	.word	0xffffffff


	//   ....[55]....
        /*0158*/ 	.word	0xffffffff


	//   ....[56]....
        /*015c*/ 	.word	0xffffffff


	//   ....[57]....
        /*0160*/ 	.word	0xffffffff


	//   ....[58]....
        /*0164*/ 	.word	0xffffffff


	//   ....[59]....
        /*0168*/ 	.word	0xffffffff


	//----- nvinfo : EIATTR_COOP_GROUP_INSTR_OFFSETS
	.align		4
.L_108:
        /*016c*/ 	.byte	0x04, 0x28
        /*016e*/ 	.short	(.L_110 - .L_109)


	//   ....[0]....
.L_109:
        /*0170*/ 	.word	0x00000d30


	//   ....[1]....
        /*0174*/ 	.word	0x00000d40


	//   ....[2]....
        /*0178*/ 	.word	0x00000dd0


	//   ....[3]....
        /*017c*/ 	.word	0x00000e10


	//   ....[4]....
        /*0180*/ 	.word	0x00000e80


	//   ....[5]....
        /*0184*/ 	.word	0x00000ea0


	//   ....[6]....
        /*0188*/ 	.word	0x00000ef0


	//   ....[7]....
        /*018c*/ 	.word	0x00000f10


	//   ....[8]....
        /*0190*/ 	.word	0x00000f60


	//   ....[9]....
        /*0194*/ 	.word	0x00000f80


	//   ....[10]....
        /*0198*/ 	.word	0x00001280


	//   ....[11]....
        /*019c*/ 	.word	0x00001290


	//   ....[12]....
        /*01a0*/ 	.word	0x00001320


	//   ....[13]....
        /*01a4*/ 	.word	0x00001350


	//   ....[14]....
        /*01a8*/ 	.word	0x000013b0


	//   ....[15]....
        /*01ac*/ 	.word	0x000013e0


	//   ....[16]....
        /*01b0*/ 	.word	0x00001440


	//   ....[17]....
        /*01b4*/ 	.word	0x00001480


	//   ....[18]....
        /*01b8*/ 	.word	0x000014f0


	//   ....[19]....
        /*01bc*/ 	.word	0x00001530


	//   ....[20]....
        /*01c0*/ 	.word	0x00002960


	//   ....[21]....
        /*01c4*/ 	.word	0x00002970


	//   ....[22]....
        /*01c8*/ 	.word	0x00002a00


	//   ....[23]....
        /*01cc*/ 	.word	0x00002a30


	//   ....[24]....
        /*01d0*/ 	.word	0x00002aa0


	//   ....[25]....
        /*01d4*/ 	.word	0x00002ac0


	//   ....[26]....
        /*01d8*/ 	.word	0x00002b20


	//   ....[27]....
        /*01dc*/ 	.word	0x00002b30


	//   ....[28]....
        /*01e0*/ 	.word	0x00002b80


	//   ....[29]....
        /*01e4*/ 	.word	0x00002b90


	//   ....[30]....
        /*01e8*/ 	.word	0x00003a20


	//   ....[31]....
        /*01ec*/ 	.word	0x00003a30


	//   ....[32]....
        /*01f0*/ 	.word	0x00003ac0


	//   ....[33]....
        /*01f4*/ 	.word	0x00003b00


	//   ....[34]....
        /*01f8*/ 	.word	0x00003b80


	//   ....[35]....
        /*01fc*/ 	.word	0x00003bc0


	//   ....[36]....
        /*0200*/ 	.word	0x00003c20


	//   ....[37]....
        /*0204*/ 	.word	0x00003c50


	//   ....[38]....
        /*0208*/ 	.word	0x00003ca0


	//   ....[39]....
        /*020c*/ 	.word	0x00003cd0


	//   ....[40]....
        /*0210*/ 	.word	0x00003fb0


	//   ....[41]....
        /*0214*/ 	.word	0x00003fc0


	//   ....[42]....
        /*0218*/ 	.word	0x00004050


	//   ....[43]....
        /*021c*/ 	.word	0x00004080


	//   ....[44]....
        /*0220*/ 	.word	0x000040d0


	//   ....[45]....
        /*0224*/ 	.word	0x00004100


	//   ....[46]....
        /*0228*/ 	.word	0x00004170


	//   ....[47]....
        /*022c*/ 	.word	0x000041b0


	//   ....[48]....
        /*0230*/ 	.word	0x00004220


	//   ....[49]....
        /*0234*/ 	.word	0x00004250


	//   ....[50]....
        /*0238*/ 	.word	0x00005700


	//   ....[51]....
        /*023c*/ 	.word	0x00005710


	//   ....[52]....
        /*0240*/ 	.word	0x000057a0


	//   ....[53]....
        /*0244*/ 	.word	0x000057e0


	//   ....[54]....
        /*0248*/ 	.word	0x00005860


	//   ....[55]....
        /*024c*/ 	.word	0x000058a0


	//   ....[56]....
        /*0250*/ 	.word	0x00005900


	//   ....[57]....
        /*0254*/ 	.word	0x00005930


	//   ....[58]....
        /*0258*/ 	.word	0x00005980


	//   ....[59]....
        /*025c*/ 	.word	0x000059b0


	//----- nvinfo : EIATTR_VRC_CTA_INIT_COUNT
	.align		4
.L_110:
        /*0260*/ 	.byte	0x02, 0x4a
	.zero		1
	.zero		1


	//----- nvinfo : EIATTR_EXIT_INSTR_OFFSETS
	.align		4
        /*0264*/ 	.byte	0x04, 0x1c
        /*0266*/ 	.short	(.L_112 - .L_111)


	//   ....[0]....
.L_111:
        /*0268*/ 	.word	0x00000080


	//   ....[1]....
        /*026c*/ 	.word	0x000000c0


	//   ....[2]....
        /*0270*/ 	.word	0x00005c20


	//   ....[3]....
        /*0274*/ 	.word	0x00005c90


	//----- nvinfo : EIATTR_MAX_THREADS
	.align		4
.L_112:
        /*0278*/ 	.byte	0x04, 0x05
        /*027a*/ 	.short	(.L_114 - .L_113)
.L_113:
        /*027c*/ 	.word	0x00000100
        /*0280*/ 	.word	0x00000001
        /*0284*/ 	.word	0x00000001


	//----- nvinfo : EIATTR_CRS_STACK_SIZE
	.align		4
.L_114:
        /*0288*/ 	.byte	0x04, 0x1e
        /*028a*/ 	.short	(.L_116 - .L_115)
.L_115:
        /*028c*/ 	.word	0x00000000


	//----- nvinfo : EIATTR_CBANK_PARAM_SIZE
	.align		4
.L_116:
        /*0290*/ 	.byte	0x03, 0x19
        /*0292*/ 	.short	0x001d


	//----- nvinfo : EIATTR_PARAM_CBANK
	.align		4
        /*0294*/ 	.byte	0x04, 0x0a
        /*0296*/ 	.short	(.L_118 - .L_117)
	.align		4
.L_117:
        /*0298*/ 	.word	index@(.nv.constant0._ZN3cub18CUB_300001_SM_10006detail6reduce28DeviceReduceSingleTileKernelINS2_10policy_hubIdyN4cuda3__47maximumIdEEE10Policy1000EPdPfiS8_fdNS5_3std3__410__identityEEEvT0_T1_T2_T3_T4_T6_)
        /*029c*/ 	.short	0x0380
        /*029e*/ 	.short	0x001d


	//----- nvinfo : EIATTR_SW_WAR
	.align		4
.L_118:
        /*02a0*/ 	.byte	0x04, 0x36
        /*02a2*/ 	.short	(.L_120 - .L_119)
.L_119:
        /*02a4*/ 	.word	0x00000008
.L_120:


//--------------------- .nv.info._ZN3cub18CUB_300001_SM_10006detail6reduce18DeviceReduceKernelINS2_10policy_hubIdyN4cuda3__47maximumIdEEE10Policy1000EN6thrust24THRUST_300001_SM_1000_NS10device_ptrIdEEyS8_dNS5_3std3__410__identityEEEvT0_PT3_T1_NS0_13GridEvenShareISL_EET2_T4_ --------------------------
	.section	.nv.info._ZN3cub18CUB_300001_SM_10006detail6reduce18DeviceReduceKernelINS2_10policy_hubIdyN4cuda3__47maximumIdEEE10Policy1000EN6thrust24THRUST_300001_SM_1000_NS10device_ptrIdEEyS8_dNS5_3std3__410__identityEEEvT0_PT3_T1_NS0_13GridEvenShareISL_EET2_T4_,"",@"SHT_CUDA_INFO"
	.sectionflags	@""
	.align	4


	//----- nvinfo : EIATTR_CUDA_API_VERSION
	.align		4
        /*0000*/ 	.byte	0x04, 0x37
        /*0002*/ 	.short	(.L_122 - .L_121)
.L_121:
        /*0004*/ 	.word	0x00000082


	//----- nvinfo : EIATTR_KPARAM_INFO
	.align		4
.L_122:
        /*0008*/ 	.byte	0x04, 0x17
        /*000a*/ 	.short	(.L_124 - .L_123)
.L_123:
        /*000c*/ 	.word	0x00000000
        /*0010*/ 	.short	0x0005
        /*0012*/ 	.short	0x0061
        /*0014*/ 	.byte	0x00, 0xf0, 0x05, 0x00


	//----- nvinfo : EIATTR_KPARAM_INFO
	.align		4
.L_124:
        /*0018*/ 	.byte	0x04, 0x17
        /*001a*/ 	.short	(.L_126 - .L_125)
.L_125:
        /*001c*/ 	.word	0x00000000
        /*0020*/ 	.short	0x0004
        /*0022*/ 	.short	0x0060
        /*0024*/ 	.byte	0x00, 0xf0, 0x05, 0x00


	//----- nvinfo : EIATTR_KPARAM_INFO
	.align		4
.L_126:
        /*0028*/ 	.byte	0x04, 0x17
        /*002a*/ 	.short	(.L_128 - .L_127)
.L_127:
        /*002c*/ 	.word	0x00000000
        /*0030*/ 	.short	0x0003
        /*0032*/ 	.short	0x0018
        /*0034*/ 	.byte	0x00, 0xf0, 0x21, 0x01


	//----- nvinfo : EIATTR_KPARAM_INFO
	.align		4
.L_128:
        /*0038*/ 	.byte	0x04, 0x17
        /*003a*/ 	.short	(.L_130 - .L_129)
.L_129:
        /*003c*/ 	.word	0x00000000
        /*0040*/ 	.short	0x0002
        /*0042*/ 	.short	0x0010
        /*0044*/ 	.byte	0x00, 0xf0, 0x21, 0x00


	//----- nvinfo : EIATTR_KPARAM_INFO
	.align		4
.L_130:
        /*0048*/ 	.byte	0x04, 0x17
        /*004a*/ 	.short	(.L_132 - .L_131)
.L_131:
        /*004c*/ 	.word	0x00000000
        /*0050*/ 	.short	0x0001
        /*0052*/ 	.short	0x0008
        /*0054*/ 	.byte	0x00, 0xf5, 0x21, 0x00


	//----- nvinfo : EIATTR_KPARAM_INFO
	.align		4
.L_132:
        /*0058*/ 	.byte	0x04, 0x17
        /*005a*/ 	.short	(.L_134 - .L_133)
.L_133:
        /*005c*/ 	.word	0x00000000
        /*0060*/ 	.short	0x0000
        /*0062*/ 	.short	0x0000
        /*0064*/ 	.byte	0x00, 0xf0, 0x21, 0x00


	//----- nvinfo : EIATTR_SPARSE_MMA_MASK
	.align		4
.L_134:
        /*0068*/ 	.byte	0x03, 0x50
        /*006a*/ 	.short	0x0000


	//----- nvinfo : EIATTR_MAXREG_COUNT
	.align		4
        /*006c*/ 	.byte	0x03, 0x1b
        /*006e*/ 	.short	0x00ff


	//----- nvinfo : EIATTR_NUM_BARRIERS
	.align		4
        /*0070*/ 	.byte	0x02, 0x4c
        /*0072*/ 	.byte	0x01
	.zero		1


	//----- nvinfo : EIATTR_MERCURY_ISA_VERSION
	.align		4
        /*0074*/ 	.byte	0x03, 0x5f
        /*0076*/ 	.short	0x0101


	//----- nvinfo : EIATTR_COOP_GROUP_MASK_REGIDS
	.align		4
        /*0078*/ 	.byte	0x04, 0x29
        /*007a*/ 	.short	(.L_136 - .L_135)


	//   ....[0]....
.L_135:
        /*007c*/ 	.word	0xffffffff


	//   ....[1]....
        /*0080*/ 	.word	0xffffffff


	//   ....[2]....
        /*0084*/ 	.word	0xffffffff


	//   ....[3]....
        /*0088*/ 	.word	0xffffffff


	//   ....[4]....
        /*008c*/ 	.word	0xffffffff


	//   ....[5]....
        /*0090*/ 	.word	0xffffffff


	//   ....[6]....
        /*0094*/ 	.word	0xffffffff


	//   ....[7]....
        /*0098*/ 	.word	0xffffffff


	//   ....[8]....
        /*009c*/ 	.word	0xffffffff


	//   ....[9]....
        /*00a0*/ 	.word	0xffffffff


	//   ....[10]....
        /*00a4*/ 	.word	0xffffffff


	//   ....[11]....
        /*00a8*/ 	.word	0xffffffff


	//   ....[12]....
        /*00ac*/ 	.word	0xffffffff


	//   ....[13]....
        /*00b0*/ 	.word	0xffffffff


	//   ....[14]....
        /*00b4*/ 	.word	0xffffffff


	//   ....[15]....
        /*00b8*/ 	.word	0xffffffff


	//   ....[16]....
        /*00bc*/ 	.word	0xffffffff


	//   ....[17]....
        /*00c0*/ 	.word	0xffffffff


	//   ....[18]....
        /*00c4*/ 	.word	0xffffffff


	//   ....[19]....
        /*00c8*/ 	.word	0xffffffff


	//   ....[20]....
        /*00cc*/ 	.word	0xffffffff


	//   ....[21]....
        /*00d0*/ 	.word	0xffffffff


	//   ....[22]....
        /*00d4*/ 	.word	0xffffffff


	//   ....[23]....
        /*00d8*/ 	.word	0xffffffff


	//   ....[24]....
        /*00dc*/ 	.word	0xffffffff


	//   ....[25]....
        /*00e0*/ 	.word	0xffffffff


	//   ....[26]....
        /*00e4*/ 	.word	0xffffffff


	//   ....[27]....
        /*00e8*/ 	.word	0xffffffff


	//   ....[28]....
        /*00ec*/ 	.word	0xffffffff


	//   ....[29]....
        /*00f0*/ 	.word	0xffffffff


	//----- nvinfo : EIATTR_COOP_GROUP_INSTR_OFFSETS
	.align		4
.L_136:
        /*00f4*/ 	.byte	0x04, 0x28
        /*00f6*/ 	.short	(.L_138 - .L_137)


	//   ....[0]....
.L_137:
        /*00f8*/ 	.word	0x00000d50


	//   ....[1]....
        /*00fc*/ 	.word	0x00000d60


	//   ....[2]....
        /*0100*/ 	.word	0x00000df0


	//   ....[3]....
        /*0104*/ 	.word	0x00000e20


	//   ....[4]....
        /*0108*/ 	.word	0x00000e80


	//   ....[5]....
        /*010c*/ 	.word	0x00000eb0


	//   ....[6]....
        /*0110*/ 	.word	0x00000f10


	//   ....[7]....
        /*0114*/ 	.word	0x00000f20


	//   ....[8]....
        /*0118*/ 	.word	0x00000f70


	//   ....[9]....
        /*011c*/ 	.word	0x00000f80


	//   ....[10]....
        /*0120*/ 	.word	0x00001260


	//   ....[11]....
        /*0124*/ 	.word	0x00001270


	//   ....[12]....
        /*0128*/ 	.word	0x00001300


	//   ....[13]....
        /*012c*/ 	.word	0x00001320


	//   ....[14]....
        /*0130*/ 	.word	0x00001380


	//   ....[15]....
        /*0134*/ 	.word	0x000013a0


	//   ....[16]....
        /*0138*/ 	.word	0x00001400


	//   ....[17]....
        /*013c*/ 	.word	0x00001440


	//   ....[18]....
        /*0140*/ 	.word	0x000014b0


	//   ....[19]....
        /*0144*/ 	.word	0x000014d0


	//   ....[20]....
        /*0148*/ 	.word	0x00002c00


	//   ....[21]....
        /*014c*/ 	.word	0x00002c10


	//   ....[22]....
        /*0150*/ 	.word	0x00002cb0


	//   ....[23]....
        /*0154*/ 	.word	0x00002ce0


	//   ....[24]....
        /*0158*/ 	.word	0x00002d40


	//   ....[25]....
        /*015c*/ 	.word	0x00002d70


	//   ....[26]....
        /*0160*/ 	.word	0x00002dc0


	//   ....[27]....
        /*0164*/ 	.word	0x00002de0


	//   ....[28]....
        /*0168*/ 	.word	0x00002e30


	//   ....[29]....
        /*016c*/ 	.word	0x00002e50


	//----- nvinfo : EIATTR_VRC_CTA_INIT_COUNT
	.align		4
.L_138:
        /*0170*/ 	.byte	0x02, 0x4a
	.zero		1
	.zero		1


	//----- nvinfo : EIATTR_EXIT_INSTR_OFFSETS
	.align		4
        /*0174*/ 	.byte	0x04, 0x1c
        /*0176*/ 	.short	(.L_140 - .L_139)


	//   ....[0]....
.L_139:
        /*0178*/ 	.word	0x000030f0


	//   ....[1]....
        /*017c*/ 	.word	0x00003150


	//----- nvinfo : EIATTR_MAX_THREADS
	.align		4
.L_140:
        /*0180*/ 	.byte	0x04, 0x05
        /*0182*/ 	.short	(.L_142 - .L_141)
.L_141:
        /*0184*/ 	.word	0x00000100
        /*0188*/ 	.word	0x00000001
        /*018c*/ 	.word	0x00000001


	//----- nvinfo : EIATTR_CRS_STACK_SIZE
	.align		4
.L_142:
        /*0190*/ 	.byte	0x04, 0x1e
        /*0192*/ 	.short	(.L_144 - .L_143)
.L_143:
        /*0194*/ 	.word	0x00000000


	//----- nvinfo : EIATTR_CBANK_PARAM_SIZE
	.align		4
.L_144:
        /*0198*/ 	.byte	0x03, 0x19
        /*019a*/ 	.short	0x0062


	//----- nvinfo : EIATTR_PARAM_CBANK
	.align		4
        /*019c*/ 	.byte	0x04, 0x0a
        /*019e*/ 	.short	(.L_146 - .L_145)
	.align		4
.L_145:
        /*01a0*/ 	.word	index@(.nv.constant0._ZN3cub18CUB_300001_SM_10006detail6reduce18DeviceReduceKernelINS2_10policy_hubIdyN4cuda3__47maximumIdEEE10Policy1000EN6thrust24THRUST_300001_SM_1000_NS10device_ptrIdEEyS8_dNS5_3std3__410__identityEEEvT0_PT3_T1_NS0_13GridEvenShareISL_EET2_T4_)
        /*01a4*/ 	.short	0x0380
        /*01a6*/ 	.short	0x0062


	//----- nvinfo : EIATTR_SW_WAR
	.align		4
.L_146:
        /*01a8*/ 	.byte	0x04, 0x36
        /*01aa*/ 	.short	(.L_148 - .L_147)
.L_147:
        /*01ac*/ 	.word	0x00000008
.L_148:


//--------------------- .nv.info._ZN3cub18CUB_300001_SM_10006detail6reduce28DeviceReduceSingleTileKernelINS2_10policy_hubIdyN4cuda3__47maximumIdEEE10Policy1000EN6thrust24THRUST_300001_SM_1000_NS10device_ptrIdEEPfyS8_fdNS5_3std3__410__identityEEEvT0_T1_T2_T3_T4_T6_ --------------------------
	.section	.nv.info._ZN3cub18CUB_300001_SM_10006detail6reduce28DeviceReduceSingleTileKernelINS2_10policy_hubIdyN4cuda3__47maximumIdEEE10Policy1000EN6thrust24THRUST_300001_SM_1000_NS10device_ptrIdEEPfyS8_fdNS5_3std3__410__identityEEEvT0_T1_T2_T3_T4_T6_,"",@"SHT_CUDA_INFO"
	.sectionflags	@""
	.align	4


	//----- nvinfo : EIATTR_CUDA_API_VERSION
	.align		4
        /*0000*/ 	.byte	0x04, 0x37
        /*0002*/ 	.short	(.L_150 - .L_149)
.L_149:
        /*0004*/ 	.word	0x00000082


	//----- nvinfo : EIATTR_KPARAM_INFO
	.align		4
.L_150:
        /*0008*/ 	.byte	0x04, 0x17
        /*000a*/ 	.short	(.L_152 - .L_151)
.L_151:
        /*000c*/ 	.word	0x00000000
        /*0010*/ 	.short	0x0005
        /*0012*/ 	.short	0x0020
        /*0014*/ 	.byte	0x00, 0xf0, 0x05, 0x00


	//----- nvinfo : EIATTR_KPARAM_INFO
	.align		4
.L_152:
        /*0018*/ 	.byte	0x04, 0x17
        /*001a*/ 	.short	(.L_154 - .L_153)
.L_153:
        /*001c*/ 	.word	0x00000000
        /*0020*/ 	.short	0x0004
        /*0022*/ 	.short	0x001c
        /*0024*/ 	.byte	0x00, 0xf0, 0x11, 0x00


	//----- nvinfo : EIATTR_KPARAM_INFO
	.align		4
.L_154:
        /*0028*/ 	.byte	0x04, 0x17
        /*002a*/ 	.short	(.L_156 - .L_155)
.L_155:
        /*002c*/ 	.word	0x00000000
        /*0030*/ 	.short	0x0003
        /*0032*/ 	.short	0x0018
        /*0034*/ 	.byte	0x00, 0xf0, 0x05, 0x00


	//----- nvinfo : EIATTR_KPARAM_INFO
	.align		4
.L_156:
        /*0038*/ 	.byte	0x04, 0x17
        /*003a*/ 	.short	(.L_158 - .L_157)
.L_157:
        /*003c*/ 	.word	0x00000000
        /*0040*/ 	.short	0x0002
        /*0042*/ 	.short	0x0010
        /*0044*/ 	.byte	0x00, 0xf0, 0x21, 0x00


	//----- nvinfo : EIATTR_KPARAM_INFO
	.align		4
.L_158:
        /*0048*/ 	.byte	0x04, 0x17
        /*004a*/ 	.short	(.L_160 - .L_159)
.L_159:
        /*004c*/ 	.word	0x00000000
        /*0050*/ 	.short	0x0001
        /*0052*/ 	.short	0x0008
        /*0054*/ 	.byte	0x00, 0xf5, 0x21, 0x00


	//----- nvinfo : EIATTR_KPARAM_INFO
	.align		4
.L_160:
        /*0058*/ 	.byte	0x04, 0x17
        /*005a*/ 	.short	(.L_162 - .L_161)
.L_161:
        /*005c*/ 	.word	0x00000000
        /*0060*/ 	.short	0x0000
        /*0062*/ 	.short	0x0000
        /*0064*/ 	.byte	0x00, 0xf0, 0x21, 0x00


	//----- nvinfo : EIATTR_SPARSE_MMA_MASK
	.align		4
.L_162:
        /*0068*/ 	.byte	0x03, 0x50
        /*006a*/ 	.short	0x0000


	//----- nvinfo : EIATTR_MAXREG_COUNT
	.align		4
        /*006c*/ 	.byte	0x03, 0x1b
        /*006e*/ 	.short	0x00ff


	//----- nvinfo : EIATTR_NUM_BARRIERS
	.align		4
        /*0070*/ 	.byte	0x02, 0x4c
        /*0072*/ 	.byte	0x01
	.zero		1


	//----- nvinfo : EIATTR_MERCURY_ISA_VERSION
	.align		4
        /*0074*/ 	.byte	0x03, 0x5f
        /*0076*/ 	.short	0x0101


	//----- nvinfo : EIATTR_COOP_GROUP_MASK_REGIDS
	.align		4
        /*0078*/ 	.byte	0x04, 0x29
        /*007a*/ 	.short	(.L_164 - .L_163)


	//   ....[0]....
.L_163:
        /*007c*/ 	.word	0xffffffff


	//   ....[1]....
        /*0080*/ 	.word	0xffffffff


	//   ....[2]....
        /*0084*/ 	.word	0xffffffff


	//   ....[3]....
        /*0088*/ 	.word	0xffffffff


	//   ....[4]....
        /*008c*/ 	.word	0xffffffff


	//   ....[5]....
        /*0090*/ 	.word	0xffffffff


	//   ....[6]....
        /*0094*/ 	.word	0xffffffff


	//   ....[7]....
        /*0098*/ 	.word	0xffffffff


	//   ....[8]....
        /*009c*/ 	.word	0xffffffff


	//   ....[9]....
        /*00a0*/ 	.word	0xffffffff


	//   ....[10]....
        /*00a4*/ 	.word	0xffffffff


	//   ....[11]....
        /*00a8*/ 	.word	0xffffffff


	//   ....[12]....
        /*00ac*/ 	.word	0xffffffff


	//   ....[13]....
        /*00b0*/ 	.word	0xffffffff


	//   ....[14]....
        /*00b4*/ 	.word	0xffffffff


	//   ....[15]....
        /*00b8*/ 	.word	0xffffffff


	//   ....[16]....
        /*00bc*/ 	.word	0xffffffff


	//   ....[17]....
        /*00c0*/ 	.word	0xffffffff


	//   ....[18]....
        /*00c4*/ 	.word	0xffffffff


	//   ....[19]....
        /*00c8*/ 	.word	0xffffffff


	//   ....[20]....
        /*00cc*/ 	.word	0xffffffff


	//   ....[21]....
        /*00d0*/ 	.word	0xffffffff


	//   ....[22]....
        /*00d4*/ 	.word	0xffffffff


	//   ....[23]....
        /*00d8*/ 	.word	0xffffffff


	//   ....[24]....
        /*00dc*/ 	.word	0xffffffff


	//   ....[25]....
        /*00e0*/ 	.word	0xffffffff


	//   ....[26]....
        /*00e4*/ 	.word	0xffffffff


	//   ....[27]....
        /*00e8*/ 	.word	0xffffffff


	//   ....[28]....
        /*00ec*/ 	.word	0xffffffff


	//   ....[29]....
        /*00f0*/ 	.word	0xffffffff


	//----- nvinfo : EIATTR_COOP_GROUP_INSTR_OFFSETS
	.align		4
.L_164:
        /*00f4*/ 	.byte	0x04, 0x28
        /*00f6*/ 	.short	(.L_166 - .L_165)


	//   ....[0]....
.L_165:
        /*00f8*/ 	.word	0x00000cb0


	//   ....[1]....
        /*00fc*/ 	.word	0x00000cc0


	//   ....[2]....
        /*0100*/ 	.word	0x00000d50


	//   ....[3]....
        /*0104*/ 	.word	0x00000d90


	//   ....[4]....
        /*0108*/ 	.word	0x00000df0


	//   ....[5]....
        /*010c*/ 	.word	0x00000e30


	//   ....[6]....
        /*0110*/ 	.word	0x00000e80


	//   ....[7]....
        /*0114*/ 	.word	0x00000eb0


	//   ....[8]....
        /*0118*/ 	.word	0x00000ef0


	//   ....[9]....
        /*011c*/ 	.word	0x00000f20


	//   ....[10]....
        /*0120*/ 	.word	0x00001240


	//   ....[11]....
        /*0124*/ 	.word	0x00001250


	//   ....[12]....
        /*0128*/ 	.word	0x000012e0


	//   ....[13]....
        /*012c*/ 	.word	0x00001300


	//   ....[14]....
        /*0130*/ 	.word	0x00001360


	//   ....[15]....
        /*0134*/ 	.word	0x00001380


	//   ....[16]....
        /*0138*/ 	.word	0x000013e0


	//   ....[17]....
        /*013c*/ 	.word	0x00001410


	//   ....[18]....
        /*0140*/ 	.word	0x00001490


	//   ....[19]....
        /*0144*/ 	.word	0x000014b0


	//   ....[20]....
        /*0148*/ 	.word	0x00002a40


	//   ....[21]....
        /*014c*/ 	.word	0x00002a50


	//   ....[22]....
        /*0150*/ 	.word	0x00002ae0


	//   ....[23]....
        /*0154*/ 	.word	0x00002b10


	//   ....[24]....
        /*0158*/ 	.word	0x00002b80


	//   ....[25]....
        /*015c*/ 	.word	0x00002ba0


	//   ....[26]....
        /*0160*/ 	.word	0x00002c00


	//   ....[27]....
        /*0164*/ 	.word	0x00002c10


	//   ....[28]....
        /*0168*/ 	.word	0x00002c50


	//   ....[29]....
        /*016c*/ 	.word	0x00002c60


	//----- nvinfo : EIATTR_VRC_CTA_INIT_COUNT
	.align		4
.L_166:
        /*0170*/ 	.byte	0x02, 0x4a
	.zero		1
	.zero		1


	//----- nvinfo : EIATTR_EXIT_INSTR_OFFSETS
	.align		4
        /*0174*/ 	.byte	0x04, 0x1c
        /*0176*/ 	.short	(.L_168 - .L_167)


	//   ....[0]....
.L_167:
        /*0178*/ 	.word	0x000000a0


	//   ....[1]....
        /*017c*/ 	.word	0x000000e0


	//   ....[2]....
        /*0180*/ 	.word	0x00002f00


	//   ....[3]....
        /*0184*/ 	.word	0x00002f70


	//----- nvinfo : EIATTR_MAX_THREADS
	.align		4
.L_168:
        /*0188*/ 	.byte	0x04, 0x05
        /*018a*/ 	.short	(.L_170 - .L_169)
.L_169:
        /*018c*/ 	.word	0x00000100
        /*0190*/ 	.word	0x00000001
        /*0194*/ 	.word	0x00000001


	//----- nvinfo : EIATTR_CRS_STACK_SIZE
	.align		4
.L_170:
        /*0198*/ 	.byte	0x04, 0x1e
        /*019a*/ 	.short	(.L_172 - .L_171)
.L_171:
        /*019c*/ 	.word	0x00000000


	//----- nvinfo : EIATTR_CBANK_PARAM_SIZE
	.align		4
.L_172:
        /*01a0*/ 	.byte	0x03, 0x19
        /*01a2*/ 	.short	0x0021


	//----- nvinfo : EIATTR_PARAM_CBANK
	.align		4
        /*01a4*/ 	.byte	0x04, 0x0a
        /*01a6*/ 	.short	(.L_174 - .L_173)
	.align		4
.L_173:
        /*01a8*/ 	.word	index@(.nv.constant0._ZN3cub18CUB_300001_SM_10006detail6reduce28DeviceReduceSingleTileKernelINS2_10policy_hubIdyN4cuda3__47maximumIdEEE10Policy1000EN6thrust24THRUST_300001_SM_1000_NS10device_ptrIdEEPfyS8_fdNS5_3std3__410__identityEEEvT0_T1_T2_T3_T4_T6_)
        /*01ac*/ 	.short	0x0380
        /*01ae*/ 	.short	0x0021


	//----- nvinfo : EIATTR_SW_WAR
	.align		4
.L_174:
        /*01b0*/ 	.byte	0x04, 0x36
        /*01b2*/ 	.short	(.L_176 - .L_175)
.L_175:
        /*01b4*/ 	.word	0x00000008
.L_176:


//--------------------- .nv.info._ZN3cub18CUB_300001_SM_10006detail6reduce28DeviceReduceSingleTileKernelINS2_10policy_hubIdjN4cuda3__47maximumIdEEE10Policy1000EPdPfiS8_fdNS5_3std3__410__identityEEEvT0_T1_T2_T3_T4_T6_ --------------------------
	.section	.nv.info._ZN3cub18CUB_300001_SM_10006detail6reduce28DeviceReduceSingleTileKernelINS2_10policy_hubIdjN4cuda3__47maximumIdEEE10Policy1000EPdPfiS8_fdNS5_3std3__410__identityEEEvT0_T1_T2_T3_T4_T6_,"",@"SHT_CUDA_INFO"
	.sectionflags	@""
	.align	4


	//----- nvinfo : EIATTR_CUDA_API_VERSION
	.align		4
        /*0000*/ 	.byte	0x04, 0x37
        /*0002*/ 	.short	(.L_178 - .L_177)
.L_177:
        /*0004*/ 	.word	0x00000082


	//----- nvinfo : EIATTR_KPARAM_INFO
	.align		4
.L_178:
        /*0008*/ 	.byte	0x04, 0x17
        /*000a*/ 	.short	(.L_180 - .L_179)
.L_179:
        /*000c*/ 	.word	0x00000000
        /*0010*/ 	.short	0x0005
        /*0012*/ 	.short	0x001c
        /*0014*/ 	.byte	0x00, 0xf0, 0x05, 0x00


	//----- nvinfo : EIATTR_KPARAM_INFO
	.align		4
.L_180:
        /*0018*/ 	.byte	0x04, 0x17
        /*001a*/ 	.short	(.L_182 - .L_181)
.L_181:
        /*001c*/ 	.word	0x00000000
        /*0020*/ 	.short	0x0004
        /*0022*/ 	.short	0x0018
        /*0024*/ 	.byte	0x00, 0xf0, 0x11, 0x00


	//----- nvinfo : EIATTR_KPARAM_INFO
	.align		4
.L_182:
        /*0028*/ 	.byte	0x04, 0x17
        /*002a*/ 	.short	(.L_184 - .L_183)
.L_183:
        /*002c*/ 	.word	0x00000000
        /*0030*/ 	.short	0x0003
        /*0032*/ 	.short	0x0014
        /*0034*/ 	.byte	0x00, 0xf0, 0x05, 0x00


	//----- nvinfo : EIATTR_KPARAM_INFO
	.align		4
.L_184:
        /*0038*/ 	.byte	0x04, 0x17
        /*003a*/ 	.short	(.L_186 - .L_185)
.L_185:
        /*003c*/ 	.word	0x00000000
        /*0040*/ 	.short	0x0002
        /*0042*/ 	.short	0x0010
        /*0044*/ 	.byte	0x00, 0xf0, 0x11, 0x00


	//----- nvinfo : EIATTR_KPARAM_INFO
	.align		4
.L_186:
        /*0048*/ 	.byte	0x04, 0x17
        /*004a*/ 	.short	(.L_188 - .L_187)
.L_187:
        /*004c*/ 	.word	0x00000000
        /*0050*/ 	.short	0x0001
        /*0052*/ 	.short	0x0008
        /*0054*/ 	.byte	0x00, 0xf5, 0x21, 0x00


	//----- nvinfo : EIATTR_KPARAM_INFO
	.align		4
.L_188:
        /*0058*/ 	.byte	0x04, 0x17
        /*005a*/ 	.short	(.L_190 - .L_189)
.L_189:
        /*005c*/ 	.word	0x00000000
        /*0060*/ 	.short	0x0000
        /*0062*/ 	.short	0x0000
        /*0064*/ 	.byte	0x00, 0xf5, 0x21, 0x00


	//----- nvinfo : EIATTR_SPARSE_MMA_MASK
	.align		4
.L_190:
        /*0068*/ 	.byte	0x03, 0x50
        /*006a*/ 	.short	0x0000


	//----- nvinfo : EIATTR_MAXREG_COUNT
	.align		4
        /*006c*/ 	.byte	0x03, 0x1b
        /*006e*/ 	.short	0x00ff


	//----- nvinfo : EIATTR_NUM_BARRIERS
	.align		4
        /*0070*/ 	.byte	0x02, 0x4c
        /*0072*/ 	.byte	0x01
	.zero		1


	//----- nvinfo : EIATTR_MERCURY_ISA_VERSION
	.align		4
        /*0074*/ 	.byte	0x03, 0x5f
        /*0076*/ 	.short	0x0101


	//----- nvinfo : EIATTR_COOP_GROUP_MASK_REGIDS
	.align		4
        /*0078*/ 	.byte	0x04, 0x29
        /*007a*/ 	.short	(.L_192 - .L_191)


	//   ....[0]....
.L_191:
        /*007c*/ 	.word	0xffffffff


	//   ....[1]....
        /*0080*/ 	.word	0xffffffff


	//   ....[2]....
        /*0084*/ 	.word	0xffffffff


	//   ....[3]....
        /*0088*/ 	.word	0xffffffff


	//   ....[4]....
        /*008c*/ 	.word	0xffffffff


	//   ....[5]....
        /*0090*/ 	.word	0xffffffff


	//   ....[6]....
        /*0094*/ 	.word	0xffffffff


	//   ....[7]....
        /*0098*/ 	.word	0xffffffff


	//   ....[8]....
        /*009c*/ 	.word	0xffffffff


	//   ....[9]....
        /*00a0*/ 	.word	0xffffffff


	//   ....[10]....
        /*00a4*/ 	.word	0xffffffff


	//   ....[11]....
        /*00a8*/ 	.word	0xffffffff


	//   ....[12]....
        /*00ac*/ 	.word	0xffffffff


	//   ....[13]....
        /*00b0*/ 	.word	0xffffffff


	//   ....[14]....
        /*00b4*/ 	.word	0xffffffff


	//   ....[15]....
        /*00b8*/ 	.word	0xffffffff


	//   ....[16]....
        /*00bc*/ 	.word	0xffffffff


	//   ....[17]....
        /*00c0*/ 	.word	0xffffffff


	//   ....[18]....
        /*00c4*/ 	.word	0xffffffff


	//   ....[19]....
        /*00c8*/ 	.word	0xffffffff


	//   ....[20]....
        /*00cc*/ 	.word	0xffffffff


	//   ....[21]....
        /*00d0*/ 	.word	0xffffffff


	//   ....[22]....
        /*00d4*/ 	.word	0xffffffff


	//   ....[23]....
        /*00d8*/ 	.word	0xffffffff


	//   ....[24]....
        /*00dc*/ 	.word	0xffffffff


	//   ....[25]....
        /*00e0*/ 	.word	0xffffffff


	//   ....[26]....
        /*00e4*/ 	.word	0xffffffff


	//   ....[27]....
        /*00e8*/ 	.word	0xffffffff


	//   ....[28]....
        /*00ec*/ 	.word	0xffffffff


	//   ....[29]....
        /*00f0*/ 	.word	0xffffffff


	//   ....[30]....
        /*00f4*/ 	.word	0xffffffff


	//   ....[31]....
        /*00f8*/ 	.word	0xffffffff


	//   ....[32]....
        /*00fc*/ 	.word	0xffffffff


	//   ....[33]....
        /*0100*/ 	.word	0xffffffff


	//   ....[34]....
        /*0104*/ 	.word	0xffffffff


	//   ....[35]....
        /*0108*/ 	.word	0xffffffff


	//   ....[36]....
        /*010c*/ 	.word	0xffffffff


	//   ....[37]....
        /*0110*/ 	.word	0xffffffff


	//   ....[38]....
        /*0114*/ 	.word	0xffffffff


	//   ....[39]....
        /*0118*/ 	.word	0xffffffff


	//   ....[40]....
        /*011c*/ 	.word	0xffffffff


	//   ....[41]....
        /*0120*/ 	.word	0xffffffff


	//   ....[42]....
        /*0124*/ 	.word	0xffffffff


	//   ....[43]....
        /*0128*/ 	.word	0xffffffff


	//   ....[44]....
        /*012c*/ 	.word	0xffffffff


	//   ....[45]....
        /*0130*/ 	.word	0xffffffff


	//   ....[46]....
        /*0134*/ 	.word	0xffffffff


	//   ....[47]....
        /*0138*/ 	.word	0xffffffff


	//   ....[48]....
        /*013c*/ 	.word	0xffffffff


	//   ....[49]....
        /*0140*/ 	.word	0xffffffff


	//   ....[50]....
        /*0144*/ 	.word	0xffffffff


	//   ....[51]....
        /*0148*/ 	.word	0xffffffff


	//   ....[52]....
        /*014c*/ 	.word	0xffffffff


	//   ....[53]....
        /*0150*/ 	.word	0xffffffff


	//   ....[54]....
        /*0154*/ 	.word	0xffffffff


	//   ....[55]....
        /*0158*/ 	.word	0xffffffff


	//   ....[56]....
        /*015c*/ 	.word	0xffffffff


	//   ....[57]....
        /*0160*/ 	.word	0xffffffff


	//   ....[58]....
        /*0164*/ 	.word	0xffffffff


	//   ....[59]....
        /*0168*/ 	.word	0xffffffff


	//----- nvinfo : EIATTR_COOP_GROUP_INSTR_OFFSETS
	.align		4
.L_192:
        /*016c*/ 	.byte	0x04, 0x28
        /*016e*/ 	.short	(.L_194 - .L_193)


	//   ....[0]....
.L_193:
        /*0170*/ 	.word	0x00000d30


	//   ....[1]....
        /*0174*/ 	.word	0x00000d40


	//   ....[2]....
        /*0178*/ 	.word	0x00000dd0


	//   ....[3]....
        /*017c*/ 	.word	0x00000e10


	//   ....[4]....
        /*0180*/ 	.word	0x00000e80


	//   ....[5]....
        /*0184*/ 	.word	0x00000ea0


	//   ....[6]....
        /*0188*/ 	.word	0x00000ef0


	//   ....[7]....
        /*018c*/ 	.word	0x00000f10


	//   ....[8]....
        /*0190*/ 	.word	0x00000f60


	//   ....[9]....
        /*0194*/ 	.word	0x00000f80


	//   ....[10]....
        /*0198*/ 	.word	0x00001280


	//   ....[11]....
        /*019c*/ 	.word	0x00001290


	//   ....[12]....
        /*01a0*/ 	.word	0x00001320


	//   ....[13]....
        /*01a4*/ 	.word	0x00001350


	//   ....[14]....
        /*01a8*/ 	.word	0x000013b0


	//   ....[15]....
        /*01ac*/ 	.word	0x000013e0


	//   ....[16]....
        /*01b0*/ 	.word	0x00001440


	//   ....[17]....
        /*01b4*/ 	.word	0x00001480


	//   ....[18]....
        /*01b8*/ 	.word	0x000014f0


	//   ....[19]....
        /*01bc*/ 	.word	0x00001530


	//   ....[20]....
        /*01c0*/ 	.word	0x00002960


	//   ....[21]....
        /*01c4*/ 	.word	0x00002970


	//   ....[22]....
        /*01c8*/ 	.word	0x00002a00


	//   ....[23]....
        /*01cc*/ 	.word	0x00002a30


	//   ....[24]....
        /*01d0*/ 	.word	0x00002aa0


	//   ....[25]....
        /*01d4*/ 	.word	0x00002ac0


	//   ....[26]....
        /*01d8*/ 	.word	0x00002b20


	//   ....[27]....
        /*01dc*/ 	.word	0x00002b30


	//   ....[28]....
        /*01e0*/ 	.word	0x00002b80


	//   ....[29]....
        /*01e4*/ 	.word	0x00002b90


	//   ....[30]....
        /*01e8*/ 	.word	0x00003a20


	//   ....[31]....
        /*01ec*/ 	.word	0x00003a30


	//   ....[32]....
        /*01f0*/ 	.word	0x00003ac0


	//   ....[33]....
        /*01f4*/ 	.word	0x00003b00


	//   ....[34]....
        /*01f8*/ 	.word	0x00003b80


	//   ....[35]....
        /*01fc*/ 	.word	0x00003bc0


	//   ....[36]....
        /*0200*/ 	.word	0x00003c20


	//   ....[37]....
        /*0204*/ 	.word	0x00003c50


	//   ....[38]....
        /*0208*/ 	.word	0x00003ca0


	//   ....[39]....
        /*020c*/ 	.word	0x00003cd0


	//   ....[40]....
        /*0210*/ 	.word	0x00003fb0


	//   ....[41]....
        /*0214*/ 	.word	0x00003fc0


	//   ....[42]....
        /*0218*/ 	.word	0x00004050


	//   ....[43]....
        /*021c*/ 	.word	0x00004080


	//   ....[44]....
        /*0220*/ 	.word	0x000040d0


	//   ....[45]....
        /*0224*/ 	.word	0x00004100


	//   ....[46]....
        /*0228*/ 	.word	0x00004170


	//   ....[47]....
        /*022c*/ 	.word	0x000041b0


	//   ....[48]....
        /*0230*/ 	.word	0x00004220


	//   ....[49]....
        /*0234*/ 	.word	0x00004250


	//   ....[50]....
        /*0238*/ 	.word	0x00005700


	//   ....[51]....
        /*023c*/ 	.word	0x00005710


	//   ....[52]....
        /*0240*/ 	.word	0x000057a0


	//   ....[53]....
        /*0244*/ 	.word	0x000057e0


	//   ....[54]....
        /*0248*/ 	.word	0x00005860


	//   ....[55]....
        /*024c*/ 	.word	0x000058a0


	//   ....[56]....
        /*0250*/ 	.word	0x00005900


	//   ....[57]....
        /*0254*/ 	.word	0x00005930


	//   ....[58]....
        /*0258*/ 	.word	0x00005980


	//   ....[59]....
        /*025c*/ 	.word	0x000059b0


	//----- nvinfo : EIATTR_VRC_CTA_INIT_COUNT
	.align		4
.L_194:
        /*0260*/ 	.byte	0x02, 0x4a
	.zero		1
	.zero		1


	//----- nvinfo : EIATTR_EXIT_INSTR_OFFSETS
	.align		4
        /*0264*/ 	.byte	0x04, 0x1c
        /*0266*/ 	.short	(.L_196 - .L_195)


	//   ....[0]....
.L_195:
        /*0268*/ 	.word	0x00000080


	//   ....[1]....
        /*026c*/ 	.word	0x000000c0


	//   ....[2]....
        /*0270*/ 	.word	0x00005c20


	//   ....[3]....
        /*0274*/ 	.word	0x00005c90


	//----- nvinfo : EIATTR_MAX_THREADS
	.align		4
.L_196:
        /*0278*/ 	.byte	0x04, 0x05
        /*027a*/ 	.short	(.L_198 - .L_197)
.L_197:
        /*027c*/ 	.word	0x00000100
        /*0280*/ 	.word	0x00000001
        /*0284*/ 	.word	0x00000001


	//----- nvinfo : EIATTR_CRS_STACK_SIZE
	.align		4
.L_198:
        /*0288*/ 	.byte	0x04, 0x1e
        /*028a*/ 	.short	(.L_200 - .L_199)
.L_199:
        /*028c*/ 	.word	0x00000000


	//----- nvinfo : EIATTR_CBANK_PARAM_SIZE
	.align		4
.L_200:
        /*0290*/ 	.byte	0x03, 0x19
        /*0292*/ 	.short	0x001d


	//----- nvinfo : EIATTR_PARAM_CBANK
	.align		4
        /*0294*/ 	.byte	0x04, 0x0a
        /*0296*/ 	.short	(.L_202 - .L_201)
	.align		4
.L_201:
        /*0298*/ 	.word	index@(.nv.constant0._ZN3cub18CUB_300001_SM_10006detail6reduce28DeviceReduceSingleTileKernelINS2_10policy_hubIdjN4cuda3__47maximumIdEEE10Policy1000EPdPfiS8_fdNS5_3std3__410__identityEEEvT0_T1_T2_T3_T4_T6_)
        /*029c*/ 	.short	0x0380
        /*029e*/ 	.short	0x001d


	//----- nvinfo : EIATTR_SW_WAR
	.align		4
.L_202:
        /*02a0*/ 	.byte	0x04, 0x36
        /*02a2*/ 	.short	(.L_204 - .L_203)
.L_203:
        /*02a4*/ 	.word	0x00000008
.L_204:


//--------------------- .nv.info._ZN3cub18CUB_300001_SM_10006detail6reduce18DeviceReduceKernelINS2_10policy_hubIdjN4cuda3__47maximumIdEEE10Policy1000EN6thrust24THRUST_300001_SM_1000_NS10device_ptrIdEEjS8_dNS5_3std3__410__identityEEEvT0_PT3_T1_NS0_13GridEvenShareISL_EET2_T4_ --------------------------
	.section	.nv.info._ZN3cub18CUB_300001_SM_10006detail6reduce18DeviceReduceKernelINS2_10policy_hubIdjN4cuda3__47maximumIdEEE10Policy1000EN6thrust24THRUST_300001_SM_1000_NS10device_ptrIdEEjS8_dNS5_3std3__410__identityEEEvT0_PT3_T1_NS0_13GridEvenShareISL_EET2_T4_,"",@"SHT_CUDA_INFO"
	.sectionflags	@""
	.align	4


	//----- nvinfo : EIATTR_CUDA_API_VERSION
	.align		4
        /*0000*/ 	.byte	0x04, 0x37
        /*0002*/ 	.short	(.L_206 - .L_205)
.L_205:
        /*0004*/ 	.word	0x00000082


	//----- nvinfo : EIATTR_KPARAM_INFO
	.align		4
.L_206:
        /*0008*/ 	.byte	0x04, 0x17
        /*000a*/ 	.short	(.L_208 - .L_207)
.L_207:
        /*000c*/ 	.word	0x00000000
        /*0010*/ 	.short	0x0005
        /*0012*/ 	.short	0x003d
        /*0014*/ 	.byte	0x00, 0xf0, 0x05, 0x00


	//----- nvinfo : EIATTR_KPARAM_INFO
	.align		4
.L_208:
        /*0018*/ 	.byte	0x04, 0x17
        /*001a*/ 	.short	(.L_210 - .L_209)
.L_209:
        /*001c*/ 	.word	0x00000000
        /*0020*/ 	.short	0x0004
        /*0022*/ 	.short	0x003c
        /*0024*/ 	.byte	0x00, 0xf0, 0x05, 0x00


	//----- nvinfo : EIATTR_KPARAM_INFO
	.align		4
.L_210:
        /*0028*/ 	.byte	0x04, 0x17
        /*002a*/ 	.short	(.L_212 - .L_211)
.L_211:
        /*002c*/ 	.word	0x00000000
        /*0030*/ 	.short	0x0003
        /*0032*/ 	.short	0x0014
        /*0034*/ 	.byte	0x00, 0xf0, 0xa1, 0x00


	//----- nvinfo : EIATTR_KPARAM_INFO
	.align		4
.L_212:
        /*0038*/ 	.byte	0x04, 0x17
        /*003a*/ 	.short	(.L_214 - .L_213)
.L_213:
        /*003c*/ 	.word	0x00000000
        /*0040*/ 	.short	0x0002
        /*0042*/ 	.short	0x0010
        /*0044*/ 	.byte	0x00, 0xf0, 0x11, 0x00


	//----- nvinfo : EIATTR_KPARAM_INFO
	.align		4
.L_214:
        /*0048*/ 	.byte	0x04, 0x17
        /*004a*/ 	.short	(.L_216 - .L_215)
.L_215:
        /*004c*/ 	.word	0x00000000
        /*0050*/ 	.short	0x0001
        /*0052*/ 	.short	0x0008
        /*0054*/ 	.byte	0x00, 0xf5, 0x21, 0x00


	//----- nvinfo : EIATTR_KPARAM_INFO
	.align		4
.L_216:
        /*0058*/ 	.byte	0x04, 0x17
        /*005a*/ 	.short	(.L_218 - .L_217)
.L_217:
        /*005c*/ 	.word	0x00000000
        /*0060*/ 	.short	0x0000
        /*0062*/ 	.short	0x0000
        /*0064*/ 	.byte	0x00, 0xf0, 0x21, 0x00


	//----- nvinfo : EIATTR_SPARSE_MMA_MASK
	.align		4
.L_218:
        /*0068*/ 	.byte	0x03, 0x50
        /*006a*/ 	.short	0x0000


	//----- nvinfo : EIATTR_MAXREG_COUNT
	.align		4
        /*006c*/ 	.byte	0x03, 0x1b
        /*006e*/ 	.short	0x00ff


	//----- nvinfo : EIATTR_NUM_BARRIERS
	.align		4
        /*0070*/ 	.byte	0x02, 0x4c
        /*0072*/ 	.byte	0x01
	.zero		1


	//----- nvinfo : EIATTR_MERCURY_ISA_VERSION
	.align		4
        /*0074*/ 	.byte	0x03, 0x5f
        /*0076*/ 	.short	0x0101


	//----- nvinfo : EIATTR_COOP_GROUP_MASK_REGIDS
	.align		4
        /*0078*/ 	.byte	0x04, 0x29
        /*007a*/ 	.short	(.L_220 - .L_219)


	//   ....[0]....
.L_219:
        /*007c*/ 	.word	0xffffffff


	//   ....[1]....
        /*0080*/ 	.word	0xffffffff


	//   ....[2]....
        /*0084*/ 	.word	0xffffffff


	//   ....[3]....
        /*0088*/ 	.word	0xffffffff


	//   ....[4]....
        /*008c*/ 	.word	0xffffffff


	//   ....[5]....
        /*0090*/ 	.word	0xffffffff


	//   ....[6]....
        /*0094*/ 	.word	0xffffffff


	//   ....[7]....
        /*0098*/ 	.word	0xffffffff


	//   ....[8]....
        /*009c*/ 	.word	0xffffffff


	//   ....[9]....
        /*00a0*/ 	.word	0xffffffff


	//   ....[10]....
        /*00a4*/ 	.word	0xffffffff


	//   ....[11]....
        /*00a8*/ 	.word	0xffffffff


	//   ....[12]....
        /*00ac*/ 	.word	0xffffffff


	//   ....[13]....
        /*00b0*/ 	.word	0xffffffff


	//   ....[14]....
        /*00b4*/ 	.word	0xffffffff


	//   ....[15]....
        /*00b8*/ 	.word	0xffffffff


	//   ....[16]....
        /*00bc*/ 	.word	0xffffffff


	//   ....[17]....
        /*00c0*/ 	.word	0xffffffff


	//   ....[18]....
        /*00c4*/ 	.word	0xffffffff


	//   ....[19]....
        /*00c8*/ 	.word	0xffffffff


	//   ....[20]....
        /*00cc*/ 	.word	0xffffffff


	//   ....[21]....
        /*00d0*/ 	.word	0xffffffff


	//   ....[22]....
        /*00d4*/ 	.word	0xffffffff


	//   ....[23]....
        /*00d8*/ 	.word	0xffffffff


	//   ....[24]....
        /*00dc*/ 	.word	0xffffffff


	//   ....[25]....
        /*00e0*/ 	.word	0xffffffff


	//   ....[26]....
        /*00e4*/ 	.word	0xffffffff


	//   ....[27]....
        /*00e8*/ 	.word	0xffffffff


	//   ....[28]....
        /*00ec*/ 	.word	0xffffffff


	//   ....[29]....
        /*00f0*/ 	.word	0xffffffff


	//----- nvinfo : EIATTR_COOP_GROUP_INSTR_OFFSETS
	.align		4
.L_220:
        /*00f4*/ 	.byte	0x04, 0x28
        /*00f6*/ 	.short	(.L_222 - .L_221)


	//   ....[0]....
.L_221:
        /*00f8*/ 	.word	0x00000fa0


	//   ....[1]....
        /*00fc*/ 	.word	0x00000fb0


	//   ....[2]....
        /*0100*/ 	.word	0x00001040


	//   ....[3]....
        /*0104*/ 	.word	0x00001070


	//   ....[4]....
        /*0108*/ 	.word	0x000010e0


	//   ....[5]....
        /*010c*/ 	.word	0x00001100


	//   ....[6]....
        /*0110*/ 	.word	0x00001160


	//   ....[7]....
        /*0114*/ 	.word	0x00001170


	//   ....[8]....
        /*0118*/ 	.word	0x000011c0


	//   ....[9]....
        /*011c*/ 	.word	0x000011d0


	//   ....[10]....
        /*0120*/ 	.word	0x000014b0


	//   ....[11]....
        /*0124*/ 	.word	0x000014c0


	//   ....[12]....
        /*0128*/ 	.word	0x00001550


	//   ....[13]....
        /*012c*/ 	.word	0x00001570


	//   ....[14]....
        /*0130*/ 	.word	0x000015d0


	//   ....[15]....
        /*0134*/ 	.word	0x000015f0


	//   ....[16]....
        /*0138*/ 	.word	0x00001650


	//   ....[17]....
        /*013c*/ 	.word	0x00001690


	//   ....[18]....
        /*0140*/ 	.word	0x00001700


	//   ....[19]....
        /*0144*/ 	.word	0x00001720


	//   ....[20]....
        /*0148*/ 	.word	0x00002f70


	//   ....[21]....
        /*014c*/ 	.word	0x00002f80


	//   ....[22]....
        /*0150*/ 	.word	0x00003010


	//   ....[23]....
        /*0154*/ 	.word	0x00003040


	//   ....[24]....
        /*0158*/ 	.word	0x000030b0


	//   ....[25]....
        /*015c*/ 	.word	0x000030d0


	//   ....[26]....
        /*0160*/ 	.word	0x00003130


	//   ....[27]....
        /*0164*/ 	.word	0x00003140


	//   ....[28]....
        /*0168*/ 	.word	0x00003190


	//   ....[29]....
        /*016c*/ 	.word	0x000031a0


	//----- nvinfo : EIATTR_VRC_CTA_INIT_COUNT
	.align		4
.L_222:
        /*0170*/ 	.byte	0x02, 0x4a
	.zero		1
	.zero		1


	//----- nvinfo : EIATTR_EXIT_INSTR_OFFSETS
	.align		4
        /*0174*/ 	.byte	0x04, 0x1c
        /*0176*/ 	.short	(.L_224 - .L_223)


	//   ....[0]....
.L_223:
        /*0178*/ 	.word	0x00003430


	//   ....[1]....
        /*017c*/ 	.word	0x00003490


	//----- nvinfo : EIATTR_MAX_THREADS
	.align		4
.L_224:
        /*0180*/ 	.byte	0x04, 0x05
        /*0182*/ 	.short	(.L_226 - .L_225)
.L_225:
        /*0184*/ 	.word	0x00000100
        /*0188*/ 	.word	0x00000001
        /*018c*/ 	.word	0x00000001


	//----- nvinfo : EIATTR_CRS_STACK_SIZE
	.align		4
.L_226:
        /*0190*/ 	.byte	0x04, 0x1e
        /*0192*/ 	.short	(.L_228 - .L_227)
.L_227:
        /*0194*/ 	.word	0x00000000


	//----- nvinfo : EIATTR_CBANK_PARAM_SIZE
	.align		4
.L_228:
        /*0198*/ 	.byte	0x03, 0x19
        /*019a*/ 	.short	0x003e


	//----- nvinfo : EIATTR_PARAM_CBANK
	.align		4
        /*019c*/ 	.byte	0x04, 0x0a
        /*019e*/ 	.short	(.L_230 - .L_229)
	.align		4
.L_229:
        /*01a0*/ 	.word	index@(.nv.constant0._ZN3cub18CUB_300001_SM_10006detail6reduce18DeviceReduceKernelINS2_10policy_hubIdjN4cuda3__47maximumIdEEE10Policy1000EN6thrust24THRUST_300001_SM_1000_NS10device_ptrIdEEjS8_dNS5_3std3__410__identityEEEvT0_PT3_T1_NS0_13GridEvenShareISL_EET2_T4_)
        /*01a4*/ 	.short	0x0380
        /*01a6*/ 	.short	0x003e


	//----- nvinfo : EIATTR_SW_WAR
	.align		4
.L_230:
        /*01a8*/ 	.byte	0x04, 0x36
        /*01aa*/ 	.short	(.L_232 - .L_231)
.L_231:
        /*01ac*/ 	.word	0x00000008
.L_232:


//--------------------- .nv.info._ZN3cub18CUB_300001_SM_10006detail6reduce28DeviceReduceSingleTileKernelINS2_10policy_hubIdjN4cuda3__47maximumIdEEE10Policy1000EN6thrust24THRUST_300001_SM_1000_NS10device_ptrIdEEPfjS8_fdNS5_3std3__410__identityEEEvT0_T1_T2_T3_T4_T6_ --------------------------
	.section	.nv.info._ZN3cub18CUB_300001_SM_10006detail6reduce28DeviceReduceSingleTileKernelINS2_10policy_hubIdjN4cuda3__47maximumIdEEE10Policy1000EN6thrust24THRUST_300001_SM_1000_NS10device_ptrIdEEPfjS8_fdNS5_3std3__410__identityEEEvT0_T1_T2_T3_T4_T6_,"",@"SHT_CUDA_INFO"
	.sectionflags	@""
	.align	4


	//----- nvinfo : EIATTR_CUDA_API_VERSION
	.align		4
        /*0000*/ 	.byte	0x04, 0x37
        /*0002*/ 	.short	(.L_234 - .L_233)
.L_233:
        /*0004*/ 	.word	0x00000082


	//----- nvinfo : EIATTR_KPARAM_INFO
	.align		4
.L_234:
        /*0008*/ 	.byte	0x04, 0x17
        /*000a*/ 	.short	(.L_236 - .L_235)
.L_235:
        /*000c*/ 	.word	0x00000000
        /*0010*/ 	.short	0x0005
        /*0012*/ 	.short	0x001c
        /*0014*/ 	.byte	0x00, 0xf0, 0x05, 0x00


	//----- nvinfo : EIATTR_KPARAM_INFO
	.align		4
.L_236:
        /*0018*/ 	.byte	0x04, 0x17
        /*001a*/ 	.short	(.L_238 - .L_237)
.L_237:
        /*001c*/ 	.word	0x00000000
        /*0020*/ 	.short	0x0004
        /*0022*/ 	.short	0x0018
        /*0024*/ 	.byte	0x00, 0xf0, 0x11, 0x00


	//----- nvinfo : EIATTR_KPARAM_INFO
	.align		4
.L_238:
        /*0028*/ 	.byte	0x04, 0x17
        /*002a*/ 	.short	(.L_240 - .L_239)
.L_239:
        /*002c*/ 	.word	0x00000000
        /*0030*/ 	.short	0x0003
        /*0032*/ 	.short	0x0014
        /*0034*/ 	.byte	0x00, 0xf0, 0x05, 0x00


	//----- nvinfo : EIATTR_KPARAM_INFO
	.align		4
.L_240:
        /*0038*/ 	.byte	0x04, 0x17
        /*003a*/ 	.short	(.L_242 - .L_241)
.L_241:
        /*003c*/ 	.word	0x00000000
        /*0040*/ 	.short	0x0002
        /*0042*/ 	.short	0x0010
        /*0044*/ 	.byte	0x00, 0xf0, 0x11, 0x00


	//----- nvinfo : EIATTR_KPARAM_INFO
	.align		4
.L_242:
        /*0048*/ 	.byte	0x04, 0x17
        /*004a*/ 	.short	(.L_244 - .L_243)
.L_243:
        /*004c*/ 	.word	0x00000000
        /*0050*/ 	.short	0x0001
        /*0052*/ 	.short	0x0008
        /*0054*/ 	.byte	0x00, 0xf5, 0x21, 0x00


	//----- nvinfo : EIATTR_KPARAM_INFO
	.align		4
.L_244:
        /*0058*/ 	.byte	0x04, 0x17
        /*005a*/ 	.short	(.L_246 - .L_245)
.L_245:
        /*005c*/ 	.word	0x00000000
        /*0060*/ 	.short	0x0000
        /*0062*/ 	.short	0x0000
        /*0064*/ 	.byte	0x00, 0xf0, 0x21, 0x00


	//----- nvinfo : EIATTR_SPARSE_MMA_MASK
	.align		4
.L_246:
        /*0068*/ 	.byte	0x03, 0x50
        /*006a*/ 	.short	0x0000


	//----- nvinfo : EIATTR_MAXREG_COUNT
	.align		4
        /*006c*/ 	.byte	0x03, 0x1b
        /*006e*/ 	.short	0x00ff


	//----- nvinfo : EIATTR_NUM_BARRIERS
	.align		4
        /*0070*/ 	.byte	0x02, 0x4c
        /*0072*/ 	.byte	0x01
	.zero		1


	//----- nvinfo : EIATTR_MERCURY_ISA_VERSION
	.align		4
        /*0074*/ 	.byte	0x03, 0x5f
        /*0076*/ 	.short	0x0101


	//----- nvinfo : EIATTR_COOP_GROUP_MASK_REGIDS
	.align		4
        /*0078*/ 	.byte	0x04, 0x29
        /*007a*/ 	.short	(.L_248 - .L_247)


	//   ....[0]....
.L_247:
        /*007c*/ 	.word	0xffffffff


	//   ....[1]....
        /*0080*/ 	.word	0xffffffff


	//   ....[2]....
        /*0084*/ 	.word	0xffffffff


	//   ....[3]....
        /*0088*/ 	.word	0xffffffff


	//   ....[4]....
        /*008c*/ 	.word	0xffffffff


	//   ....[5]....
        /*0090*/ 	.word	0xffffffff


	//   ....[6]....
        /*0094*/ 	.word	0xffffffff


	//   ....[7]....
        /*0098*/ 	.word	0xffffffff


	//   ....[8]....
        /*009c*/ 	.word	0xffffffff


	//   ....[9]....
        /*00a0*/ 	.word	0xffffffff


	//   ....[10]....
        /*00a4*/ 	.word	0xffffffff


	//   ....[11]....
        /*00a8*/ 	.word	0xffffffff


	//   ....[12]....
        /*00ac*/ 	.word	0xffffffff


	//   ....[13]....
        /*00b0*/ 	.word	0xffffffff


	//   ....[14]....
        /*00b4*/ 	.word	0xffffffff


	//   ....[15]....
        /*00b8*/ 	.word	0xffffffff


	//   ....[16]....
        /*00bc*/ 	.word	0xffffffff


	//   ....[17]....
        /*00c0*/ 	.word	0xffffffff


	//   ....[18]....
        /*00c4*/ 	.word	0xffffffff


	//   ....[19]....
        /*00c8*/ 	.word	0xffffffff


	//   ....[20]....
        /*00cc*/ 	.word	0xffffffff


	//   ....[21]....
        /*00d0*/ 	.word	0xffffffff


	//   ....[22]....
        /*00d4*/ 	.word	0xffffffff


	//   ....[23]....
        /*00d8*/ 	.word	0xffffffff


	//   ....[24]....
        /*00dc*/ 	.word	0xffffffff


	//   ....[25]....
        /*00e0*/ 	.word	0xffffffff


	//   ....[26]....
        /*00e4*/ 	.word	0xffffffff


	//   ....[27]....
        /*00e8*/ 	.word	0xffffffff


	//   ....[28]....
        /*00ec*/ 	.word	0xffffffff


	//   ....[29]....
        /*00f0*/ 	.word	0xffffffff


	//----- nvinfo : EIATTR_COOP_GROUP_INSTR_OFFSETS
	.align		4
.L_248:
        /*00f4*/ 	.byte	0x04, 0x28
        /*00f6*/ 	.short	(.L_250 - .L_249)


	//   ....[0]....
.L_249:
        /*00f8*/ 	.word	0x00000cc0


	//   ....[1]....
        /*00fc*/ 	.word	0x00000cd0


	//   ....[2]....
        /*0100*/ 	.word	0x00000d60


	//   ....[3]....
        /*0104*/ 	.word	0x00000da0


	//   ....[4]....
        /*0108*/ 	.word	0x00000e20


	//   ....[5]....
        /*010c*/ 	.word	0x00000e60


	//   ....[6]....
        /*0110*/ 	.word	0x00000ec0


	//   ....[7]....
        /*0114*/ 	.word	0x00000ef0


	//   ....[8]....
        /*0118*/ 	.word	0x00000f40


	//   ....[9]....
        /*011c*/ 	.word	0x00000f70


	//   ....[10]....
        /*0120*/ 	.word	0x00001250


	//   ....[11]....
        /*0124*/ 	.word	0x00001260


	//   ....[12]....
        /*0128*/ 	.word	0x000012f0


	//   ....[13]....
        /*012c*/ 	.word	0x00001310


	//   ....[14]....
        /*0130*/ 	.word	0x00001360


	//   ....[15]....
        /*0134*/ 	.word	0x00001380


	//   ....[16]....
        /*0138*/ 	.word	0x000013d0


	//   ....[17]....
        /*013c*/ 	.word	0x00001400


	//   ....[18]....
        /*0140*/ 	.word	0x00001470


	//   ....[19]....
        /*0144*/ 	.word	0x00001490


	//   ....[20]....
        /*0148*/ 	.word	0x00002b60


	//   ....[21]....
        /*014c*/ 	.word	0x00002b70


	//   ....[22]....
        /*0150*/ 	.word	0x00002c00


	//   ....[23]....
        /*0154*/ 	.word	0x00002c30


	//   ....[24]....
        /*0158*/ 	.word	0x00002ca0


	//   ....[25]....
        /*015c*/ 	.word	0x00002cc0


	//   ....[26]....
        /*0160*/ 	.word	0x00002d20


	//   ....[27]....
        /*0164*/ 	.word	0x00002d30


	//   ....[28]....
        /*0168*/ 	.word	0x00002d80


	//   ....[29]....
        /*016c*/ 	.word	0x00002d90


	//----- nvinfo : EIATTR_VRC_CTA_INIT_COUNT
	.align		4
.L_250:
        /*0170*/ 	.byte	0x02, 0x4a
	.zero		1
	.zero		1


	//----- nvinfo : EIATTR_EXIT_INSTR_OFFSETS
	.align		4
        /*0174*/ 	.byte	0x04, 0x1c
        /*0176*/ 	.short	(.L_252 - .L_251)


	//   ....[0]....
.L_251:
        /*0178*/ 	.word	0x00000080


	//   ....[1]....
        /*017c*/ 	.word	0x000000c0


	//   ....[2]....
        /*0180*/ 	.word	0x00003000


	//   ....[3]....
        /*0184*/ 	.word	0x00003070


	//----- nvinfo : EIATTR_MAX_THREADS
	.align		4
.L_252:
        /*0188*/ 	.byte	0x04, 0x05
        /*018a*/ 	.short	(.L_254 - .L_253)
.L_253:
        /*018c*/ 	.word	0x00000100
        /*0190*/ 	.word	0x00000001
        /*0194*/ 	.word	0x00000001


	//----- nvinfo : EIATTR_CRS_STACK_SIZE
	.align		4
.L_254:
        /*0198*/ 	.byte	0x04, 0x1e
        /*019a*/ 	.short	(.L_256 - .L_255)
.L_255:
        /*019c*/ 	.word	0x00000000


	//----- nvinfo : EIATTR_CBANK_PARAM_SIZE
	.align		4
.L_256:
        /*01a0*/ 	.byte	0x03, 0x19
        /*01a2*/ 	.short	0x001d


	//----- nvinfo : EIATTR_PARAM_CBANK
	.align		4
        /*01a4*/ 	.byte	0x04, 0x0a
        /*01a6*/ 	.short	(.L_258 - .L_257)
	.align		4
.L_257:
        /*01a8*/ 	.word	index@(.nv.constant0._ZN3cub18CUB_300001_SM_10006detail6reduce28DeviceReduceSingleTileKernelINS2_10policy_hubIdjN4cuda3__47maximumIdEEE10Policy1000EN6thrust24THRUST_300001_SM_1000_NS10device_ptrIdEEPfjS8_fdNS5_3std3__410__identityEEEvT0_T1_T2_T3_T4_T6_)
        /*01ac*/ 	.short	0x0380
        /*01ae*/ 	.short	0x001d


	//----- nvinfo : EIATTR_SW_WAR
	.align		4
.L_258:
        /*01b0*/ 	.byte	0x04, 0x36
        /*01b2*/ 	.short	(.L_260 - .L_259)
.L_259:
        /*01b4*/ 	.word	0x00000008
.L_260:


//--------------------- .nv.info._ZN3cub18CUB_300001_SM_10006detail11EmptyKernelIvEEvv --------------------------
	.section	.nv.info._ZN3cub18CUB_300001_SM_10006detail11EmptyKernelIvEEvv,"",@"SHT_CUDA_INFO"
	.sectionflags	@""
	.align	4


	//----- nvinfo : EIATTR_CUDA_API_VERSION
	.align		4
        /*0000*/ 	.byte	0x04, 0x37
        /*0002*/ 	.short	(.L_262 - .L_261)
.L_261:
        /*0004*/ 	.word	0x00000082


	//----- nvinfo : EIATTR_SPARSE_MMA_MASK
	.align		4
.L_262:
        /*0008*/ 	.byte	0x03, 0x50
        /*000a*/ 	.short	0x0000


	//----- nvinfo : EIATTR_MAXREG_COUNT
	.align		4
        /*000c*/ 	.byte	0x03, 0x1b
        /*000e*/ 	.short	0x00ff


	//----- nvinfo : EIATTR_MERCURY_ISA_VERSION
	.align		4
        /*0010*/ 	.byte	0x03, 0x5f
        /*0012*/ 	.short	0x0101


	//----- nvinfo : EIATTR_VRC_CTA_INIT_COUNT
	.align		4
        /*0014*/ 	.byte	0x02, 0x4a
	.zero		1
	.zero		1


	//----- nvinfo : EIATTR_EXIT_INSTR_OFFSETS
	.align		4
        /*0018*/ 	.byte	0x04, 0x1c
        /*001a*/ 	.short	(.L_264 - .L_263)


	//   ....[0]....
.L_263:
        /*001c*/ 	.word	0x00000010


	//----- nvinfo : EIATTR_SW_WAR
	.align		4
.L_264:
        /*0020*/ 	.byte	0x04, 0x36
        /*0022*/ 	.short	(.L_266 - .L_265)
.L_265:
        /*0024*/ 	.word	0x00000008
.L_266:


//--------------------- .nv.info._Z10jac_kernelPdiiiS_ --------------------------
	.section	.nv.info._Z10jac_kernelPdiiiS_,"",@"SHT_CUDA_INFO"
	.sectionflags	@""
	.align	4


	//----- nvinfo : EIATTR_CUDA_API_VERSION
	.align		4
        /*0000*/ 	.byte	0x04, 0x37
        /*0002*/ 	.short	(.L_268 - .L_267)
.L_267:
        /*0004*/ 	.word	0x00000082


	//----- nvinfo : EIATTR_KPARAM_INFO
	.align		4
.L_268:
        /*0008*/ 	.byte	0x04, 0x17
        /*000a*/ 	.short	(.L_270 - .L_269)
.L_269:
        /*000c*/ 	.word	0x00000000
        /*0010*/ 	.short	0x0004
        /*0012*/ 	.short	0x0018
        /*0014*/ 	.byte	0x00, 0xf5, 0x21, 0x00


	//----- nvinfo : EIATTR_KPARAM_INFO
	.align		4
.L_270:
        /*0018*/ 	.byte	0x04, 0x17
        /*001a*/ 	.short	(.L_272 - .L_271)
.L_271:
        /*001c*/ 	.word	0x00000000
        /*0020*/ 	.short	0x0003
        /*0022*/ 	.short	0x0010
        /*0024*/ 	.byte	0x00, 0xf0, 0x11, 0x00


	//----- nvinfo : EIATTR_KPARAM_INFO
	.align		4
.L_272:
        /*0028*/ 	.byte	0x04, 0x17
        /*002a*/ 	.short	(.L_274 - .L_273)
.L_273:
        /*002c*/ 	.word	0x00000000
        /*0030*/ 	.short	0x0002
        /*0032*/ 	.short	0x000c
        /*0034*/ 	.byte	0x00, 0xf0, 0x11, 0x00


	//----- nvinfo : EIATTR_KPARAM_INFO
	.align		4
.L_274:
        /*0038*/ 	.byte	0x04, 0x17
        /*003a*/ 	.short	(.L_276 - .L_275)
.L_275:
        /*003c*/ 	.word	0x00000000
        /*0040*/ 	.short	0x0001
        /*0042*/ 	.short	0x0008
        /*0044*/ 	.byte	0x00, 0xf0, 0x11, 0x00


	//----- nvinfo : EIATTR_KPARAM_INFO
	.align		4
.L_276:
        /*0048*/ 	.byte	0x04, 0x17
        /*004a*/ 	.short	(.L_278 - .L_277)
.L_277:
        /*004c*/ 	.word	0x00000000
        /*0050*/ 	.short	0x0000
        /*0052*/ 	.short	0x0000
        /*0054*/ 	.byte	0x00, 0xf5, 0x21, 0x00


	//----- nvinfo : EIATTR_SPARSE_MMA_MASK
	.align		4
.L_278:
        /*0058*/ 	.byte	0x03, 0x50
        /*005a*/ 	.short	0x0000


	//----- nvinfo : EIATTR_MAXREG_COUNT
	.align		4
        /*005c*/ 	.byte	0x03, 0x1b
        /*005e*/ 	.short	0x00ff


	//----- nvinfo : EIATTR_MERCURY_ISA_VERSION
	.align		4
        /*0060*/ 	.byte	0x03, 0x5f
        /*0062*/ 	.short	0x0101


	//----- nvinfo : EIATTR_VRC_CTA_INIT_COUNT
	.align		4
        /*0064*/ 	.byte	0x02, 0x4a
	.zero		1
	.zero		1


	//----- nvinfo : EIATTR_EXIT_INSTR_OFFSETS
	.align		4
        /*0068*/ 	.byte	0x04, 0x1c
        /*006a*/ 	.short	(.L_280 - .L_279)


	//   ....[0]....
.L_279:
        /*006c*/ 	.word	0x00000190


	//   ....[1]....
        /*0070*/ 	.word	0x000005c0


	//----- nvinfo : EIATTR_CRS_STACK_SIZE
	.align		4
.L_280:
        /*0074*/ 	.byte	0x04, 0x1e
        /*0076*/ 	.short	(.L_282 - .L_281)
.L_281:
        /*0078*/ 	.word	0x00000000


	//----- nvinfo : EIATTR_CBANK_PARAM_SIZE
	.align		4
.L_282:
        /*007c*/ 	.byte	0x03, 0x19
        /*007e*/ 	.short	0x0020


	//----- nvinfo : EIATTR_PARAM_CBANK
	.align		4
        /*0080*/ 	.byte	0x04, 0x0a
        /*0082*/ 	.short	(.L_284 - .L_283)
	.align		4
.L_283:
        /*0084*/ 	.word	index@(.nv.constant0._Z10jac_kernelPdiiiS_)
        /*0088*/ 	.short	0x0380
        /*008a*/ 	.short	0x0020


	//----- nvinfo : EIATTR_SW_WAR
	.align		4
.L_284:
        /*008c*/ 	.byte	0x04, 0x36
        /*008e*/ 	.short	(.L_286 - .L_285)
.L_285:
        /*0090*/ 	.word	0x00000008
.L_286:


//--------------------- .nv.callgraph             --------------------------
	.section	.nv.callgraph,"",@"SHT_CUDA_CALLGRAPH"
	.align	4
	.sectionentsize	8
	.align		4
        /*0000*/ 	.word	0x00000000
	.align		4
        /*0004*/ 	.word	0xffffffff
	.align		4
        /*0008*/ 	.word	0x00000000
	.align		4
        /*000c*/ 	.word	0xfffffffe
	.align		4
        /*0010*/ 	.word	0x00000000
	.align		4
        /*0014*/ 	.word	0xfffffffd
	.align		4
        /*0018*/ 	.word	0x00000000
	.align		4
        /*001c*/ 	.word	0xfffffffc


//--------------------- .nv.constant4             --------------------------
	.section	.nv.constant4,"a",@progbits
	.align	8
	.align		8
.nv.constant4:
        /*0000*/ 	.dword	_ZN31_INTERNAL_142d24f8_4_k_cu_TRACE4cuda3std3__45__cpo5beginE
	.align		8
        /*0008*/ 	.dword	_ZN31_INTERNAL_142d24f8_4_k_cu_TRACE4cuda3std3__45__cpo3endE
	.align		8
        /*0010*/ 	.dword	_ZN31_INTERNAL_142d24f8_4_k_cu_TRACE4cuda3std3__45__cpo6cbeginE
	.align		8
        /*0018*/ 	.dword	_ZN31_INTERNAL_142d24f8_4_k_cu_TRACE4cuda3std3__45__cpo4cendE
	.align		8
        /*0020*/ 	.dword	_ZN31_INTERNAL_142d24f8_4_k_cu_TRACE4cuda3std3__45__cpo6rbeginE
	.align		8
        /*0028*/ 	.dword	_ZN31_INTERNAL_142d24f8_4_k_cu_TRACE4cuda3std3__45__cpo4rendE
	.align		8
        /*0030*/ 	.dword	_ZN31_INTERNAL_142d24f8_4_k_cu_TRACE4cuda3std3__45__cpo7crbeginE
	.align		8
        /*0038*/ 	.dword	_ZN31_INTERNAL_142d24f8_4_k_cu_TRACE4cuda3std3__45__cpo5crendE
	.align		8
        /*0040*/ 	.dword	_ZN31_INTERNAL_142d24f8_4_k_cu_TRACE4cuda3std3__433_GLOBAL__N__142d24f8_4_k_cu_TRACE6ignoreE
	.align		8
        /*0048*/ 	.dword	_ZN31_INTERNAL_142d24f8_4_k_cu_TRACE4cuda3std3__419piecewise_constructE
	.align		8
        /*0050*/ 	.dword	_ZN31_INTERNAL_142d24f8_4_k_cu_TRACE4cuda3std3__48in_placeE
	.align		8
        /*0058*/ 	.dword	_ZN31_INTERNAL_142d24f8_4_k_cu_TRACE4cuda3std3__420unreachable_sentinelE
	.align		8
        /*0060*/ 	.dword	_ZN31_INTERNAL_142d24f8_4_k_cu_TRACE4cuda3std3__47nulloptE
	.align		8
        /*0068*/ 	.dword	_ZN31_INTERNAL_142d24f8_4_k_cu_TRACE4cuda3std3__48unexpectE
	.align		8
        /*0070*/ 	.dword	_ZN31_INTERNAL_142d24f8_4_k_cu_TRACE4cuda3std6ranges3__45__cpo4swapE
	.align		8
        /*0078*/ 	.dword	_ZN31_INTERNAL_142d24f8_4_k_cu_TRACE4cuda3std6ranges3__45__cpo9iter_moveE
	.align		8
        /*0080*/ 	.dword	_ZN31_INTERNAL_142d24f8_4_k_cu_TRACE4cuda3std6ranges3__45__cpo5beginE
	.align		8
        /*0088*/ 	.dword	_ZN31_INTERNAL_142d24f8_4_k_cu_TRACE4cuda3std6ranges3__45__cpo3endE
	.align		8
        /*0090*/ 	.dword	_ZN31_INTERNAL_142d24f8_4_k_cu_TRACE4cuda3std6ranges3__45__cpo6cbeginE
	.align		8
        /*0098*/ 	.dword	_ZN31_INTERNAL_142d24f8_4_k_cu_TRACE4cuda3std6ranges3__45__cpo4cendE
	.align		8
        /*00a0*/ 	.dword	_ZN31_INTERNAL_142d24f8_4_k_cu_TRACE4cuda3std6ranges3__45__cpo7advanceE
	.align		8
        /*00a8*/ 	.dword	_ZN31_INTERNAL_142d24f8_4_k_cu_TRACE4cuda3std6ranges3__45__cpo9iter_swapE
	.align		8
        /*00b0*/ 	.dword	_ZN31_INTERNAL_142d24f8_4_k_cu_TRACE4cuda3std6ranges3__45__cpo4nextE
	.align		8
        /*00b8*/ 	.dword	_ZN31_INTERNAL_142d24f8_4_k_cu_TRACE4cuda3std6ranges3__45__cpo4prevE
	.align		8
        /*00c0*/ 	.dword	_ZN31_INTERNAL_142d24f8_4_k_cu_TRACE4cuda3std6ranges3__45__cpo4dataE
	.align		8
        /*00c8*/ 	.dword	_ZN31_INTERNAL_142d24f8_4_k_cu_TRACE4cuda3std6ranges3__45__cpo5cdataE
	.align		8
        /*00d0*/ 	.dword	_ZN31_INTERNAL_142d24f8_4_k_cu_TRACE4cuda3std6ranges3__45__cpo4sizeE
	.align		8
        /*00d8*/ 	.dword	_ZN31_INTERNAL_142d24f8_4_k_cu_TRACE4cuda3std6ranges3__45__cpo5ssizeE
	.align		8
        /*00e0*/ 	.dword	_ZN31_INTERNAL_142d24f8_4_k_cu_TRACE4cuda3std6ranges3__45__cpo8distanceE
	.align		8
        /*00e8*/ 	.dword	_ZN31_INTERNAL_142d24f8_4_k_cu_TRACE6thrust24THRUST_300001_SM_1000_NS8cuda_cub3parE
	.align		8
        /*00f0*/ 	.dword	_ZN31_INTERNAL_142d24f8_4_k_cu_TRACE6thrust24THRUST_300001_SM_1000_NS8cuda_cub10par_nosyncE
	.align		8
        /*00f8*/ 	.dword	_ZN31_INTERNAL_142d24f8_4_k_cu_TRACE6thrust24THRUST_300001_SM_1000_NS6system6detail10sequential3seqE
	.align		8
        /*0100*/ 	.dword	_ZN31_INTERNAL_142d24f8_4_k_cu_TRACE6thrust24THRUST_300001_SM_1000_NS12placeholders2_1E
	.align		8
        /*0108*/ 	.dword	_ZN31_INTERNAL_142d24f8_4_k_cu_TRACE6thrust24THRUST_300001_SM_1000_NS12placeholders2_2E
	.align		8
        /*0110*/ 	.dword	_ZN31_INTERNAL_142d24f8_4_k_cu_TRACE6thrust24THRUST_300001_SM_1000_NS12placeholders2_3E
	.align		8
        /*0118*/ 	.dword	_ZN31_INTERNAL_142d24f8_4_k_cu_TRACE6thrust24THRUST_300001_SM_1000_NS12placeholders2_4E
	.align		8
        /*0120*/ 	.dword	_ZN31_INTERNAL_142d24f8_4_k_cu_TRACE6thrust24THRUST_300001_SM_1000_NS12placeholders2_5E
	.align		8
        /*0128*/ 	.dword	_ZN31_INTERNAL_142d24f8_4_k_cu_TRACE6thrust24THRUST_300001_SM_1000_NS12placeholders2_6E
	.align		8
        /*0130*/ 	.dword	_ZN31_INTERNAL_142d24f8_4_k_cu_TRACE6thrust24THRUST_300001_SM_1000_NS12placeholders2_7E
	.align		8
        /*0138*/ 	.dword	_ZN31_INTERNAL_142d24f8_4_k_cu_TRACE6thrust24THRUST_300001_SM_1000_NS12placeholders2_8E
	.align		8
        /*0140*/ 	.dword	_ZN31_INTERNAL_142d24f8_4_k_cu_TRACE6thrust24THRUST_300001_SM_1000_NS12placeholders2_9E
	.align		8
        /*0148*/ 	.dword	_ZN31_INTERNAL_142d24f8_4_k_cu_TRACE6thrust24THRUST_300001_SM_1000_NS12placeholders3_10E
	.align		8
        /*0150*/ 	.dword	_ZN31_INTERNAL_142d24f8_4_k_cu_TRACE6thrust24THRUST_300001_SM_1000_NS3seqE


//--------------------- .text._ZN3cub18CUB_300001_SM_10006detail6reduce28DeviceReduceSingleTileKernelINS2_10policy_hubIdyN4cuda3__47maximumIdEEE10Policy1000EPdPfiS8_fdNS5_3std3__410__identityEEEvT0_T1_T2_T3_T4_T6_ --------------------------
	.section	.text._ZN3cub18CUB_300001_SM_10006detail6reduce28DeviceReduceSingleTileKernelINS2_10policy_hubIdyN4cuda3__47maximumIdEEE10Policy1000EPdPfiS8_fdNS5_3std3__410__identityEEEvT0_T1_T2_T3_T4_T6_,"ax",@progbits
	.align	128
        .global         _ZN3cub18CUB_300001_SM_10006detail6reduce28DeviceReduceSingleTileKernelINS2_10policy_hubIdyN4cuda3__47maximumIdEEE10Policy1000EPdPfiS8_fdNS5_3std3__410__identityEEEvT0_T1_T2_T3_T4_T6_
        .type           _ZN3cub18CUB_300001_SM_10006detail6reduce28DeviceReduceSingleTileKernelINS2_10policy_hubIdyN4cuda3__47maximumIdEEE10Policy1000EPdPfiS8_fdNS5_3std3__410__identityEEEvT0_T1_T2_T3_T4_T6_,@function
        .size           _ZN3cub18CUB_300001_SM_10006detail6reduce28DeviceReduceSingleTileKernelINS2_10policy_hubIdyN4cuda3__47maximumIdEEE10Policy1000EPdPfiS8_fdNS5_3std3__410__identityEEEvT0_T1_T2_T3_T4_T6_,(.L_x_244 - _ZN3cub18CUB_300001_SM_10006detail6reduce28DeviceReduceSingleTileKernelINS2_10policy_hubIdyN4cuda3__47maximumIdEEE10Policy1000EPdPfiS8_fdNS5_3std3__410__identityEEEvT0_T1_T2_T3_T4_T6_)
        .other          _ZN3cub18CUB_300001_SM_10006detail6reduce28DeviceReduceSingleTileKernelINS2_10policy_hubIdyN4cuda3__47maximumIdEEE10Policy1000EPdPfiS8_fdNS5_3std3__410__identityEEEvT0_T1_T2_T3_T4_T6_,@"STO_CUDA_ENTRY STV_DEFAULT"
_ZN3cub18CUB_300001_SM_10006detail6reduce28DeviceReduceSingleTileKernelINS2_10policy_hubIdyN4cuda3__47maximumIdEEE10Policy1000EPdPfiS8_fdNS5_3std3__410__identityEEEvT0_T1_T2_T3_T4_T6_:
.text._ZN3cub18CUB_300001_SM_10006detail6reduce28DeviceReduceSingleTileKernelINS2_10policy_hubIdyN4cuda3__47maximumIdEEE10Policy1000EPdPfiS8_fdNS5_3std3__410__identityEEEvT0_T1_T2_T3_T4_T6_:
[----:B------:R-:W-:Y:S01]  /*0000*/  LDC R1, c[0x0][0x37c] ;  /* 0x0000df00ff017b82 */ /* 0x000fe20000000800 */
[----:B------:R-:W0:Y:S01]  /*0010*/  LDCU UR4, c[0x0][0x390] ;  /* 0x00007200ff0477ac */ /* 0x000e220008000800 */
[----:B------:R-:W1:Y:S01]  /*0020*/  LDCU.64 UR6, c[0x0][0x358] ;  /* 0x00006b00ff0677ac */ /* 0x000e620008000a00 */
[----:B0-----:R-:W-:-:S05]  /*0030*/  IMAD.U32 R4, RZ, RZ, UR4 ;  /* 0x00000004ff047e24 */ /* 0x001fca000f8e00ff */
[----:B------:R-:W-:-:S13]  /*0040*/  ISETP.NE.AND P0, PT, R4, RZ, PT ;  /* 0x000000ff0400720c */ /* 0x000fda0003f05270 */
[----:B-1----:R-:W-:Y:S05]  /*0050*/  @P0 BRA `(.L_x_0) ;  /* 0x00000000001c0947 */ /* 0x002fea0003800000 */
[----:B------:R-:W0:Y:S02]  /*0060*/  S2R R0, SR_TID.X ;  /* 0x0000000000007919 */ /* 0x000e240000002100 */
[----:B0-----:R-:W-:-:S13]  /*0070*/  ISETP.NE.AND P0, PT, R0, RZ, PT ;  /* 0x000000ff0000720c */ /* 0x001fda0003f05270 */
[----:B------:R-:W-:Y:S05]  /*0080*/  @P0 EXIT ;  /* 0x000000000000094d */ /* 0x000fea0003800000 */
[----:B------:R-:W0:Y:S08]  /*0090*/  LDC R5, c[0x0][0x398] ;  /* 0x0000e600ff057b82 */ /* 0x000e300000000800 */
[----:B------:R-:W0:Y:S02]  /*00a0*/  LDC.64 R2, c[0x0][0x388] ;  /* 0x0000e200ff027b82 */ /* 0x000e240000000a00 */
[----:B0-----:R-:W-:Y:S01]  /*00b0*/  STG.E desc[UR6][R2.64], R5 ;  /* 0x0000000502007986 */ /* 0x001fe2000c101906 */
[----:B------:R-:W-:Y:S05]  /*00c0*/  EXIT ;  /* 0x000000000000794d */ /* 0x000fea0003800000 */
.L_x_0:
[----:B------:R-:W0:Y:S01]  /*00d0*/  LDCU UR4, c[0x0][0x380] ;  /* 0x00007000ff0477ac */ /* 0x000e220008000800 */
[----:B------:R-:W-:Y:S01]  /*00e0*/  BSSY.RECONVERGENT B0, `(.L_x_1) ;  /* 0x00005b3000007945 */ /* 0x000fe20003800200 */
[----:B0-----:R-:W-:-:S09]  /*00f0*/  ULOP3.LUT UP0, URZ, UR4, 0x1f, URZ, 0xc0, !UPT ;  /* 0x0000001f04ff7892 */ /* 0x001fd2000f80c0ff */
[----:B------:R-:W-:Y:S05]  /*0100*/  BRA.U UP0, `(.L_x_2) ;  /* 0x0000002d003c7547 */ /* 0x000fea000b800000 */
[----:B------:R-:W-:-:S13]  /*0110*/  ISETP.GT.AND P0, PT, R4, 0x7ff, PT ;  /* 0x000007ff0400780c */ /* 0x000fda0003f04270 */
[----:B------:R-:W-:Y:S05]  /*0120*/  @P0 BRA `(.L_x_3) ;  /* 0x0000001400e80947 */ /* 0x000fea0003800000 */
[----:B------:R-:W0:Y:S01]  /*0130*/  S2R R3, SR_TID.X ;  /* 0x0000000000037919 */ /* 0x000e220000002100 */
[----:B------:R-:W-:Y:S01]  /*0140*/  BSSY.RECONVERGENT B1, `(.L_x_4) ;  /* 0x0000009000017945 */ /* 0x000fe20003800200 */
[----:B------:R-:W-:Y:S02]  /*0150*/  CS2R R6, SRZ ;  /* 0x0000000000067805 */ /* 0x000fe4000001ff00 */
[----:B0-----:R-:W-:Y:S01]  /*0160*/  ISETP.GE.AND P0, PT, R3, R4, PT ;  /* 0x000000040300720c */ /* 0x001fe20003f06270 */
[----:B------:R-:W-:-:S12]  /*0170*/  IMAD.MOV.U32 R5, RZ, RZ, R3 ;  /* 0x000000ffff057224 */ /* 0x000fd800078e0003 */
[----:B------:R-:W-:Y:S05]  /*0180*/  @P0 BRA `(.L_x_5) ;  /* 0x0000000000100947 */ /* 0x000fea0003800000 */
[----:B------:R-:W0:Y:S02]  /*0190*/  LDC.64 R6, c[0x0][0x380] ;  /* 0x0000e000ff067b82 */ /* 0x000e240000000a00 */
[----:B0-----:R-:W-:-:S06]  /*01a0*/  IMAD.WIDE.U32 R6, R3, 0x8, R6 ;  /* 0x0000000803067825 */ /* 0x001fcc00078e0006 */
[----:B------:R-:W5:Y:S01]  /*01b0*/  LDG.E.64.CONSTANT R6, desc[UR6][R6.64] ;  /* 0x0000000606067981 */ /* 0x000f62000c1e9b00 */
[----:B------:R-:W-:-:S07]  /*01c0*/  VIADD R5, R3, 0x100 ;  /* 0x0000010003057836 */ /* 0x000fce0000000000 */
.L_x_5:
[----:B------:R-:W-:Y:S05]  /*01d0*/  BSYNC.RECONVERGENT B1 ;  /* 0x0000000000017941 */ /* 0x000fea0003800200 */
.L_x_4:
[----:B------:R-:W-:Y:S01]  /*01e0*/  ISETP.GE.AND P0, PT, R5, R4, PT ;  /* 0x000000040500720c */ /* 0x000fe20003f06270 */
[----:B------:R-:W-:-:S12]  /*01f0*/  BSSY.RECONVERGENT B1, `(.L_x_6) ;  /* 0x00000b0000017945 */ /* 0x000fd80003800200 */
[----:B------:R-:W-:Y:S05]  /*0200*/  @P0 BRA `(.L_x_7) ;  /* 0x0000000800b80947 */ /* 0x000fea0003800000 */
[----:B------:R-:W-:Y:S01]  /*0210*/  LOP3.LUT R9, RZ, R5, RZ, 0x33, !PT ;  /* 0x00000005ff097212 */ /* 0x000fe200078e33ff */
[----:B------:R-:W-:Y:S04]  /*0220*/  BSSY.RECONVERGENT B2, `(.L_x_8) ;  /* 0x0000019000027945 */ /* 0x000fe80003800200 */
[----:B------:R-:W-:-:S05]  /*0230*/  IMAD.IADD R0, R9, 0x1, R4 ;  /* 0x0000000109007824 */ /* 0x000fca00078e0204 */
[C---:B------:R-:W-:Y:S02]  /*0240*/  LOP3.LUT R2, R0.reuse, 0x300, RZ, 0xc0, !PT ;  /* 0x0000030000027812 */ /* 0x040fe400078ec0ff */
[----:B------:R-:W-:Y:S02]  /*0250*/  ISETP.GE.U32.AND P0, PT, R0, 0x300, PT ;  /* 0x000003000000780c */ /* 0x000fe40003f06070 */
[----:B------:R-:W-:-:S13]  /*0260*/  ISETP.NE.AND P1, PT, R2, 0x300, PT ;  /* 0x000003000200780c */ /* 0x000fda0003f25270 */
[----:B------:R-:W-:Y:S05]  /*0270*/  @!P1 BRA `(.L_x_9) ;  /* 0x00000000004c9947 */ /* 0x000fea0003800000 */
[----:B------:R-:W0:Y:S01]  /*0280*/  LDC.64 R8, c[0x0][0x380] ;  /* 0x0000e000ff087b82 */ /* 0x000e220000000a00 */
[----:B------:R-:W-:-:S04]  /*0290*/  LEA.HI R0, R0, 0x1, RZ, 0x18 ;  /* 0x0000000100007811 */ /* 0x000fc800078fc0ff */
[----:B------:R-:W-:-:S05]  /*02a0*/  LOP3.LUT R0, R0, 0x3, RZ, 0xc0, !PT ;  /* 0x0000000300007812 */ /* 0x000fca00078ec0ff */
[----:B------:R-:W-:Y:S02]  /*02b0*/  IMAD.MOV R0, RZ, RZ, -R0 ;  /* 0x000000ffff007224 */ /* 0x000fe400078e0a00 */
[----:B0-----:R-:W-:-:S04]  /*02c0*/  IMAD.WIDE.U32 R8, R5, 0x8, R8 ;  /* 0x0000000805087825 */ /* 0x001fc800078e0008 */
[----:B------:R-:W-:Y:S02]  /*02d0*/  IMAD.MOV.U32 R2, RZ, RZ, R8 ;  /* 0x000000ffff027224 */ /* 0x000fe400078e0008 */
[----:B------:R-:W-:-:S07]  /*02e0*/  IMAD.MOV.U32 R11, RZ, RZ, R9 ;  /* 0x000000ffff0b7224 */ /* 0x000fce00078e0009 */
.L_x_10:
[----:B------:R-:W-:Y:S02]  /*02f0*/  IMAD.MOV.U32 R8, RZ, RZ, R2 ;  /* 0x000000ffff087224 */ /* 0x000fe400078e0002 */
[----:B------:R-:W-:-:S06]  /*0300*/  IMAD.MOV.U32 R9, RZ, RZ, R11 ;  /* 0x000000ffff097224 */ /* 0x000fcc00078e000b */
[----:B------:R-:W2:Y:S01]  /*0310*/  LDG.E.64.CONSTANT R8, desc[UR6][R8.64] ;  /* 0x0000000608087981 */ /* 0x000ea2000c1e9b00 */
[----:B------:R-:W-:Y:S01]  /*0320*/  VIADD R0, R0, 0x1 ;  /* 0x0000000100007836 */ /* 0x000fe20000000000 */
[----:B------:R-:W-:Y:S01]  /*0330*/  IADD3 R2, P3, PT, R2, 0x800, RZ ;  /* 0x0000080002027810 */ /* 0x000fe20007f7e0ff */
[----:B------:R-:W-:-:S03]  /*0340*/  VIADD R5, R5, 0x100 ;  /* 0x0000010005057836 */ /* 0x000fc60000000000 */
[----:B------:R-:W-:Y:S01]  /*0350*/  ISETP.NE.AND P2, PT, R0, RZ, PT ;  /* 0x000000ff0000720c */ /* 0x000fe20003f45270 */
[----:B------:R-:W-:Y:S01]  /*0360*/  IMAD.X R11, RZ, RZ, R11, P3 ;  /* 0x000000ffff0b7224 */ /* 0x000fe200018e060b */
[----:B--2--5:R-:W-:-:S06]  /*0370*/  DSETP.GEU.AND P1, PT, R6, R8, PT ;  /* 0x000000080600722a */ /* 0x024fcc0003f2e000 */
[----:B------:R-:W-:Y:S02]  /*0380*/  FSEL R6, R8, R6, !P1 ;  /* 0x0000000608067208 */ /* 0x000fe40004800000 */
[----:B------:R-:W-:-:S03]  /*0390*/  FSEL R7, R9, R7, !P1 ;  /* 0x0000000709077208 */ /* 0x000fc60004800000 */
[----:B------:R-:W-:Y:S05]  /*03a0*/  @P2 BRA `(.L_x_10) ;  /* 0xfffffffc00d02947 */ /* 0x000fea000383ffff */
.L_x_9:
[----:B------:R-:W-:Y:S05]  /*03b0*/  BSYNC.RECONVERGENT B2 ;  /* 0x0000000000027941 */ /* 0x000fea0003800200 */
.L_x_8:
[----:B------:R-:W-:Y:S05]  /*03c0*/  @!P0 BRA `(.L_x_7) ;  /* 0x0000000800488947 */ /* 0x000fea0003800000 */
[----:B------:R-:W-:Y:S01]  /*03d0*/  IMAD.IADD R0, R4, 0x1, -R5 ;  /* 0x0000000104007824 */ /* 0x000fe200078e0a05 */
[----:B------:R-:W-:Y:S01]  /*03e0*/  BSSY.RECONVERGENT B2, `(.L_x_11) ;  /* 0x0000051000027945 */ /* 0x000fe20003800200 */
[----:B------:R-:W-:-:S03]  /*03f0*/  PLOP3.LUT P0, PT, PT, PT, PT, 0x80, 0x8 ;  /* 0x000000000008781c */ /* 0x000fc60003f0f070 */
[----:B------:R-:W-:-:S13]  /*0400*/  ISETP.GT.AND P1, PT, R0, 0xc00, PT ;  /* 0x00000c000000780c */ /* 0x000fda0003f24270 */
[----:B------:R-:W-:Y:S05]  /*0410*/  @!P1 BRA `(.L_x_12) ;  /* 0x0000000400349947 */ /* 0x000fea0003800000 */
[----:B------:R-:W0:Y:S01]  /*0420*/  LDC.64 R8, c[0x0][0x380] ;  /* 0x0000e000ff087b82 */ /* 0x000e220000000a00 */
[----:B------:R-:W-:Y:S01]  /*0430*/  PLOP3.LUT P0, PT, PT, PT, PT, 0x8, 0x80 ;  /* 0x000000000080781c */ /* 0x000fe20003f0e170 */
[----:B------:R-:W-:-:S12]  /*0440*/  VIADD R0, R4, 0xfffff400 ;  /* 0xfffff40004007836 */ /* 0x000fd80000000000 */
.L_x_13:
[----:B0-----:R-:W-:-:S05]  /*0450*/  IMAD.WIDE R30, R5, 0x8, R8 ;  /* 0x00000008051e7825 */ /* 0x001fca00078e0208 */
[----:B------:R-:W2:Y:S04]  /*0460*/  LDG.E.64.CONSTANT R10, desc[UR6][R30.64] ;  /* 0x000000061e0a7981 */ /* 0x000ea8000c1e9b00 */
[----:B------:R-:W3:Y:S04]  /*0470*/  LDG.E.64.CONSTANT R12, desc[UR6][R30.64+0x800] ;  /* 0x000800061e0c7981 */ /* 0x000ee8000c1e9b00 */
[----:B------:R-:W4:Y:S01]  /*0480*/  LDG.E.64.CONSTANT R14, desc[UR6][R30.64+0x1000] ;  /* 0x001000061e0e7981 */ /* 0x000f22000c1e9b00 */
[----:B------:R-:W-:-:S03]  /*0490*/  VIADD R39, R5, 0x400 ;  /* 0x0000040005277836 */ /* 0x000fc60000000000 */
[----:B------:R-:W4:Y:S01]  /*04a0*/  LDG.E.64.CONSTANT R16, desc[UR6][R30.64+0x1800] ;  /* 0x001800061e107981 */ /* 0x000f22000c1e9b00 */
[----:B------:R-:W-:-:S05]  /*04b0*/  IMAD.WIDE R38, R39, 0x8, R8 ;  /* 0x0000000827267825 */ /* 0x000fca00078e0208 */
[----:B------:R-:W4:Y:S04]  /*04c0*/  LDG.E.64.CONSTANT R18, desc[UR6][R38.64] ;  /* 0x0000000626127981 */ /* 0x000f28000c1e9b00 */
[----:B------:R-:W4:Y:S04]  /*04d0*/  LDG.E.64.CONSTANT R20, desc[UR6][R38.64+0x800] ;  /* 0x0008000626147981 */ /* 0x000f28000c1e9b00 */
        /* <DEDUP_REMOVED lines=12> */
[----:B------:R-:W4:Y:S04]  /*05a0*/  LDG.E.64.CONSTANT R38, desc[UR6][R44.64+0x1000] ;  /* 0x001000062c267981 */ /* 0x000f28000c1e9b00 */
[----:B------:R-:W4:Y:S01]  /*05b0*/  LDG.E.64.CONSTANT R40, desc[UR6][R44.64+0x1800] ;  /* 0x001800062c287981 */ /* 0x000f22000c1e9b00 */
[----:B------:R-:W-:-:S05]  /*05c0*/  VIADD R5, R5, 0x1000 ;  /* 0x0000100005057836 */ /* 0x000fca0000000000 */
[----:B------:R-:W-:Y:S01]  /*05d0*/  ISETP.GE.AND P2, PT, R5, R0, PT ;  /* 0x000000000500720c */ /* 0x000fe20003f46270 */
[----:B--2--5:R-:W-:-:S06]  /*05e0*/  DSETP.GEU.AND P1, PT, R6, R10, PT ;  /* 0x0000000a0600722a */ /* 0x024fcc0003f2e000 */
[----:B------:R-:W-:Y:S02]  /*05f0*/  FSEL R6, R10, R6, !P1 ;  /* 0x000000060a067208 */ /* 0x000fe40004800000 */
[----:B------:R-:W-:-:S06]  /*0600*/  FSEL R7, R11, R7, !P1 ;  /* 0x000000070b077208 */ /* 0x000fcc0004800000 */
[----:B---3--:R-:W-:-:S06]  /*0610*/  DSETP.GEU.AND P1, PT, R6, R12, PT ;  /* 0x0000000c0600722a */ /* 0x008fcc0003f2e000 */
[----:B------:R-:W-:Y:S02]  /*0620*/  FSEL R6, R12, R6, !P1 ;  /* 0x000000060c067208 */ /* 0x000fe40004800000 */
[----:B------:R-:W-:-:S06]  /*0630*/  FSEL R7, R13, R7, !P1 ;  /* 0x000000070d077208 */ /* 0x000fcc0004800000 */
[----:B----4-:R-:W-:-:S06]  /*0640*/  DSETP.GEU.AND P1, PT, R6, R14, PT ;  /* 0x0000000e0600722a */ /* 0x010fcc0003f2e000 */
[----:B------:R-:W-:Y:S02]  /*0650*/  FSEL R6, R14, R6, !P1 ;  /* 0x000000060e067208 */ /* 0x000fe40004800000 */
[----:B------:R-:W-:-:S06]  /*0660*/  FSEL R7, R15, R7, !P1 ;  /* 0x000000070f077208 */ /* 0x000fcc0004800000 */
[----:B------:R-:W-:-:S06]  /*0670*/  DSETP.GEU.AND P1, PT, R6, R16, PT ;  /* 0x000000100600722a */ /* 0x000fcc0003f2e000 */
        /* <DEDUP_REMOVED lines=37> */
[----:B------:R-:W-:Y:S01]  /*08d0*/  FSEL R7, R41, R7, !P1 ;  /* 0x0000000729077208 */ /* 0x000fe20004800000 */
[----:B------:R-:W-:Y:S06]  /*08e0*/  @!P2 BRA `(.L_x_13) ;  /* 0xfffffff800d8a947 */ /* 0x000fec000383ffff */
.L_x_12:
[----:B------:R-:W-:Y:S05]  /*08f0*/  BSYNC.RECONVERGENT B2 ;  /* 0x0000000000027941 */ /* 0x000fea0003800200 */
.L_x_11:
[----:B------:R-:W-:Y:S01]  /*0900*/  IMAD.IADD R0, R4, 0x1, -R5 ;  /* 0x0000000104007824 */ /* 0x000fe200078e0a05 */
[----:B------:R-:W-:Y:S04]  /*0910*/  BSSY.RECONVERGENT B2, `(.L_x_14) ;  /* 0x0000029000027945 */ /* 0x000fe80003800200 */
[----:B------:R-:W-:-:S13]  /*0920*/  ISETP.GT.AND P1, PT, R0, 0x400, PT ;  /* 0x000004000000780c */ /* 0x000fda0003f24270 */
[----:B------:R-:W-:Y:S05]  /*0930*/  @!P1 BRA `(.L_x_15) ;  /* 0x0000000000989947 */ /* 0x000fea0003800000 */
[----:B------:R-:W0:Y:S02]  /*0940*/  LDC.64 R18, c[0x0][0x380] ;  /* 0x0000e000ff127b82 */ /* 0x000e240000000a00 */
        /* <DEDUP_REMOVED lines=11> */
[----:B------:R-:W-:Y:S01]  /*0a00*/  VIADD R5, R5, 0x800 ;  /* 0x0000080005057836 */ /* 0x000fe20000000000 */
        /* <DEDUP_REMOVED lines=20> */
[----:B------:R-:W-:Y:S02]  /*0b50*/  FSEL R7, R25, R7, !P0 ;  /* 0x0000000719077208 */ /* 0x000fe40004000000 */
[----:B------:R-:W-:-:S04]  /*0b60*/  PLOP3.LUT P0, PT, PT, PT, PT, 0x8, 0x80 ;  /* 0x000000000080781c */ /* 0x000fc80003f0e170 */
[----:B------:R-:W-:-:S06]  /*0b70*/  DSETP.GEU.AND P1, PT, R6, R26, PT ;  /* 0x0000001a0600722a */ /* 0x000fcc0003f2e000 */
[----:B------:R-:W-:Y:S02]  /*0b80*/  FSEL R6, R26, R6, !P1 ;  /* 0x000000061a067208 */ /* 0x000fe40004800000 */
[----:B------:R-:W-:-:S07]  /*0b90*/  FSEL R7, R27, R7, !P1 ;  /* 0x000000071b077208 */ /* 0x000fce0004800000 */
.L_x_15:
[----:B------:R-:W-:Y:S05]  /*0ba0*/  BSYNC.RECONVERGENT B2 ;  /* 0x0000000000027941 */ /* 0x000fea0003800200 */
.L_x_14:
[----:B------:R-:W-:-:S13]  /*0bb0*/  ISETP.LT.OR P0, PT, R5, R4, P0 ;  /* 0x000000040500720c */ /* 0x000fda0000701670 */
[----:B------:R-:W-:Y:S05]  /*0bc0*/  @!P0 BRA `(.L_x_7) ;  /* 0x0000000000488947 */ /* 0x000fea0003800000 */
[----:B------:R-:W0:Y:S02]  /*0bd0*/  LDC.64 R8, c[0x0][0x380] ;  /* 0x0000e000ff087b82 */ /* 0x000e240000000a00 */
[----:B0-----:R-:W-:-:S05]  /*0be0*/  IMAD.WIDE R8, R5, 0x8, R8 ;  /* 0x0000000805087825 */ /* 0x001fca00078e0208 */
[----:B------:R-:W2:Y:S04]  /*0bf0*/  LDG.E.64.CONSTANT R10, desc[UR6][R8.64] ;  /* 0x00000006080a7981 */ /* 0x000ea8000c1e9b00 */
[----:B------:R-:W3:Y:S04]  /*0c00*/  LDG.E.64.CONSTANT R12, desc[UR6][R8.64+0x800] ;  /* 0x00080006080c7981 */ /* 0x000ee8000c1e9b00 */
[----:B------:R-:W4:Y:S04]  /*0c10*/  LDG.E.64.CONSTANT R14, desc[UR6][R8.64+0x1000] ;  /* 0x00100006080e7981 */ /* 0x000f28000c1e9b00 */
[----:B------:R-:W4:Y:S01]  /*0c20*/  LDG.E.64.CONSTANT R16, desc[UR6][R8.64+0x1800] ;  /* 0x0018000608107981 */ /* 0x000f22000c1e9b00 */
        /* <DEDUP_REMOVED lines=11> */
[----:B------:R-:W-:-:S07]  /*0ce0*/  FSEL R7, R17, R7, !P0 ;  /* 0x0000000711077208 */ /* 0x000fce0004000000 */
.L_x_7:
[----:B------:R-:W-:Y:S05]  /*0cf0*/  BSYNC.RECONVERGENT B1 ;  /* 0x0000000000017941 */ /* 0x000fea0003800200 */
.L_x_6:
[----:B------:R-:W-:-:S13]  /*0d00*/  ISETP.GE.AND P0, PT, R4, 0x100, PT ;  /* 0x000001000400780c */ /* 0x000fda0003f06270 */
[----:B------:R-:W-:Y:S05]  /*0d10*/  @!P0 BRA `(.L_x_16) ;  /* 0x00000004003c8947 */ /* 0x000fea0003800000 */
[----:B------:R-:W0:Y:S01]  /*0d20*/  S2R R8, SR_LANEID ;  /* 0x0000000000087919 */ /* 0x000e220000000000 */
[----:B-----5:R-:W-:Y:S04]  /*0d30*/  SHFL.DOWN PT, R4, R6, 0x1, 0x1f ;  /* 0x08201f0006047f89 */ /* 0x020fe800000e0000 */
[----:B------:R-:W1:Y:S02]  /*0d40*/  SHFL.DOWN PT, R5, R7, 0x1, 0x1f ;  /* 0x08201f0007057f89 */ /* 0x000e6400000e0000 */
[----:B-1----:R-:W-:Y:S01]  /*0d50*/  DSETP.GEU.AND P1, PT, R6, R4, PT ;  /* 0x000000040600722a */ /* 0x002fe20003f2e000 */
[C---:B0-----:R-:W-:Y:S02]  /*0d60*/  ISETP.GT.AND P0, PT, R8.reuse, 0x1e, PT ;  /* 0x0000001e0800780c */ /* 0x041fe40003f04270 */
[----:B------:R-:W-:-:S03]  /*0d70*/  ISETP.NE.AND P2, PT, R8, RZ, PT ;  /* 0x000000ff0800720c */ /* 0x000fc60003f45270 */
[----:B------:R-:W-:Y:S02]  /*0d80*/  FSEL R9, R4, R6, !P1 ;  /* 0x0000000604097208 */ /* 0x000fe40004800000 */
[----:B------:R-:W-:Y:S02]  /*0d90*/  FSEL R5, R5, R7, !P1 ;  /* 0x0000000705057208 */ /* 0x000fe40004800000 */
[----:B------:R-:W-:Y:S02]  /*0da0*/  FSEL R6, R6, R9, P0 ;  /* 0x0000000906067208 */ /* 0x000fe40000000000 */
[----:B------:R-:W-:Y:S02]  /*0db0*/  FSEL R11, R7, R5, P0 ;  /* 0x00000005070b7208 */ /* 0x000fe40000000000 */
[----:B------:R-:W-:Y:S01]  /*0dc0*/  ISETP.GT.AND P0, PT, R8, 0x1d, PT ;  /* 0x0000001d0800780c */ /* 0x000fe20003f04270 */
[----:B------:R-:W-:Y:S01]  /*0dd0*/  SHFL.DOWN PT, R4, R6, 0x2, 0x1f ;  /* 0x08401f0006047f89 */ /* 0x000fe200000e0000 */
[----:B------:R-:W-:Y:S01]  /*0de0*/  @!P2 MOV R2, 0x400 ;  /* 0x000004000002a802 */ /* 0x000fe20000000f00 */
[----:B------:R-:W-:Y:S01]  /*0df0*/  IMAD.MOV.U32 R7, RZ, RZ, R11 ;  /* 0x000000ffff077224 */ /* 0x000fe200078e000b */
[----:B------:R-:W-:Y:S01]  /*0e00*/  @!P2 SHF.R.U32.HI R0, RZ, 0x2, R3 ;  /* 0x00000002ff00a819 */ /* 0x000fe20000011603 */
[----:B------:R-:W0:Y:S03]  /*0e10*/  SHFL.DOWN PT, R5, R11, 0x2, 0x1f ;  /* 0x08401f000b057f89 */ /* 0x000e2600000e0000 */
[----:B------:R-:W-:Y:S01]  /*0e20*/  @!P2 LOP3.LUT R0, R0, 0xf8, RZ, 0xc0, !PT ;  /* 0x000000f80000a812 */ /* 0x000fe200078ec0ff */
[----:B------:R-:W1:Y:S01]  /*0e30*/  @!P2 S2R R9, SR_CgaCtaId ;  /* 0x000000000009a919 */ /* 0x000e620000008800 */
[----:B0-----:R-:W-:-:S06]  /*0e40*/  DSETP.GEU.AND P1, PT, R6, R4, PT ;  /* 0x000000040600722a */ /* 0x001fcc0003f2e000 */
[----:B------:R-:W-:Y:S02]  /*0e50*/  @!P0 FSEL R6, R4, R6, !P1 ;  /* 0x0000000604068208 */ /* 0x000fe40004800000 */
[----:B------:R-:W-:Y:S02]  /*0e60*/  @!P0 FSEL R11, R5, R11, !P1 ;  /* 0x0000000b050b8208 */ /* 0x000fe40004800000 */
[----:B------:R-:W-:Y:S01]  /*0e70*/  ISETP.GT.AND P0, PT, R8, 0x1b, PT ;  /* 0x0000001b0800780c */ /* 0x000fe20003f04270 */
[----:B------:R-:W-:Y:S02]  /*0e80*/  SHFL.DOWN PT, R4, R6, 0x4, 0x1f ;  /* 0x08801f0006047f89 */ /* 0x000fe400000e0000 */
[----:B------:R-:W-:Y:S02]  /*0e90*/  IMAD.MOV.U32 R7, RZ, RZ, R11 ;  /* 0x000000ffff077224 */ /* 0x000fe400078e000b */
[----:B------:R-:W0:Y:S04]  /*0ea0*/  SHFL.DOWN PT, R5, R11, 0x4, 0x1f ;  /* 0x08801f000b057f89 */ /* 0x000e2800000e0000 */
        /* <DEDUP_REMOVED lines=14> */
[----:B0-----:R-:W-:Y:S01]  /*0f90*/  DSETP.GEU.AND P0, PT, R6, R4, PT ;  /* 0x000000040600722a */ /* 0x001fe20003f0e000 */
[----:B-1----:R-:W-:-:S05]  /*0fa0*/  @!P2 LEA R7, R9, R2, 0x18 ;  /* 0x000000020907a211 */ /* 0x002fca00078ec0ff */
[----:B------:R-:W-:Y:S01]  /*0fb0*/  FSEL R4, R4, R6, !P0 ;  /* 0x0000000604047208 */ /* 0x000fe20004000000 */
[----:B------:R-:W-:Y:S01]  /*0fc0*/  @!P2 IMAD.IADD R9, R0, 0x1, R7 ;  /* 0x000000010009a824 */ /* 0x000fe200078e0207 */
[----:B------:R-:W-:Y:S02]  /*0fd0*/  FSEL R5, R5, R11, !P0 ;  /* 0x0000000b05057208 */ /* 0x000fe40004000000 */
[----:B------:R-:W-:Y:S02]  /*0fe0*/  ISETP.NE.AND P0, PT, R3, RZ, PT ;  /* 0x000000ff0300720c */ /* 0x000fe40003f05270 */
[----:B------:R-:W-:Y:S01]  /*0ff0*/  FSEL R6, R6, R4, P1 ;  /* 0x0000000406067208 */ /* 0x000fe20000800000 */
[----:B------:R3:W-:Y:S01]  /*1000*/  @!P2 STS.64 [R9+0x8], R4 ;  /* 0x000008040900a388 */ /* 0x0007e20000000a00 */
[----:B------:R-:W-:Y:S01]  /*1010*/  FSEL R7, R11, R5, P1 ;  /* 0x000000050b077208 */ /* 0x000fe20000800000 */
[----:B------:R-:W-:Y:S08]  /*1020*/  BAR.SYNC.DEFER_BLOCKING 0x0 ;  /* 0x0000000000007b1d */ /* 0x000ff00000010000 */
[----:B------:R-:W-:Y:S05]  /*1030*/  @P0 BRA `(.L_x_17) ;  /* 0x0000004800f40947 */ /* 0x000fea0003800000 */
[----:B------:R-:W0:Y:S01]  /*1040*/  S2UR UR5, SR_CgaCtaId ;  /* 0x00000000000579c3 */ /* 0x000e220000008800 */
[----:B------:R-:W-:Y:S02]  /*1050*/  UMOV UR4, 0x400 ;  /* 0x0000040000047882 */ /* 0x000fe40000000000 */
[----:B0-----:R-:W-:-:S09]  /*1060*/  ULEA UR4, UR5, UR4, 0x18 ;  /* 0x0000000405047291 */ /* 0x001fd2000f8ec0ff */
[----:B---3--:R-:W0:Y:S04]  /*1070*/  LDS.128 R8, [UR4+0x10] ;  /* 0x00001004ff087984 */ /* 0x008e280008000c00 */
[----:B------:R-:W1:Y:S01]  /*1080*/  LDS.128 R12, [UR4+0x20] ;  /* 0x00002004ff0c7984 */ /* 0x000e620008000c00 */
[----:B0-----:R-:W-:-:S06]  /*1090*/  DSETP.GEU.AND P1, PT, R6, R8, PT ;  /* 0x000000080600722a */ /* 0x001fcc0003f2e000 */
[----:B------:R-:W-:Y:S02]  /*10a0*/  FSEL R2, R8, R6, !P1 ;  /* 0x0000000608027208 */ /* 0x000fe40004800000 */
[----:B------:R-:W-:Y:S02]  /*10b0*/  FSEL R3, R9, R7, !P1 ;  /* 0x0000000709037208 */ /* 0x000fe40004800000 */
[----:B------:R-:W0:Y:S04]  /*10c0*/  LDS.128 R4, [UR4+0x30] ;  /* 0x00003004ff047984 */ /* 0x000e280008000c00 */
[----:B------:R-:W-:-:S06]  /*10d0*/  DSETP.GEU.AND P1, PT, R2, R10, PT ;  /* 0x0000000a0200722a */ /* 0x000fcc0003f2e000 */
[----:B------:R-:W-:Y:S02]  /*10e0*/  FSEL R2, R10, R2, !P1 ;  /* 0x000000020a027208 */ /* 0x000fe40004800000 */
[----:B------:R-:W-:-:S06]  /*10f0*/  FSEL R3, R11, R3, !P1 ;  /* 0x000000030b037208 */ /* 0x000fcc0004800000 */
[----:B-1----:R-:W-:-:S06]  /*1100*/  DSETP.GEU.AND P1, PT, R2, R12, PT ;  /* 0x0000000c0200722a */ /* 0x002fcc0003f2e000 */
[----:B------:R-:W-:Y:S02]  /*1110*/  FSEL R8, R12, R2, !P1 ;  /* 0x000000020c087208 */ /* 0x000fe40004800000 */
[----:B------:R-:W-:Y:S02]  /*1120*/  FSEL R9, R13, R3, !P1 ;  /* 0x000000030d097208 */ /* 0x000fe40004800000 */
[----:B------:R-:W1:Y:S04]  /*1130*/  LDS.64 R2, [UR4+0x40] ;  /* 0x00004004ff027984 */ /* 0x000e680008000a00 */
[----:B------:R-:W-:-:S06]  /*1140*/  DSETP.GEU.AND P1, PT, R8, R14, PT ;  /* 0x0000000e0800722a */ /* 0x000fcc0003f2e000 */
[----:B------:R-:W-:Y:S02]  /*1150*/  FSEL R8, R14, R8, !P1 ;  /* 0x000000080e087208 */ /* 0x000fe40004800000 */
[----:B------:R-:W-:-:S06]  /*1160*/  FSEL R9, R15, R9, !P1 ;  /* 0x000000090f097208 */ /* 0x000fcc0004800000 */
[----:B0-----:R-:W-:-:S06]  /*1170*/  DSETP.GEU.AND P1, PT, R8, R4, PT ;  /* 0x000000040800722a */ /* 0x001fcc0003f2e000 */
[----:B------:R-:W-:Y:S02]  /*1180*/  FSEL R4, R4, R8, !P1 ;  /* 0x0000000804047208 */ /* 0x000fe40004800000 */
[----:B------:R-:W-:-:S06]  /*1190*/  FSEL R5, R5, R9, !P1 ;  /* 0x0000000905057208 */ /* 0x000fcc0004800000 */
[----:B------:R-:W-:-:S06]  /*11a0*/  DSETP.GEU.AND P1, PT, R4, R6, PT ;  /* 0x000000060400722a */ /* 0x000fcc0003f2e000 */
[----:B------:R-:W-:Y:S02]  /*11b0*/  FSEL R4, R6, R4, !P1 ;  /* 0x0000000406047208 */ /* 0x000fe40004800000 */
[----:B------:R-:W-:-:S06]  /*11c0*/  FSEL R5, R7, R5, !P1 ;  /* 0x0000000507057208 */ /* 0x000fcc0004800000 */
[----:B-1----:R-:W-:-:S06]  /*11d0*/  DSETP.GEU.AND P1, PT, R4, R2, PT ;  /* 0x000000020400722a */ /* 0x002fcc0003f2e000 */
[----:B------:R-:W-:Y:S02]  /*11e0*/  FSEL R6, R2, R4, !P1 ;  /* 0x0000000402067208 */ /* 0x000fe40004800000 */
[----:B------:R-:W-:Y:S01]  /*11f0*/  FSEL R7, R3, R5, !P1 ;  /* 0x0000000503077208 */ /* 0x000fe20004800000 */
[----:B------:R-:W-:Y:S06]  /*1200*/  BRA `(.L_x_17) ;  /* 0x0000004800807947 */ /* 0x000fec0003800000 */
.L_x_16:
[----:B------:R-:W-:Y:S01]  /*1210*/  LOP3.LUT R0, R3, 0x3e0, RZ, 0xc0, !PT ;  /* 0x000003e003007812 */ /* 0x000fe200078ec0ff */
[----:B------:R-:W0:Y:S03]  /*1220*/  S2R R10, SR_LANEID ;  /* 0x00000000000a7919 */ /* 0x000e260000000000 */
[----:B------:R-:W-:Y:S01]  /*1230*/  LOP3.LUT R9, RZ, R0, RZ, 0x33, !PT ;  /* 0x00000000ff097212 */ /* 0x000fe200078e33ff */
[----:B------:R-:W-:-:S04]  /*1240*/  VIADD R5, R0, 0x20 ;  /* 0x0000002000057836 */ /* 0x000fc80000000000 */
[----:B------:R-:W-:Y:S01]  /*1250*/  IMAD.IADD R9, R9, 0x1, R4 ;  /* 0x0000000109097824 */ /* 0x000fe200078e0204 */
[----:B------:R-:W-:-:S04]  /*1260*/  ISETP.GT.AND P0, PT, R5, R4, PT ;  /* 0x000000040500720c */ /* 0x000fc80003f04270 */
[----:B------:R-:W-:-:S05]  /*1270*/  SEL R5, R9, 0x1f, P0 ;  /* 0x0000001f09057807 */ /* 0x000fca0000000000 */
[----:B-----5:R-:W-:Y:S04]  /*1280*/  SHFL.DOWN PT, R8, R6, 0x1, R5 ;  /* 0x0820000006087989 */ /* 0x020fe800000e0005 */
[----:B------:R-:W1:Y:S01]  /*1290*/  SHFL.DOWN PT, R9, R7, 0x1, R5 ;  /* 0x0820000007097989 */ /* 0x000e6200000e0005 */
[C---:B0-----:R-:W-:Y:S01]  /*12a0*/  ISETP.GE.AND P0, PT, R10.reuse, R5, PT ;  /* 0x000000050a00720c */ /* 0x041fe20003f06270 */
[----:B------:R-:W-:Y:S01]  /*12b0*/  VIADD R0, R10, 0x2 ;  /* 0x000000020a007836 */ /* 0x000fe20000000000 */
[----:B-1----:R-:W-:-:S06]  /*12c0*/  DSETP.GEU.AND P1, PT, R6, R8, PT ;  /* 0x000000080600722a */ /* 0x002fcc0003f2e000 */
[-C--:B------:R-:W-:Y:S02]  /*12d0*/  FSEL R11, R8, R6.reuse, !P1 ;  /* 0x00000006080b7208 */ /* 0x080fe40004800000 */
[-C--:B------:R-:W-:Y:S02]  /*12e0*/  FSEL R9, R9, R7.reuse, !P1 ;  /* 0x0000000709097208 */ /* 0x080fe40004800000 */
[----:B------:R-:W-:Y:S02]  /*12f0*/  FSEL R2, R11, R6, !P0 ;  /* 0x000000060b027208 */ /* 0x000fe40004000000 */
[----:B------:R-:W-:Y:S02]  /*1300*/  FSEL R11, R9, R7, !P0 ;  /* 0x00000007090b7208 */ /* 0x000fe40004000000 */
[----:B------:R-:W-:Y:S01]  /*1310*/  ISETP.GT.AND P0, PT, R0, R5, PT ;  /* 0x000000050000720c */ /* 0x000fe20003f04270 */
[----:B------:R-:W-:Y:S01]  /*1320*/  SHFL.DOWN PT, R8, R2, 0x2, R5 ;  /* 0x0840000002087989 */ /* 0x000fe200000e0005 */
[----:B------:R-:W-:-:S02]  /*1330*/  IMAD.MOV.U32 R6, RZ, RZ, R2 ;  /* 0x000000ffff067224 */ /* 0x000fc400078e0002 */
[----:B------:R-:W-:Y:S01]  /*1340*/  IMAD.MOV.U32 R7, RZ, RZ, R11 ;  /* 0x000000ffff077224 */ /* 0x000fe200078e000b */
[----:B------:R-:W0:Y:S01]  /*1350*/  SHFL.DOWN PT, R9, R11, 0x2, R5 ;  /* 0x084000000b097989 */ /* 0x000e2200000e0005 */
[----:B------:R-:W-:-:S04]  /*1360*/  VIADD R0, R10, 0x4 ;  /* 0x000000040a007836 */ /* 0x000fc80000000000 */
[----:B0-----:R-:W-:-:S06]  /*1370*/  DSETP.GEU.AND P1, PT, R6, R8, PT ;  /* 0x000000080600722a */ /* 0x001fcc0003f2e000 */
[----:B------:R-:W-:Y:S02]  /*1380*/  @!P0 FSEL R2, R8, R2, !P1 ;  /* 0x0000000208028208 */ /* 0x000fe40004800000 */
[----:B------:R-:W-:Y:S02]  /*1390*/  @!P0 FSEL R11, R9, R11, !P1 ;  /* 0x0000000b090b8208 */ /* 0x000fe40004800000 */
[----:B------:R-:W-:Y:S01]  /*13a0*/  ISETP.GT.AND P0, PT, R0, R5, PT ;  /* 0x000000050000720c */ /* 0x000fe20003f04270 */
[----:B------:R-:W-:Y:S01]  /*13b0*/  SHFL.DOWN PT, R6, R2, 0x4, R5 ;  /* 0x0880000002067989 */ /* 0x000fe200000e0005 */
[----:B------:R-:W-:Y:S02]  /*13c0*/  IMAD.MOV.U32 R8, RZ, RZ, R2 ;  /* 0x000000ffff087224 */ /* 0x000fe400078e0002 */
        /* <DEDUP_REMOVED lines=8> */
[----:B------:R-:W-:Y:S01]  /*1450*/  IMAD.MOV.U32 R8, RZ, RZ, R2 ;  /* 0x000000ffff087224 */ /* 0x000fe200078e0002 */
[C---:B------:R-:W-:Y:S01]  /*1460*/  ISETP.NE.AND P0, PT, R10.reuse, RZ, PT ;  /* 0x000000ff0a00720c */ /* 0x040fe20003f05270 */
[----:B------:R-:W-:Y:S01]  /*1470*/  IMAD.MOV.U32 R9, RZ, RZ, R11 ;  /* 0x000000ffff097224 */ /* 0x000fe200078e000b */
[----:B------:R-:W0:Y:S01]  /*1480*/  SHFL.DOWN PT, R7, R11, 0x8, R5 ;  /* 0x090000000b077989 */ /* 0x000e2200000e0005 */
[----:B------:R-:W-:-:S10]  /*1490*/  VIADD R0, R10, 0x10 ;  /* 0x000000100a007836 */ /* 0x000fd40000000000 */
[----:B------:R-:W1:Y:S01]  /*14a0*/  @!P0 S2R R13, SR_CgaCtaId ;  /* 0x00000000000d8919 */ /* 0x000e620000008800 */
[----:B0-----:R-:W-:-:S06]  /*14b0*/  DSETP.GEU.AND P2, PT, R8, R6, PT ;  /* 0x000000060800722a */ /* 0x001fcc0003f4e000 */
[----:B------:R-:W-:Y:S02]  /*14c0*/  @!P1 FSEL R2, R6, R2, !P2 ;  /* 0x0000000206029208 */ /* 0x000fe40005000000 */
[----:B------:R-:W-:Y:S02]  /*14d0*/  @!P1 FSEL R11, R7, R11, !P2 ;  /* 0x0000000b070b9208 */ /* 0x000fe40005000000 */
[----:B------:R-:W-:Y:S01]  /*14e0*/  ISETP.GT.AND P1, PT, R0, R5, PT ;  /* 0x000000050000720c */ /* 0x000fe20003f24270 */
[----:B------:R-:W-:Y:S01]  /*14f0*/  SHFL.DOWN PT, R6, R2, 0x10, R5 ;  /* 0x0a00000002067989 */ /* 0x000fe200000e0005 */
[----:B------:R-:W-:Y:S01]  /*1500*/  IMAD.MOV.U32 R8, RZ, RZ, R2 ;  /* 0x000000ffff087224 */ /* 0x000fe200078e0002 */
[----:B------:R-:W-:Y:S01]  /*1510*/  @!P0 SHF.R.U32.HI R0, RZ, 0x2, R3 ;  /* 0x00000002ff008819 */ /* 0x000fe20000011603 */
[----:B------:R-:W-:Y:S01]  /*1520*/  IMAD.MOV.U32 R9, RZ, RZ, R11 ;  /* 0x000000ffff097224 */ /* 0x000fe200078e000b */
[----:B------:R-:W0:Y:S02]  /*1530*/  SHFL.DOWN PT, R7, R11, 0x10, R5 ;  /* 0x0a0000000b077989 */ /* 0x000e2400000e0005 */
[----:B------:R-:W-:-:S03]  /*1540*/  @!P0 LOP3.LUT R0, R0, 0xf8, RZ, 0xc0, !PT ;  /* 0x000000f800008812 */ /* 0x000fc600078ec0ff */
[----:B0-----:R-:W-:Y:S01]  /*1550*/  DSETP.GEU.AND P2, PT, R8, R6, PT ;  /* 0x000000060800722a */ /* 0x001fe20003f4e000 */
[----:B------:R-:W-:-:S04]  /*1560*/  @!P0 MOV R8, 0x400 ;  /* 0x0000040000088802 */ /* 0x000fc80000000f00 */
[----:B-1----:R-:W-:Y:S02]  /*1570*/  @!P0 LEA R13, R13, R8, 0x18 ;  /* 0x000000080d0d8211 */ /* 0x002fe400078ec0ff */
[----:B------:R-:W-:Y:S02]  /*1580*/  @!P1 FSEL R2, R6, R2, !P2 ;  /* 0x0000000206029208 */ /* 0x000fe40005000000 */
[----:B------:R-:W-:Y:S01]  /*1590*/  @!P1 FSEL R11, R7, R11, !P2 ;  /* 0x0000000b070b9208 */ /* 0x000fe20005000000 */
[----:B------:R-:W-:Y:S02]  /*15a0*/  @!P0 IMAD.IADD R13, R0, 0x1, R13 ;  /* 0x00000001000d8824 */ /* 0x000fe400078e020d */
[----:B------:R-:W-:Y:S02]  /*15b0*/  IMAD.MOV.U32 R6, RZ, RZ, R2 ;  /* 0x000000ffff067224 */ /* 0x000fe400078e0002 */
[----:B------:R-:W-:-:S05]  /*15c0*/  IMAD.MOV.U32 R7, RZ, RZ, R11 ;  /* 0x000000ffff077224 */ /* 0x000fca00078e000b */
[----:B------:R3:W-:Y:S01]  /*15d0*/  @!P0 STS.64 [R13+0x8], R6 ;  /* 0x000008060d008388 */ /* 0x0007e20000000a00 */
[----:B------:R-:W-:Y:S01]  /*15e0*/  BAR.SYNC.DEFER_BLOCKING 0x0 ;  /* 0x0000000000007b1d */ /* 0x000fe20000010000 */
[----:B------:R-:W-:-:S13]  /*15f0*/  ISETP.NE.AND P0, PT, R3, RZ, PT ;  /* 0x000000ff0300720c */ /* 0x000fda0003f05270 */
[----:B---3--:R-:W-:Y:S05]  /*1600*/  @P0 BRA `(.L_x_17) ;  /* 0x0000004400800947 */ /* 0x008fea0003800000 */
[----:B------:R-:W0:Y:S01]  /*1610*/  S2UR UR5, SR_CgaCtaId ;  /* 0x00000000000579c3 */ /* 0x000e220000008800 */
[----:B------:R-:W-:Y:S01]  /*1620*/  UMOV UR4, 0x400 ;  /* 0x0000040000047882 */ /* 0x000fe20000000000 */
[----:B------:R-:W-:Y:S01]  /*1630*/  ISETP.GT.AND P2, PT, R4, 0x20, PT ;  /* 0x000000200400780c */ /* 0x000fe20003f44270 */
[----:B0-----:R-:W-:-:S09]  /*1640*/  ULEA UR4, UR5, UR4, 0x18 ;  /* 0x0000000405047291 */ /* 0x001fd2000f8ec0ff */
[----:B------:R-:W0:Y:S04]  /*1650*/  LDS.128 R16, [UR4+0x10] ;  /* 0x00001004ff107984 */ /* 0x000e280008000c00 */
[----:B------:R-:W1:Y:S04]  /*1660*/  LDS.128 R12, [UR4+0x20] ;  /* 0x00002004ff0c7984 */ /* 0x000e680008000c00 */
[----:B------:R-:W2:Y:S01]  /*1670*/  LDS.128 R8, [UR4+0x30] ;  /* 0x00003004ff087984 */ /* 0x000ea20008000c00 */
[----:B0-----:R-:W-:-:S06]  /*1680*/  DSETP.GEU.AND P1, PT, R6, R16, PT ;  /* 0x000000100600722a */ /* 0x001fcc0003f2e000 */
[-C--:B------:R-:W-:Y:S02]  /*1690*/  FSEL R3, R16, R6.reuse, !P1 ;  /* 0x0000000610037208 */ /* 0x080fe40004800000 */
[-C--:B------:R-:W-:Y:S02]  /*16a0*/  FSEL R17, R17, R7.reuse, !P1 ;  /* 0x0000000711117208 */ /* 0x080fe40004800000 */
[----:B------:R-:W-:Y:S02]  /*16b0*/  FSEL R6, R3, R6, P2 ;  /* 0x0000000603067208 */ /* 0x000fe40001000000 */
[----:B------:R-:W-:Y:S02]  /*16c0*/  FSEL R7, R17, R7, P2 ;  /* 0x0000000711077208 */ /* 0x000fe40001000000 */
[C---:B------:R-:W-:Y:S01]  /*16d0*/  ISETP.GT.AND P1, PT, R4.reuse, 0x40, PT ;  /* 0x000000400400780c */ /* 0x040fe20003f24270 */
[----:B------:R-:W-:Y:S01]  /*16e0*/  IMAD.MOV.U32 R2, RZ, RZ, R6 ;  /* 0x000000ffff027224 */ /* 0x000fe200078e0006 */
[----:B------:R-:W-:Y:S01]  /*16f0*/  ISETP.GT.AND P2, PT, R4, 0x60, PT ;  /* 0x000000600400780c */ /* 0x000fe20003f44270 */
[----:B------:R-:W-:-:S06]  /*1700*/  IMAD.MOV.U32 R3, RZ, RZ, R7 ;  /* 0x000000ffff037224 */ /* 0x000fcc00078e0007 */
[----:B------:R-:W-:-:S06]  /*1710*/  DSETP.GEU.AND P3, PT, R2, R18, PT ;  /* 0x000000120200722a */ /* 0x000fcc0003f6e000 */
[----:B------:R-:W-:Y:S02]  /*1720*/  @P1 FSEL R6, R18, R6, !P3 ;  /* 0x0000000612061208 */ /* 0x000fe40005800000 */
[----:B------:R-:W-:Y:S02]  /*1730*/  @P1 FSEL R7, R19, R7, !P3 ;  /* 0x0000000713071208 */ /* 0x000fe40005800000 */
[----:B------:R-:W-:Y:S01]  /*1740*/  ISETP.GT.AND P1, PT, R4, 0x80, PT ;  /* 0x000000800400780c */ /* 0x000fe20003f24270 */
[----:B------:R-:W-:Y:S02]  /*1750*/  IMAD.MOV.U32 R2, RZ, RZ, R6 ;  /* 0x000000ffff027224 */ /* 0x000fe400078e0006 */
[----:B------:R-:W-:-:S06]  /*1760*/  IMAD.MOV.U32 R3, RZ, RZ, R7 ;  /* 0x000000ffff037224 */ /* 0x000fcc00078e0007 */
[----:B-1----:R-:W-:Y:S01]  /*1770*/  DSETP.GEU.AND P3, PT, R2, R12, PT ;  /* 0x0000000c0200722a */ /* 0x002fe20003f6e000 */
[----:B------:R-:W0:Y:S05]  /*1780*/  LDS.64 R2, [UR4+0x40] ;  /* 0x00004004ff027984 */ /* 0x000e2a0008000a00 */
[----:B------:R-:W-:Y:S02]  /*1790*/  @P2 FSEL R6, R12, R6, !P3 ;  /* 0x000000060c062208 */ /* 0x000fe40005800000 */
[----:B------:R-:W-:Y:S02]  /*17a0*/  @P2 FSEL R7, R13, R7, !P3 ;  /* 0x000000070d072208 */ /* 0x000fe40005800000 */
[----:B------:R-:W-:-:S04]  /*17b0*/  ISETP.GT.AND P2, PT, R4, 0xa0, PT ;  /* 0x000000a00400780c */ /* 0x000fc80003f44270 */
[----:B------:R-:W-:-:S06]  /*17c0*/  DSETP.GEU.AND P3, PT, R6, R14, PT ;  /* 0x0000000e0600722a */ /* 0x000fcc0003f6e000 */
[----:B------:R-:W-:Y:S02]  /*17d0*/  @P1 FSEL R6, R14, R6, !P3 ;  /* 0x000000060e061208 */ /* 0x000fe40005800000 */
[----:B------:R-:W-:Y:S02]  /*17e0*/  @P1 FSEL R7, R15, R7, !P3 ;  /* 0x000000070f071208 */ /* 0x000fe40005800000 */
[----:B------:R-:W-:-:S04]  /*17f0*/  ISETP.GT.AND P1, PT, R4, 0xc0, PT ;  /* 0x000000c00400780c */ /* 0x000fc80003f24270 */
[----:B--2---:R-:W-:-:S06]  /*1800*/  DSETP.GEU.AND P3, PT, R6, R8, PT ;  /* 0x000000080600722a */ /* 0x004fcc0003f6e000 */
[----:B------:R-:W-:Y:S02]  /*1810*/  @P2 FSEL R6, R8, R6, !P3 ;  /* 0x0000000608062208 */ /* 0x000fe40005800000 */
[----:B------:R-:W-:Y:S02]  /*1820*/  @P2 FSEL R7, R9, R7, !P3 ;  /* 0x0000000709072208 */ /* 0x000fe40005800000 */
[----:B------:R-:W-:-:S04]  /*1830*/  ISETP.GT.AND P2, PT, R4, 0xe0, PT ;  /* 0x000000e00400780c */ /* 0x000fc80003f44270 */
[----:B------:R-:W-:-:S06]  /*1840*/  DSETP.GEU.AND P3, PT, R6, R10, PT ;  /* 0x0000000a0600722a */ /* 0x000fcc0003f6e000 */
[----:B------:R-:W-:Y:S02]  /*1850*/  @P1 FSEL R6, R10, R6, !P3 ;  /* 0x000000060a061208 */ /* 0x000fe40005800000 */
[----:B------:R-:W-:-:S03]  /*1860*/  @P1 FSEL R7, R11, R7, !P3 ;  /* 0x000000070b071208 */ /* 0x000fc60005800000 */
[----:B------:R-:W-:Y:S02]  /*1870*/  IMAD.MOV.U32 R4, RZ, RZ, R6 ;  /* 0x000000ffff047224 */ /* 0x000fe400078e0006 */
[----:B------:R-:W-:-:S06]  /*1880*/  IMAD.MOV.U32 R5, RZ, RZ, R7 ;  /* 0x000000ffff057224 */ /* 0x000fcc00078e0007 */
[----:B0-----:R-:W-:-:S06]  /*1890*/  DSETP.GEU.AND P1, PT, R4, R2, PT ;  /* 0x000000020400722a */ /* 0x001fcc0003f2e000 */
[----:B------:R-:W-:Y:S02]  /*18a0*/  @P2 FSEL R6, R2, R6, !P1 ;  /* 0x0000000602062208 */ /* 0x000fe40004800000 */
[----:B------:R-:W-:Y:S01]  /*18b0*/  @P2 FSEL R7, R3, R7, !P1 ;  /* 0x0000000703072208 */ /* 0x000fe20004800000 */
[----:B------:R-:W-:Y:S06]  /*18c0*/  BRA `(.L_x_17) ;  /* 0x0000004000d07947 */ /* 0x000fec0003800000 */
.L_x_3:
[----:B------:R-:W0:Y:S01]  /*18d0*/  S2R R0, SR_TID.X ;  /* 0x0000000000007919 */ /* 0x000e220000002100 */
[----:B------:R-:W1:Y:S02]  /*18e0*/  LDCU.64 UR4, c[0x0][0x380] ;  /* 0x00007000ff0477ac */ /* 0x000e640008000a00 */
[----:B-1----:R-:W-:Y:S02]  /*18f0*/  IMAD.U32 R2, RZ, RZ, UR4 ;  /* 0x00000004ff027e24 */ /* 0x002fe4000f8e00ff */
[----:B------:R-:W-:Y:S02]  /*1900*/  IMAD.U32 R3, RZ, RZ, UR5 ;  /* 0x00000005ff037e24 */ /* 0x000fe4000f8e00ff */
[----:B0-----:R-:W-:-:S04]  /*1910*/  IMAD.SHL.U32 R5, R0, 0x4, RZ ;  /* 0x0000000400057824 */ /* 0x001fc800078e00ff */
[----:B------:R-:W-:-:S05]  /*1920*/  IMAD.WIDE.U32 R6, R5, 0x8, R2 ;  /* 0x0000000805067825 */ /* 0x000fca00078e0002 */
[----:B------:R-:W2:Y:S04]  /*1930*/  LDG.E.128.CONSTANT R20, desc[UR6][R6.64] ;  /* 0x0000000606147981 */ /* 0x000ea8000c1e9d00 */
[----:B------:R-:W3:Y:S04]  /*1940*/  LDG.E.128.CONSTANT R12, desc[UR6][R6.64+0x10] ;  /* 0x00001006060c7981 */ /* 0x000ee8000c1e9d00 */
[----:B------:R-:W4:Y:S04]  /*1950*/  LDG.E.128.CONSTANT R8, desc[UR6][R6.64+0x2000] ;  /* 0x0020000606087981 */ /* 0x000f28000c1e9d00 */
[----:B------:R0:W5:Y:S01]  /*1960*/  LDG.E.128.CONSTANT R16, desc[UR6][R6.64+0x2010] ;  /* 0x0020100606107981 */ /* 0x000162000c1e9d00 */
[----:B------:R-:W-:Y:S01]  /*1970*/  ISETP.GE.U32.AND P1, PT, R4, 0x1000, PT ;  /* 0x000010000400780c */ /* 0x000fe20003f26070 */
[----:B------:R-:W-:Y:S01]  /*1980*/  UMOV UR4, 0x800 ;  /* 0x0000080000047882 */ /* 0x000fe20000000000 */
[----:B--2---:R-:W-:-:S06]  /*1990*/  DSETP.GEU.AND P0, PT, R20, R22, PT ;  /* 0x000000161400722a */ /* 0x004fcc0003f0e000 */
[----:B------:R-:W-:Y:S02]  /*19a0*/  FSEL R20, R22, R20, !P0 ;  /* 0x0000001416147208 */ /* 0x000fe40004000000 */
[----:B------:R-:W-:-:S06]  /*19b0*/  FSEL R21, R23, R21, !P0 ;  /* 0x0000001517157208 */ /* 0x000fcc0004000000 */
[----:B---3--:R-:W-:-:S06]  /*19c0*/  DSETP.GEU.AND P0, PT, R20, R12, PT ;  /* 0x0000000c1400722a */ /* 0x008fcc0003f0e000 */
[----:B------:R-:W-:Y:S02]  /*19d0*/  FSEL R12, R12, R20, !P0 ;  /* 0x000000140c0c7208 */ /* 0x000fe40004000000 */
[----:B------:R-:W-:-:S06]  /*19e0*/  FSEL R13, R13, R21, !P0 ;  /* 0x000000150d0d7208 */ /* 0x000fcc0004000000 */
[----:B------:R-:W-:-:S06]  /*19f0*/  DSETP.GEU.AND P0, PT, R12, R14, PT ;  /* 0x0000000e0c00722a */ /* 0x000fcc0003f0e000 */
[----:B------:R-:W-:Y:S02]  /*1a00*/  FSEL R12, R14, R12, !P0 ;  /* 0x0000000c0e0c7208 */ /* 0x000fe40004000000 */
[----:B------:R-:W-:-:S06]  /*1a10*/  FSEL R13, R15, R13, !P0 ;  /* 0x0000000d0f0d7208 */ /* 0x000fcc0004000000 */
[----:B----4-:R-:W-:-:S06]  /*1a20*/  DSETP.GEU.AND P0, PT, R12, R8, PT ;  /* 0x000000080c00722a */ /* 0x010fcc0003f0e000 */
[----:B0-----:R-:W-:Y:S02]  /*1a30*/  FSEL R6, R8, R12, !P0 ;  /* 0x0000000c08067208 */ /* 0x001fe40004000000 */
[----:B------:R-:W-:-:S06]  /*1a40*/  FSEL R7, R9, R13, !P0 ;  /* 0x0000000d09077208 */ /* 0x000fcc0004000000 */
[----:B------:R-:W-:-:S06]  /*1a50*/  DSETP.GEU.AND P0, PT, R6, R10, PT ;  /* 0x0000000a0600722a */ /* 0x000fcc0003f0e000 */
[----:B------:R-:W-:Y:S02]  /*1a60*/  FSEL R6, R10, R6, !P0 ;  /* 0x000000060a067208 */ /* 0x000fe40004000000 */
[----:B------:R-:W-:-:S06]  /*1a70*/  FSEL R7, R11, R7, !P0 ;  /* 0x000000070b077208 */ /* 0x000fcc0004000000 */
[----:B-----5:R-:W-:-:S06]  /*1a80*/  DSETP.GEU.AND P0, PT, R6, R16, PT ;  /* 0x000000100600722a */ /* 0x020fcc0003f0e000 */
[----:B------:R-:W-:Y:S02]  /*1a90*/  FSEL R6, R16, R6, !P0 ;  /* 0x0000000610067208 */ /* 0x000fe40004000000 */
[----:B------:R-:W-:-:S06]  /*1aa0*/  FSEL R7, R17, R7, !P0 ;  /* 0x0000000711077208 */ /* 0x000fcc0004000000 */
[----:B------:R-:W-:-:S06]  /*1ab0*/  DSETP.GEU.AND P0, PT, R6, R18, PT ;  /* 0x000000120600722a */ /* 0x000fcc0003f0e000 */
[----:B------:R-:W-:Y:S02]  /*1ac0*/  FSEL R6, R18, R6, !P0 ;  /* 0x0000000612067208 */ /* 0x000fe40004000000 */
[----:B------:R-:W-:Y:S01]  /*1ad0*/  FSEL R7, R19, R7, !P0 ;  /* 0x0000000713077208 */ /* 0x000fe20004000000 */
[----:B------:R-:W-:Y:S06]  /*1ae0*/  @!P1 BRA `(.L_x_18) ;  /* 0x0000000000a49947 */ /* 0x000fec0003800000 */
[----:B------:R-:W0:Y:S01]  /*1af0*/  LDC R24, c[0x0][0x390] ;  /* 0x0000e400ff187b82 */ /* 0x000e220000000800 */
[----:B------:R-:W-:Y:S01]  /*1b00*/  VIADD R25, R4, 0xfffff800 ;  /* 0xfffff80004197836 */ /* 0x000fe20000000000 */
[----:B------:R-:W-:-:S06]  /*1b10*/  UMOV UR4, 0x800 ;  /* 0x0000080000047882 */ /* 0x000fcc0000000000 */
[----:B------:R-:W1:Y:S02]  /*1b20*/  LDC.64 R2, c[0x0][0x380] ;  /* 0x0000e000ff027b82 */ /* 0x000e640000000a00 */
.L_x_20:
[----:B------:R-:W-:-:S04]  /*1b30*/  VIADD R27, R5, UR4 ;  /* 0x00000004051b7c36 */ /* 0x000fc80008000000 */
[----:B-1----:R-:W-:-:S05]  /*1b40*/  IMAD.WIDE.U32 R26, R27, 0x8, R2 ;  /* 0x000000081b1a7825 */ /* 0x002fca00078e0002 */
[----:B------:R-:W2:Y:S04]  /*1b50*/  LDG.E.128.CONSTANT R12, desc[UR6][R26.64] ;  /* 0x000000061a0c7981 */ /* 0x000ea8000c1e9d00 */
[----:B------:R-:W3:Y:S04]  /*1b60*/  LDG.E.128.CONSTANT R16, desc[UR6][R26.64+0x10] ;  /* 0x000010061a107981 */ /* 0x000ee8000c1e9d00 */
[----:B------:R-:W4:Y:S04]  /*1b70*/  LDG.E.128.CONSTANT R20, desc[UR6][R26.64+0x2000] ;  /* 0x002000061a147981 */ /* 0x000f28000c1e9d00 */
[----:B------:R-:W5:Y:S01]  /*1b80*/  LDG.E.128.CONSTANT R8, desc[UR6][R26.64+0x2010] ;  /* 0x002010061a087981 */ /* 0x000f62000c1e9d00 */
[----:B0-----:R-:W-:Y:S01]  /*1b90*/  IMAD.MOV.U32 R4, RZ, RZ, R24 ;  /* 0x000000ffff047224 */ /* 0x001fe200078e0018 */
[----:B--2---:R-:W-:-:S06]  /*1ba0*/  DSETP.GEU.AND P0, PT, R6, R12, PT ;  /* 0x0000000c0600722a */ /* 0x004fcc0003f0e000 */
[----:B------:R-:W-:Y:S02]  /*1bb0*/  FSEL R6, R12, R6, !P0 ;  /* 0x000000060c067208 */ /* 0x000fe40004000000 */
[----:B------:R-:W-:-:S06]  /*1bc0*/  FSEL R7, R13, R7, !P0 ;  /* 0x000000070d077208 */ /* 0x000fcc0004000000 */
[----:B------:R-:W-:-:S06]  /*1bd0*/  DSETP.GEU.AND P0, PT, R6, R14, PT ;  /* 0x0000000e0600722a */ /* 0x000fcc0003f0e000 */
        /* <DEDUP_REMOVED lines=14> */
[----:B-----5:R-:W-:-:S06]  /*1cc0*/  DSETP.GEU.AND P0, PT, R6, R8, PT ;  /* 0x000000080600722a */ /* 0x020fcc0003f0e000 */
[----:B------:R-:W-:Y:S01]  /*1cd0*/  FSEL R6, R8, R6, !P0 ;  /* 0x0000000608067208 */ /* 0x000fe20004000000 */
[----:B------:R-:W-:Y:S01]  /*1ce0*/  VIADD R8, R4, -UR4 ;  /* 0x8000000404087c36 */ /* 0x000fe20008000000 */
[----:B------:R-:W-:-:S04]  /*1cf0*/  FSEL R7, R9, R7, !P0 ;  /* 0x0000000709077208 */ /* 0x000fc80004000000 */
[----:B------:R-:W-:Y:S02]  /*1d00*/  ISETP.GE.AND P1, PT, R8, 0x800, PT ;  /* 0x000008000800780c */ /* 0x000fe40003f26270 */
[----:B------:R-:W-:-:S06]  /*1d10*/  DSETP.GEU.AND P0, PT, R6, R10, PT ;  /* 0x0000000a0600722a */ /* 0x000fcc0003f0e000 */
[----:B------:R-:W-:Y:S02]  /*1d20*/  FSEL R6, R10, R6, !P0 ;  /* 0x000000060a067208 */ /* 0x000fe40004000000 */
[----:B------:R-:W-:-:S03]  /*1d30*/  FSEL R7, R11, R7, !P0 ;  /* 0x000000070b077208 */ /* 0x000fc60004000000 */
[----:B------:R-:W-:Y:S05]  /*1d40*/  @!P1 BRA `(.L_x_19) ;  /* 0x0000000c00009947 */ /* 0x000fea0003800000 */
[----:B------:R-:W-:-:S06]  /*1d50*/  UIADD3 UR4, UPT, UPT, UR4, 0x800, URZ ;  /* 0x0000080004047890 */ /* 0x000fcc000fffe0ff */
[----:B------:R-:W-:-:S13]  /*1d60*/  ISETP.LT.AND P0, PT, R25, UR4, PT ;  /* 0x0000000419007c0c */ /* 0x000fda000bf01270 */
[----:B------:R-:W-:Y:S05]  /*1d70*/  @!P0 BRA `(.L_x_20) ;  /* 0xfffffffc006c8947 */ /* 0x000fea000383ffff */
.L_x_18:
[----:B------:R-:W-:-:S13]  /*1d80*/  ISETP.LE.AND P0, PT, R4, UR4, PT ;  /* 0x0000000404007c0c */ /* 0x000fda000bf03270 */
[----:B------:R-:W-:Y:S05]  /*1d90*/  @P0 BRA `(.L_x_19) ;  /* 0x0000000800ec0947 */ /* 0x000fea0003800000 */
[----:B------:R-:W-:Y:S01]  /*1da0*/  VIADD R41, R4, -UR4 ;  /* 0x8000000404297c36 */ /* 0x000fe20008000000 */
[----:B------:R-:W-:Y:S04]  /*1db0*/  BSSY.RECONVERGENT B1, `(.L_x_19) ;  /* 0x00000b9000017945 */ /* 0x000fe80003800200 */
[----:B------:R-:W-:-:S13]  /*1dc0*/  ISETP.GE.AND P0, PT, R0, R41, PT ;  /* 0x000000290000720c */ /* 0x000fda0003f06270 */
[----:B------:R-:W-:Y:S05]  /*1dd0*/  @P0 BRA `(.L_x_21) ;  /* 0x0000000800d80947 */ /* 0x000fea0003800000 */
[----:B------:R-:W-:Y:S01]  /*1de0*/  LOP3.LUT R5, RZ, R0, RZ, 0x33, !PT ;  /* 0x00000000ff057212 */ /* 0x000fe200078e33ff */
[----:B------:R-:W-:Y:S01]  /*1df0*/  BSSY.RECONVERGENT B2, `(.L_x_22) ;  /* 0x0000016000027945 */ /* 0x000fe20003800200 */
[----:B------:R-:W-:Y:S02]  /*1e00*/  IMAD.MOV.U32 R40, RZ, RZ, R0 ;  /* 0x000000ffff287224 */ /* 0x000fe400078e0000 */
[----:B------:R-:W-:-:S04]  /*1e10*/  IADD3 R4, PT, PT, R4, -UR4, R5 ;  /* 0x8000000404047c10 */ /* 0x000fc8000fffe005 */
[C---:B------:R-:W-:Y:S02]  /*1e20*/  LOP3.LUT R5, R4.reuse, 0x300, RZ, 0xc0, !PT ;  /* 0x0000030004057812 */ /* 0x040fe400078ec0ff */
[----:B------:R-:W-:Y:S02]  /*1e30*/  ISETP.GE.U32.AND P2, PT, R4, 0x300, PT ;  /* 0x000003000400780c */ /* 0x000fe40003f46070 */
[----:B------:R-:W-:-:S13]  /*1e40*/  ISETP.NE.AND P0, PT, R5, 0x300, PT ;  /* 0x000003000500780c */ /* 0x000fda0003f05270 */
[----:B------:R-:W-:Y:S05]  /*1e50*/  @!P0 BRA `(.L_x_23) ;  /* 0x00000000003c8947 */ /* 0x000fea0003800000 */
[----:B------:R-:W-:Y:S01]  /*1e60*/  LEA.HI R4, R4, 0x1, RZ, 0x18 ;  /* 0x0000000104047811 */ /* 0x000fe200078fc0ff */
[----:B------:R-:W-:Y:S02]  /*1e70*/  VIADD R9, R0, UR4 ;  /* 0x0000000400097c36 */ /* 0x000fe40008000000 */
[----:B------:R-:W-:Y:S01]  /*1e80*/  IMAD.MOV.U32 R40, RZ, RZ, R0 ;  /* 0x000000ffff287224 */ /* 0x000fe200078e0000 */
[----:B------:R-:W-:-:S05]  /*1e90*/  LOP3.LUT R4, R4, 0x3, RZ, 0xc0, !PT ;  /* 0x0000000304047812 */ /* 0x000fca00078ec0ff */
[----:B------:R-:W-:-:S07]  /*1ea0*/  IMAD.MOV R8, RZ, RZ, -R4 ;  /* 0x000000ffff087224 */ /* 0x000fce00078e0a04 */
.L_x_24:
[----:B------:R-:W-:-:S06]  /*1eb0*/  IMAD.WIDE.U32 R4, R9, 0x8, R2 ;  /* 0x0000000809047825 */ /* 0x000fcc00078e0002 */
[----:B------:R-:W2:Y:S01]  /*1ec0*/  LDG.E.64.CONSTANT R4, desc[UR6][R4.64] ;  /* 0x0000000604047981 */ /* 0x000ea2000c1e9b00 */
[----:B------:R-:W-:Y:S02]  /*1ed0*/  VIADD R8, R8, 0x1 ;  /* 0x0000000108087836 */ /* 0x000fe40000000000 */
[----:B------:R-:W-:Y:S02]  /*1ee0*/  VIADD R40, R40, 0x100 ;  /* 0x0000010028287836 */ /* 0x000fe40000000000 */
[----:B------:R-:W-:Y:S01]  /*1ef0*/  VIADD R9, R9, 0x100 ;  /* 0x0000010009097836 */ /* 0x000fe20000000000 */
[----:B------:R-:W-:Y:S01]  /*1f00*/  ISETP.NE.AND P1, PT, R8, RZ, PT ;  /* 0x000000ff0800720c */ /* 0x000fe20003f25270 */
[----:B--2---:R-:W-:-:S06]  /*1f10*/  DSETP.GEU.AND P0, PT, R6, R4, PT ;  /* 0x000000040600722a */ /* 0x004fcc0003f0e000 */
[----:B------:R-:W-:Y:S02]  /*1f20*/  FSEL R6, R4, R6, !P0 ;  /* 0x0000000604067208 */ /* 0x000fe40004000000 */
[----:B------:R-:W-:-:S04]  /*1f30*/  FSEL R7, R5, R7, !P0 ;  /* 0x0000000705077208 */ /* 0x000fc80004000000 */
[----:B------:R-:W-:Y:S05]  /*1f40*/  @P1 BRA `(.L_x_24) ;  /* 0xfffffffc00d81947 */ /* 0x000fea000383ffff */
.L_x_23:
[----:B------:R-:W-:Y:S05]  /*1f50*/  BSYNC.RECONVERGENT B2 ;  /* 0x0000000000027941 */ /* 0x000fea0003800200 */
.L_x_22:
[----:B------:R-:W-:Y:S05]  /*1f60*/  @!P2 BRA `(.L_x_21) ;  /* 0x000000080074a947 */ /* 0x000fea0003800000 */
[----:B------:R-:W0:Y:S01]  /*1f70*/  LDCU.64 UR8, c[0x0][0x380] ;  /* 0x00007000ff0877ac */ /* 0x000e220008000a00 */
[----:B------:R-:W-:Y:S01]  /*1f80*/  IMAD.IADD R9, R41, 0x1, -R40 ;  /* 0x0000000129097824 */ /* 0x000fe200078e0a28 */
[C---:B------:R-:W-:Y:S01]  /*1f90*/  IADD3 R5, P0, PT, R40.reuse, UR4, RZ ;  /* 0x0000000428057c10 */ /* 0x040fe2000ff1e0ff */
[----:B------:R-:W-:Y:S01]  /*1fa0*/  BSSY.RECONVERGENT B2, `(.L_x_25) ;  /* 0x0000059000027945 */ /* 0x000fe20003800200 */
[----:B------:R-:W-:Y:S02]  /*1fb0*/  VIADD R43, R40, UR4 ;  /* 0x00000004282b7c36 */ /* 0x000fe40008000000 */
[----:B------:R-:W-:Y:S01]  /*1fc0*/  ISETP.GT.AND P1, PT, R9, 0xc00, PT ;  /* 0x00000c000900780c */ /* 0x000fe20003f24270 */
[----:B------:R-:W-:Y:S01]  /*1fd0*/  IMAD.X R8, RZ, RZ, RZ, P0 ;  /* 0x000000ffff087224 */ /* 0x000fe200000e06ff */
[----:B0-----:R-:W-:-:S04]  /*1fe0*/  LEA R4, P0, R5, UR8, 0x3 ;  /* 0x0000000805047c11 */ /* 0x001fc8000f8018ff */
[----:B------:R-:W-:Y:S02]  /*1ff0*/  LEA.HI.X R5, R5, UR9, R8, 0x3, P0 ;  /* 0x0000000905057c11 */ /* 0x000fe400080f1c08 */
[----:B------:R-:W-:-:S05]  /*2000*/  IADD3 R4, P0, PT, R4, 0x1000, RZ ;  /* 0x0000100004047810 */ /* 0x000fca0007f1e0ff */
[----:B------:R-:W-:Y:S01]  /*2010*/  IMAD.X R5, RZ, RZ, R5, P0 ;  /* 0x000000ffff057224 */ /* 0x000fe200000e0605 */
[----:B------:R-:W-:Y:S01]  /*2020*/  PLOP3.LUT P0, PT, PT, PT, PT, 0x80, 0x8 ;  /* 0x000000000008781c */ /* 0x000fe20003f0f070 */
[----:B------:R-:W-:-:S12]  /*2030*/  @!P1 BRA `(.L_x_26) ;  /* 0x00000004003c9947 */ /* 0x000fd80003800000 */
[----:B------:R-:W-:Y:S01]  /*2040*/  PLOP3.LUT P0, PT, PT, PT, PT, 0x8, 0x80 ;  /* 0x000000000080781c */ /* 0x000fe20003f0e170 */
[----:B------:R-:W-:-:S12]  /*2050*/  VIADD R45, R41, 0xfffff400 ;  /* 0xfffff400292d7836 */ /* 0x000fd80000000000 */
.L_x_27:
[C---:B------:R-:W-:Y:S01]  /*2060*/  IMAD.WIDE.U32 R38, R43.reuse, 0x8, R2 ;  /* 0x000000082b267825 */ /* 0x040fe200078e0002 */
[----:B------:R-:W2:Y:S04]  /*2070*/  LDG.E.64.CONSTANT R8, desc[UR6][R4.64+-0x800] ;  /* 0xfff8000604087981 */ /* 0x000ea8000c1e9b00 */
[----:B------:R-:W3:Y:S04]  /*2080*/  LDG.E.64.CONSTANT R10, desc[UR6][R4.64] ;  /* 0x00000006040a7981 */ /* 0x000ee8000c1e9b00 */
[----:B------:R-:W4:Y:S01]  /*2090*/  LDG.E.64.CONSTANT R38, desc[UR6][R38.64] ;  /* 0x0000000626267981 */ /* 0x000f22000c1e9b00 */
[----:B------:R-:W-:-:S03]  /*20a0*/  VIADD R15, R43, 0x400 ;  /* 0x000004002b0f7836 */ /* 0x000fc60000000000 */
[----:B------:R-:W5:Y:S01]  /*20b0*/  LDG.E.64.CONSTANT R12, desc[UR6][R4.64+0x800] ;  /* 0x00080006040c7981 */ /* 0x000f62000c1e9b00 */
[----:B------:R-:W-:-:S03]  /*20c0*/  IMAD.WIDE.U32 R14, R15, 0x8, R2 ;  /* 0x000000080f0e7825 */ /* 0x000fc600078e0002 */
[----:B------:R-:W5:Y:S04]  /*20d0*/  LDG.E.64.CONSTANT R16, desc[UR6][R4.64+0x1800] ;  /* 0x0018000604107981 */ /* 0x000f68000c1e9b00 */
[----:B------:R-:W5:Y:S04]  /*20e0*/  LDG.E.64.CONSTANT R14, desc[UR6][R14.64] ;  /* 0x000000060e0e7981 */ /* 0x000f68000c1e9b00 */
[----:B------:R-:W5:Y:S01]  /*20f0*/  LDG.E.64.CONSTANT R18, desc[UR6][R4.64+0x2000] ;  /* 0x0020000604127981 */ /* 0x000f62000c1e9b00 */
        /* <DEDUP_REMOVED lines=11> */
[----:B------:R-:W5:Y:S04]  /*21b0*/  LDG.E.64.CONSTANT R34, desc[UR6][R4.64+0x6000] ;  /* 0x0060000604227981 */ /* 0x000f68000c1e9b00 */
[----:B------:R0:W5:Y:S01]  /*21c0*/  LDG.E.64.CONSTANT R36, desc[UR6][R4.64+0x6800] ;  /* 0x0068000604247981 */ /* 0x000162000c1e9b00 */
[----:B------:R-:W-:-:S05]  /*21d0*/  VIADD R40, R40, 0x1000 ;  /* 0x0000100028287836 */ /* 0x000fca0000000000 */
[----:B------:R-:W-:Y:S02]  /*21e0*/  ISETP.GE.AND P2, PT, R40, R45, PT ;  /* 0x0000002d2800720c */ /* 0x000fe40003f46270 */
[----:B0-----:R-:W-:Y:S01]  /*21f0*/  IADD3 R4, P3, PT, R4, 0x8000, RZ ;  /* 0x0000800004047810 */ /* 0x001fe20007f7e0ff */
[----:B------:R-:W-:-:S04]  /*2200*/  VIADD R43, R43, 0x1000 ;  /* 0x000010002b2b7836 */ /* 0x000fc80000000000 */
[----:B------:R-:W-:Y:S01]  /*2210*/  IMAD.X R5, RZ, RZ, R5, P3 ;  /* 0x000000ffff057224 */ /* 0x000fe200018e0605 */
[----:B----4-:R-:W-:-:S06]  /*2220*/  DSETP.GEU.AND P1, PT, R6, R38, PT ;  /* 0x000000260600722a */ /* 0x010fcc0003f2e000 */
[----:B------:R-:W-:Y:S02]  /*2230*/  FSEL R6, R38, R6, !P1 ;  /* 0x0000000626067208 */ /* 0x000fe40004800000 */
[----:B------:R-:W-:-:S06]  /*2240*/  FSEL R7, R39, R7, !P1 ;  /* 0x0000000727077208 */ /* 0x000fcc0004800000 */
[----:B--2---:R-:W-:-:S06]  /*2250*/  DSETP.GEU.AND P1, PT, R6, R8, PT ;  /* 0x000000080600722a */ /* 0x004fcc0003f2e000 */
[----:B------:R-:W-:Y:S02]  /*2260*/  FSEL R6, R8, R6, !P1 ;  /* 0x0000000608067208 */ /* 0x000fe40004800000 */
[----:B------:R-:W-:-:S06]  /*2270*/  FSEL R7, R9, R7, !P1 ;  /* 0x0000000709077208 */ /* 0x000fcc0004800000 */
[----:B---3--:R-:W-:-:S06]  /*2280*/  DSETP.GEU.AND P1, PT, R6, R10, PT ;  /* 0x0000000a0600722a */ /* 0x008fcc0003f2e000 */
[----:B------:R-:W-:Y:S02]  /*2290*/  FSEL R6, R10, R6, !P1 ;  /* 0x000000060a067208 */ /* 0x000fe40004800000 */
[----:B------:R-:W-:-:S06]  /*22a0*/  FSEL R7, R11, R7, !P1 ;  /* 0x000000070b077208 */ /* 0x000fcc0004800000 */
[----:B-----5:R-:W-:-:S06]  /*22b0*/  DSETP.GEU.AND P1, PT, R6, R12, PT ;  /* 0x0000000c0600722a */ /* 0x020fcc0003f2e000 */
        /* <DEDUP_REMOVED lines=39> */
.L_x_26:
[----:B------:R-:W-:Y:S05]  /*2530*/  BSYNC.RECONVERGENT B2 ;  /* 0x0000000000027941 */ /* 0x000fea0003800200 */
.L_x_25:
[----:B------:R-:W-:Y:S01]  /*2540*/  IMAD.IADD R8, R41, 0x1, -R40 ;  /* 0x0000000129087824 */ /* 0x000fe200078e0a28 */
[----:B------:R-:W-:Y:S04]  /*2550*/  BSSY.RECONVERGENT B2, `(.L_x_28) ;  /* 0x000002b000027945 */ /* 0x000fe80003800200 */
[----:B------:R-:W-:-:S13]  /*2560*/  ISETP.GT.AND P1, PT, R8, 0x400, PT ;  /* 0x000004000800780c */ /* 0x000fda0003f24270 */
[----:B------:R-:W-:Y:S05]  /*2570*/  @!P1 BRA `(.L_x_29) ;  /* 0x0000000000a09947 */ /* 0x000fea0003800000 */
        /* <DEDUP_REMOVED lines=9> */
[----:B------:R-:W5:Y:S04]  /*2610*/  LDG.E.64.CONSTANT R22, desc[UR6][R4.64+0x2000] ;  /* 0x0020000604167981 */ /* 0x000f68000c1e9b00 */
[----:B------:R0:W5:Y:S01]  /*2620*/  LDG.E.64.CONSTANT R8, desc[UR6][R4.64+0x2800] ;  /* 0x0028000604087981 */ /* 0x000162000c1e9b00 */
[----:B------:R-:W-:-:S02]  /*2630*/  VIADD R40, R40, 0x800 ;  /* 0x0000080028287836 */ /* 0x000fc40000000000 */
[----:B------:R-:W-:Y:S01]  /*2640*/  VIADD R43, R43, 0x800 ;  /* 0x000008002b2b7836 */ /* 0x000fe20000000000 */
[----:B0-----:R-:W-:-:S05]  /*2650*/  IADD3 R4, P2, PT, R4, 0x4000, RZ ;  /* 0x0000400004047810 */ /* 0x001fca0007f5e0ff */
        /* <DEDUP_REMOVED lines=22> */
[----:B------:R-:W-:Y:S01]  /*27c0*/  DSETP.GEU.AND P1, PT, R6, R8, PT ;  /* 0x000000080600722a */ /* 0x000fe20003f2e000 */
[----:B------:R-:W-:-:S05]  /*27d0*/  PLOP3.LUT P0, PT, PT, PT, PT, 0x8, 0x80 ;  /* 0x000000000080781c */ /* 0x000fca0003f0e170 */
[----:B------:R-:W-:Y:S02]  /*27e0*/  FSEL R6, R8, R6, !P1 ;  /* 0x0000000608067208 */ /* 0x000fe40004800000 */
[----:B------:R-:W-:-:S07]  /*27f0*/  FSEL R7, R9, R7, !P1 ;  /* 0x0000000709077208 */ /* 0x000fce0004800000 */
.L_x_29:
[----:B------:R-:W-:Y:S05]  /*2800*/  BSYNC.RECONVERGENT B2 ;  /* 0x0000000000027941 */ /* 0x000fea0003800200 */
.L_x_28:
[----:B------:R-:W-:-:S13]  /*2810*/  ISETP.LT.OR P0, PT, R40, R41, P0 ;  /* 0x000000292800720c */ /* 0x000fda0000701670 */
[----:B------:R-:W-:Y:S05]  /*2820*/  @!P0 BRA `(.L_x_21) ;  /* 0x0000000000448947 */ /* 0x000fea0003800000 */
[----:B------:R-:W-:Y:S01]  /*2830*/  IMAD.WIDE.U32 R2, R43, 0x8, R2 ;  /* 0x000000082b027825 */ /* 0x000fe200078e0002 */
[----:B------:R-:W2:Y:S04]  /*2840*/  LDG.E.64.CONSTANT R8, desc[UR6][R4.64+-0x800] ;  /* 0xfff8000604087981 */ /* 0x000ea8000c1e9b00 */
[----:B------:R-:W3:Y:S04]  /*2850*/  LDG.E.64.CONSTANT R10, desc[UR6][R4.64] ;  /* 0x00000006040a7981 */ /* 0x000ee8000c1e9b00 */
[----:B------:R-:W4:Y:S04]  /*2860*/  LDG.E.64.CONSTANT R2, desc[UR6][R2.64] ;  /* 0x0000000602027981 */ /* 0x000f28000c1e9b00 */
[----:B------:R-:W5:Y:S01]  /*2870*/  LDG.E.64.CONSTANT R12, desc[UR6][R4.64+0x800] ;  /* 0x00080006040c7981 */ /* 0x000f62000c1e9b00 */
        /* <DEDUP_REMOVED lines=11> */
[----:B------:R-:W-:-:S07]  /*2930*/  FSEL R7, R13, R3, !P0 ;  /* 0x000000030d077208 */ /* 0x000fce0004000000 */
.L_x_21:
[----:B------:R-:W-:Y:S05]  /*2940*/  BSYNC.RECONVERGENT B1 ;  /* 0x0000000000017941 */ /* 0x000fea0003800200 */
.L_x_19:
[----:B------:R-:W0:Y:S01]  /*2950*/  S2R R10, SR_LANEID ;  /* 0x00000000000a7919 */ /* 0x000e220000000000 */
[----:B------:R-:W-:Y:S04]  /*2960*/  SHFL.DOWN PT, R2, R6, 0x1, 0x1f ;  /* 0x08201f0006027f89 */ /* 0x000fe800000e0000 */
        /* <DEDUP_REMOVED lines=10> */
[----:B------:R-:W-:-:S02]  /*2a10*/  @!P2 MOV R7, 0x400 ;  /* 0x000004000007a802 */ /* 0x000fc40000000f00 */
        /* <DEDUP_REMOVED lines=8> */
[----:B------:R-:W-:Y:S01]  /*2aa0*/  SHFL.DOWN PT, R2, R4, 0x4, 0x1f ;  /* 0x08801f0004027f89 */ /* 0x000fe200000e0000 */
[----:B-1----:R-:W-:-:S03]  /*2ab0*/  @!P2 LEA R7, R8, R7, 0x18 ;  /* 0x000000070807a211 */ /* 0x002fc600078ec0ff */
[----:B------:R-:W0:Y:S02]  /*2ac0*/  SHFL.DOWN PT, R3, R5, 0x4, 0x1f ;  /* 0x08801f0005037f89 */ /* 0x000e2400000e0000 */
[----:B------:R-:W-:Y:S01]  /*2ad0*/  @!P2 IMAD.IADD R9, R6, 0x1, R7 ;  /* 0x000000010609a824 */ /* 0x000fe200078e0207 */
[----:B0-----:R-:W-:-:S06]  /*2ae0*/  DSETP.GEU.AND P0, PT, R4, R2, PT ;  /* 0x000000020400722a */ /* 0x001fcc0003f0e000 */
[----:B------:R-:W-:Y:S02]  /*2af0*/  @!P1 FSEL R4, R2, R4, !P0 ;  /* 0x0000000402049208 */ /* 0x000fe40004000000 */
[----:B------:R-:W-:Y:S02]  /*2b00*/  @!P1 FSEL R5, R3, R5, !P0 ;  /* 0x0000000503059208 */ /* 0x000fe40004000000 */
[----:B------:R-:W-:Y:S01]  /*2b10*/  ISETP.GT.AND P1, PT, R10, 0x17, PT ;  /* 0x000000170a00780c */ /* 0x000fe20003f24270 */
[----:B------:R-:W-:Y:S04]  /*2b20*/  SHFL.DOWN PT, R2, R4, 0x8, 0x1f ;  /* 0x09001f0004027f89 */ /* 0x000fe800000e0000 */
[----:B------:R-:W0:Y:S02]  /*2b30*/  SHFL.DOWN PT, R3, R5, 0x8, 0x1f ;  /* 0x09001f0005037f89 */ /* 0x000e2400000e0000 */
[----:B0-----:R-:W-:-:S06]  /*2b40*/  DSETP.GEU.AND P0, PT, R4, R2, PT ;  /* 0x000000020400722a */ /* 0x001fcc0003f0e000 */
[----:B------:R-:W-:Y:S02]  /*2b50*/  @!P1 FSEL R4, R2, R4, !P0 ;  /* 0x0000000402049208 */ /* 0x000fe40004000000 */
[----:B------:R-:W-:Y:S02]  /*2b60*/  @!P1 FSEL R5, R3, R5, !P0 ;  /* 0x0000000503059208 */ /* 0x000fe40004000000 */
[----:B------:R-:W-:Y:S01]  /*2b70*/  ISETP.GT.AND P1, PT, R10, 0xf, PT ;  /* 0x0000000f0a00780c */ /* 0x000fe20003f24270 */
[----:B------:R-:W-:Y:S04]  /*2b80*/  SHFL.DOWN PT, R2, R4, 0x10, 0x1f ;  /* 0x0a001f0004027f89 */ /* 0x000fe800000e0000 */
[----:B------:R-:W0:Y:S02]  /*2b90*/  SHFL.DOWN PT, R3, R5, 0x10, 0x1f ;  /* 0x0a001f0005037f89 */ /* 0x000e2400000e0000 */
[----:B0-----:R-:W-:-:S06]  /*2ba0*/  DSETP.GEU.AND P0, PT, R4, R2, PT ;  /* 0x000000020400722a */ /* 0x001fcc0003f0e000 */
[----:B------:R-:W-:Y:S02]  /*2bb0*/  FSEL R2, R2, R4, !P0 ;  /* 0x0000000402027208 */ /* 0x000fe40004000000 */
        /* <DEDUP_REMOVED lines=10> */
[----:B--2---:R-:W0:Y:S04]  /*2c60*/  LDS.128 R8, [UR4+0x10] ;  /* 0x00001004ff087984 */ /* 0x004e280008000c00 */
        /* <DEDUP_REMOVED lines=25> */
.L_x_2:
        /* <DEDUP_REMOVED lines=12> */
.L_x_32:
[----:B------:R-:W-:Y:S05]  /*2ec0*/  BSYNC.RECONVERGENT B1 ;  /* 0x0000000000017941 */ /* 0x000fea0003800200 */
.L_x_31:
        /* <DEDUP_REMOVED lines=17> */
.L_x_37:
        /* <DEDUP_REMOVED lines=12> */
.L_x_36:
[----:B------:R-:W-:Y:S05]  /*30a0*/  BSYNC.RECONVERGENT B2 ;  /* 0x0000000000027941 */ /* 0x000fea0003800200 */
.L_x_35:
        /* <DEDUP_REMOVED lines=9> */
.L_x_40:
        /* <DEDUP_REMOVED lines=74> */
.L_x_39:
[----:B------:R-:W-:Y:S05]  /*35e0*/  BSYNC.RECONVERGENT B2 ;  /* 0x0000000000027941 */ /* 0x000fea0003800200 */
.L_x_38:
        /* <DEDUP_REMOVED lines=42> */
.L_x_42:
[----:B------:R-:W-:Y:S05]  /*3890*/  BSYNC.RECONVERGENT B2 ;  /* 0x0000000000027941 */ /* 0x000fea0003800200 */
.L_x_41:
        /* <DEDUP_REMOVED lines=20> */
.L_x_34:
[----:B------:R-:W-:Y:S05]  /*39e0*/  BSYNC.RECONVERGENT B1 ;  /* 0x0000000000017941 */ /* 0x000fea0003800200 */
.L_x_33:
        /* <DEDUP_REMOVED lines=14> */
[----:B------:R-:W-:Y:S01]  /*3ad0*/  IMAD.MOV.U32 R2, RZ, RZ, R9 ;  /* 0x000000ffff027224 */ /* 0x000fe200078e0009 */
[----:B------:R-:W-:Y:S01]  /*3ae0*/  @!P2 MOV R4, 0x400 ;  /* 0x000004000004a802 */ /* 0x000fe20000000f00 */
[----:B------:R-:W-:Y:S01]  /*3af0*/  IMAD.MOV.U32 R3, RZ, RZ, R11 ;  /* 0x000000ffff037224 */ /* 0x000fe200078e000b */
[----:B------:R-:W0:Y:S01]  /*3b00*/  SHFL.DOWN PT, R7, R11, 0x2, 0x1f ;  /* 0x08401f000b077f89 */ /* 0x000e2200000e0000 */
[----:B------:R-:W-:Y:S01]  /*3b10*/  @!P2 SHF.R.U32.HI R0, RZ, 0x2, R5 ;  /* 0x00000002ff00a819 */ /* 0x000fe20000011605 */
[----:B------:R-:W1:Y:S03]  /*3b20*/  @!P2 S2R R13, SR_CgaCtaId ;  /* 0x00000000000da919 */ /* 0x000e660000008800 */
[----:B------:R-:W-:Y:S01]  /*3b30*/  @!P2 LOP3.LUT R0, R0, 0xf8, RZ, 0xc0, !PT ;  /* 0x000000f80000a812 */ /* 0x000fe200078ec0ff */
[----:B0-----:R-:W-:-:S06]  /*3b40*/  DSETP.GEU.AND P0, PT, R2, R6, PT ;  /* 0x000000060200722a */ /* 0x001fcc0003f0e000 */
[----:B------:R-:W-:Y:S02]  /*3b50*/  @!P1 FSEL R9, R6, R9, !P0 ;  /* 0x0000000906099208 */ /* 0x000fe40004000000 */
[----:B------:R-:W-:Y:S02]  /*3b60*/  @!P1 FSEL R11, R7, R11, !P0 ;  /* 0x0000000b070b9208 */ /* 0x000fe40004000000 */
[----:B------:R-:W-:Y:S01]  /*3b70*/  ISETP.GT.AND P1, PT, R8, 0x1b, PT ;  /* 0x0000001b0800780c */ /* 0x000fe20003f24270 */
[----:B------:R-:W-:Y:S01]  /*3b80*/  SHFL.DOWN PT, R2, R9, 0x4, 0x1f ;  /* 0x08801f0009027f89 */ /* 0x000fe200000e0000 */
[----:B------:R-:W-:Y:S01]  /*3b90*/  IMAD.MOV.U32 R6, RZ, RZ, R9 ;  /* 0x000000ffff067224 */ /* 0x000fe200078e0009 */
[----:B-1----:R-:W-:Y:S01]  /*3ba0*/  @!P2 LEA R13, R13, R4, 0x18 ;  /* 0x000000040d0da211 */ /* 0x002fe200078ec0ff */
[----:B------:R-:W-:Y:S01]  /*3bb0*/  IMAD.MOV.U32 R7, RZ, RZ, R11 ;  /* 0x000000ffff077224 */ /* 0x000fe200078e000b */
[----:B------:R-:W0:Y:S03]  /*3bc0*/  SHFL.DOWN PT, R3, R11, 0x4, 0x1f ;  /* 0x08801f000b037f89 */ /* 0x000e2600000e0000 */
[----:B------:R-:W-:-:S02]  /*3bd0*/  @!P2 IMAD.IADD R13, R0, 0x1, R13 ;  /* 0x00000001000da824 */ /* 0x000fc400078e020d */
[----:B0-----:R-:W-:-:S06]  /*3be0*/  DSETP.GEU.AND P0, PT, R6, R2, PT ;  /* 0x000000020600722a */ /* 0x001fcc0003f0e000 */
[----:B------:R-:W-:Y:S02]  /*3bf0*/  @!P1 FSEL R9, R2, R9, !P0 ;  /* 0x0000000902099208 */ /* 0x000fe40004000000 */
[----:B------:R-:W-:Y:S02]  /*3c00*/  @!P1 FSEL R11, R3, R11, !P0 ;  /* 0x0000000b030b9208 */ /* 0x000fe40004000000 */
[----:B------:R-:W-:Y:S01]  /*3c10*/  ISETP.GT.AND P1, PT, R8, 0x17, PT ;  /* 0x000000170800780c */ /* 0x000fe20003f24270 */
[----:B------:R-:W-:Y:S01]  /*3c20*/  SHFL.DOWN PT, R2, R9, 0x8, 0x1f ;  /* 0x09001f0009027f89 */ /* 0x000fe200000e0000 */
[----:B------:R-:W-:Y:S02]  /*3c30*/  IMAD.MOV.U32 R6, RZ, RZ, R9 ;  /* 0x000000ffff067224 */ /* 0x000fe400078e0009 */
[----:B------:R-:W-:Y:S01]  /*3c40*/  IMAD.MOV.U32 R7, RZ, RZ, R11 ;  /* 0x000000ffff077224 */ /* 0x000fe200078e000b */
[----:B------:R-:W0:Y:S05]  /*3c50*/  SHFL.DOWN PT, R3, R11, 0x8, 0x1f ;  /* 0x09001f000b037f89 */ /* 0x000e2a00000e0000 */
        /* <DEDUP_REMOVED lines=20> */
[----:B------:R-:W0:Y:S04]  /*3da0*/  LDS.128 R8, [UR4+0x10] ;  /* 0x00001004ff087984 */ /* 0x000e280008000c00 */
[----:B-1----:R-:W1:Y:S01]  /*3db0*/  LDS.128 R12, [UR4+0x20] ;  /* 0x00002004ff0c7984 */ /* 0x002e620008000c00 */
        /* <DEDUP_REMOVED lines=24> */
.L_x_43:
        /* <DEDUP_REMOVED lines=20> */
[----:B------:R-:W0:Y:S05]  /*4080*/  SHFL.DOWN PT, R7, R0, 0x2, R11 ;  /* 0x0840000000077989 */ /* 0x000e2a00000e000b */
[----:B0-----:R-:W-:-:S06]  /*4090*/  DSETP.GEU.AND P0, PT, R2, R6, PT ;  /* 0x000000060200722a */ /* 0x001fcc0003f0e000 */
[----:B------:R-:W-:Y:S01]  /*40a0*/  @!P1 FSEL R9, R6, R9, !P0 ;  /* 0x0000000906099208 */ /* 0x000fe20004000000 */
[----:B------:R-:W-:Y:S01]  /*40b0*/  VIADD R6, R8, 0x4 ;  /* 0x0000000408067836 */ /* 0x000fe20000000000 */
[----:B------:R-:W-:-:S03]  /*40c0*/  @!P1 FSEL R0, R7, R0, !P0 ;  /* 0x0000000007009208 */ /* 0x000fc60004000000 */
[----:B------:R-:W-:Y:S01]  /*40d0*/  SHFL.DOWN PT, R2, R9, 0x4, R11 ;  /* 0x0880000009027989 */ /* 0x000fe200000e000b */
[----:B------:R-:W-:Y:S01]  /*40e0*/  ISETP.GT.AND P1, PT, R6, R11, PT ;  /* 0x0000000b0600720c */ /* 0x000fe20003f24270 */
[----:B------:R-:W-:Y:S02]  /*40f0*/  IMAD.MOV.U32 R6, RZ, RZ, R9 ;  /* 0x000000ffff067224 */ /* 0x000fe400078e0009 */
[----:B------:R-:W0:Y:S01]  /*4100*/  SHFL.DOWN PT, R3, R0, 0x4, R11 ;  /* 0x0880000000037989 */ /* 0x000e2200000e000b */
[----:B------:R-:W-:-:S06]  /*4110*/  IMAD.MOV.U32 R7, RZ, RZ, R0 ;  /* 0x000000ffff077224 */ /* 0x000fcc00078e0000 */
[----:B0-----:R-:W-:Y:S01]  /*4120*/  DSETP.GEU.AND P0, PT, R6, R2, PT ;  /* 0x000000020600722a */ /* 0x001fe20003f0e000 */
[----:B------:R-:W-:-:S05]  /*4130*/  VIADD R6, R8, 0x8 ;  /* 0x0000000808067836 */ /* 0x000fca0000000000 */
        /* <DEDUP_REMOVED lines=15> */
[----:B------:R-:W-:Y:S02]  /*4230*/  IMAD.MOV.U32 R6, RZ, RZ, R9 ;  /* 0x000000ffff067224 */ /* 0x000fe400078e0009 */
[----:B------:R-:W-:Y:S01]  /*4240*/  IMAD.MOV.U32 R7, RZ, RZ, R0 ;  /* 0x000000ffff077224 */ /* 0x000fe200078e0000 */
[----:B------:R-:W0:Y:S05]  /*4250*/  SHFL.DOWN PT, R3, R0, 0x10, R11 ;  /* 0x0a00000000037989 */ /* 0x000e2a00000e000b */
[----:B0-----:R-:W-:Y:S01]  /*4260*/  DSETP.GEU.AND P1, PT, R6, R2, PT ;  /* 0x000000020600722a */ /* 0x001fe20003f2e000 */
[----:B------:R-:W-:-:S02]  /*4270*/  @!P0 MOV R7, 0x400 ;  /* 0x0000040000078802 */ /* 0x000fc40000000f00 */
[----:B------:R-:W-:Y:S02]  /*4280*/  @!P0 SHF.R.U32.HI R6, RZ, 0x2, R5 ;  /* 0x00000002ff068819 */ /* 0x000fe40000011605 */
[----:B-1----:R-:W-:Y:S02]  /*4290*/  @!P0 LEA R7, R10, R7, 0x18 ;  /* 0x000000070a078211 */ /* 0x002fe400078ec0ff */
[----:B------:R-:W-:Y:S02]  /*42a0*/  @!P0 LOP3.LUT R6, R6, 0xf8, RZ, 0xc0, !PT ;  /* 0x000000f806068812 */ /* 0x000fe400078ec0ff */
[----:B------:R-:W-:Y:S02]  /*42b0*/  @!P2 FSEL R9, R2, R9, !P1 ;  /* 0x000000090209a208 */ /* 0x000fe40004800000 */
[----:B------:R-:W-:Y:S01]  /*42c0*/  @!P2 FSEL R0, R3, R0, !P1 ;  /* 0x000000000300a208 */ /* 0x000fe20004800000 */
[----:B------:R-:W-:Y:S02]  /*42d0*/  @!P0 IMAD.IADD R3, R6, 0x1, R7 ;  /* 0x0000000106038824 */ /* 0x000fe400078e0207 */
[----:B------:R-:W-:-:S02]  /*42e0*/  IMAD.MOV.U32 R6, RZ, RZ, R9 ;  /* 0x000000ffff067224 */ /* 0x000fc400078e0009 */
[----:B------:R-:W-:-:S05]  /*42f0*/  IMAD.MOV.U32 R7, RZ, RZ, R0 ;  /* 0x000000ffff077224 */ /* 0x000fca00078e0000 */
[----:B------:R1:W-:Y:S01]  /*4300*/  @!P0 STS.64 [R3+0x8], R6 ;  /* 0x0000080603008388 */ /* 0x0003e20000000a00 */
[----:B------:R-:W-:Y:S01]  /*4310*/  BAR.SYNC.DEFER_BLOCKING 0x0 ;  /* 0x0000000000007b1d */ /* 0x000fe20000010000 */
[----:B------:R-:W-:-:S13]  /*4320*/  ISETP.NE.AND P0, PT, R5, RZ, PT ;  /* 0x000000ff0500720c */ /* 0x000fda0003f05270 */
[----:B-1----:R-:W-:Y:S05]  /*4330*/  @P0 BRA `(.L_x_17) ;  /* 0x0000001800340947 */ /* 0x002fea0003800000 */
[----:B------:R-:W0:Y:S01]  /*4340*/  S2UR UR5, SR_CgaCtaId ;  /* 0x00000000000579c3 */ /* 0x000e220000008800 */
[----:B------:R-:W-:Y:S01]  /*4350*/  UMOV UR4, 0x400 ;  /* 0x0000040000047882 */ /* 0x000fe20000000000 */
[C---:B------:R-:W-:Y:S02]  /*4360*/  ISETP.GT.AND P3, PT, R4.reuse, 0x20, PT ;  /* 0x000000200400780c */ /* 0x040fe40003f64270 */
        /* <DEDUP_REMOVED lines=10> */
[----:B------:R-:W-:Y:S01]  /*4410*/  ISETP.GT.AND P1, PT, R4, 0x60, PT ;  /* 0x000000600400780c */ /* 0x000fe20003f24270 */
[----:B------:R-:W-:Y:S02]  /*4420*/  IMAD.MOV.U32 R2, RZ, RZ, R6 ;  /* 0x000000ffff027224 */ /* 0x000fe400078e0006 */
        /* <DEDUP_REMOVED lines=29> */
.L_x_30:
[----:B------:R-:W0:Y:S01]  /*4600*/  S2R R41, SR_TID.X ;  /* 0x0000000000297919 */ /* 0x000e220000002100 */
[----:B------:R-:W0:Y:S02]  /*4610*/  LDC.64 R6, c[0x0][0x380] ;  /* 0x0000e000ff067b82 */ /* 0x000e240000000a00 */
[----:B0-----:R-:W-:-:S05]  /*4620*/  IMAD.WIDE.U32 R6, R41, 0x8, R6 ;  /* 0x0000000829067825 */ /* 0x001fca00078e0006 */
[----:B------:R-:W2:Y:S04]  /*4630*/  LDG.E.64.CONSTANT R20, desc[UR6][R6.64] ;  /* 0x0000000606147981 */ /* 0x000ea8000c1e9b00 */
[----:B------:R-:W2:Y:S04]  /*4640*/  LDG.E.64.CONSTANT R2, desc[UR6][R6.64+0x800] ;  /* 0x0008000606027981 */ /* 0x000ea8000c1e9b00 */
[----:B------:R-:W3:Y:S04]  /*4650*/  LDG.E.64.CONSTANT R8, desc[UR6][R6.64+0x1000] ;  /* 0x0010000606087981 */ /* 0x000ee8000c1e9b00 */
[----:B------:R-:W4:Y:S04]  /*4660*/  LDG.E.64.CONSTANT R10, desc[UR6][R6.64+0x1800] ;  /* 0x00180006060a7981 */ /* 0x000f28000c1e9b00 */
[----:B------:R-:W5:Y:S04]  /*4670*/  LDG.E.64.CONSTANT R12, desc[UR6][R6.64+0x2000] ;  /* 0x00200006060c7981 */ /* 0x000f68000c1e9b00 */
[----:B------:R-:W5:Y:S04]  /*4680*/  LDG.E.64.CONSTANT R14, desc[UR6][R6.64+0x2800] ;  /* 0x00280006060e7981 */ /* 0x000f68000c1e9b00 */
[----:B------:R-:W5:Y:S04]  /*4690*/  LDG.E.64.CONSTANT R16, desc[UR6][R6.64+0x3000] ;  /* 0x0030000606107981 */ /* 0x000f68000c1e9b00 */
[----:B------:R-:W5:Y:S01]  /*46a0*/  LDG.E.64.CONSTANT R18, desc[UR6][R6.64+0x3800] ;  /* 0x0038000606127981 */ /* 0x000f62000c1e9b00 */
[----:B------:R-:W-:Y:S01]  /*46b0*/  ISETP.GE.U32.AND P1, PT, R4, 0x1000, PT ;  /* 0x000010000400780c */ /* 0x000fe20003f26070 */
[----:B------:R-:W-:Y:S01]  /*46c0*/  IMAD.MOV.U32 R45, RZ, RZ, 0x800 ;  /* 0x00000800ff2d7424 */ /* 0x000fe200078e00ff */
[----:B--2---:R-:W-:-:S06]  /*46d0*/  DSETP.GEU.AND P0, PT, R20, R2, PT ;  /* 0x000000021400722a */ /* 0x004fcc0003f0e000 */
        /* <DEDUP_REMOVED lines=21> */
[----:B------:R-:W0:Y:S01]  /*4830*/  LDC R24, c[0x0][0x390] ;  /* 0x0000e400ff187b82 */ /* 0x000e220000000800 */
[----:B------:R-:W-:Y:S02]  /*4840*/  VIADD R0, R4, 0xfffff800 ;  /* 0xfffff80004007836 */ /* 0x000fe40000000000 */
[----:B------:R-:W-:-:S07]  /*4850*/  IMAD.MOV.U32 R45, RZ, RZ, 0x800 ;  /* 0x00000800ff2d7424 */ /* 0x000fce00078e00ff */
.L_x_46:
[----:B------:R-:W-:-:S05]  /*4860*/  IMAD.WIDE R4, R45, 0x8, R6 ;  /* 0x000000082d047825 */ /* 0x000fca00078e0206 */
[----:B------:R-:W2:Y:S04]  /*4870*/  LDG.E.64.CONSTANT R10, desc[UR6][R4.64] ;  /* 0x00000006040a7981 */ /* 0x000ea8000c1e9b00 */
[----:B------:R-:W3:Y:S04]  /*4880*/  LDG.E.64.CONSTANT R12, desc[UR6][R4.64+0x800] ;  /* 0x00080006040c7981 */ /* 0x000ee8000c1e9b00 */
[----:B------:R-:W4:Y:S04]  /*4890*/  LDG.E.64.CONSTANT R14, desc[UR6][R4.64+0x1000] ;  /* 0x00100006040e7981 */ /* 0x000f28000c1e9b00 */
[----:B------:R-:W5:Y:S04]  /*48a0*/  LDG.E.64.CONSTANT R16, desc[UR6][R4.64+0x1800] ;  /* 0x0018000604107981 */ /* 0x000f68000c1e9b00 */
[----:B------:R-:W5:Y:S04]  /*48b0*/  LDG.E.64.CONSTANT R18, desc[UR6][R4.64+0x2000] ;  /* 0x0020000604127981 */ /* 0x000f68000c1e9b00 */
[----:B------:R-:W5:Y:S04]  /*48c0*/  LDG.E.64.CONSTANT R20, desc[UR6][R4.64+0x2800] ;  /* 0x0028000604147981 */ /* 0x000f68000c1e9b00 */
[----:B------:R-:W5:Y:S04]  /*48d0*/  LDG.E.64.CONSTANT R22, desc[UR6][R4.64+0x3000] ;  /* 0x0030000604167981 */ /* 0x000f68000c1e9b00 */
[----:B------:R0:W5:Y:S02]  /*48e0*/  LDG.E.64.CONSTANT R8, desc[UR6][R4.64+0x3800] ;  /* 0x0038000604087981 */ /* 0x000164000c1e9b00 */
[----:B0-----:R-:W-:-:S04]  /*48f0*/  IMAD.MOV.U32 R4, RZ, RZ, R24 ;  /* 0x000000ffff047224 */ /* 0x001fc800078e0018 */
[----:B------:R-:W-:-:S05]  /*4900*/  IMAD.IADD R5, R4, 0x1, -R45 ;  /* 0x0000000104057824 */ /* 0x000fca00078e0a2d */
[----:B------:R-:W-:Y:S01]  /*4910*/  ISETP.GE.AND P1, PT, R5, 0x800, PT ;  /* 0x000008000500780c */ /* 0x000fe20003f26270 */
        /* <DEDUP_REMOVED lines=25> */
[----:B------:R-:W-:-:S05]  /*4ab0*/  VIADD R45, R45, 0x800 ;  /* 0x000008002d2d7836 */ /* 0x000fca0000000000 */
[----:B------:R-:W-:-:S13]  /*4ac0*/  ISETP.GT.AND P0, PT, R45, R0, PT ;  /* 0x000000002d00720c */ /* 0x000fda0003f04270 */
[----:B------:R-:W-:Y:S05]  /*4ad0*/  @!P0 BRA `(.L_x_46) ;  /* 0xfffffffc00608947 */ /* 0x000fea000383ffff */
.L_x_44:
[----:B------:R-:W-:-:S13]  /*4ae0*/  ISETP.GE.AND P0, PT, R45, R4, PT ;  /* 0x000000042d00720c */ /* 0x000fda0003f06270 */
[----:B------:R-:W-:Y:S05]  /*4af0*/  @P0 BRA `(.L_x_45) ;  /* 0x0000000800fc0947 */ /* 0x000fea0003800000 */
[----:B------:R-:W-:Y:S01]  /*4b00*/  IMAD.IADD R0, R4, 0x1, -R45 ;  /* 0x0000000104007824 */ /* 0x000fe200078e0a2d */
[----:B------:R-:W-:Y:S04]  /*4b10*/  BSSY.RECONVERGENT B1, `(.L_x_45) ;  /* 0x00000bd000017945 */ /* 0x000fe80003800200 */
[----:B------:R-:W-:-:S13]  /*4b20*/  ISETP.GE.AND P0, PT, R41, R0, PT ;  /* 0x000000002900720c */ /* 0x000fda0003f06270 */
[----:B------:R-:W-:Y:S05]  /*4b30*/  @P0 BRA `(.L_x_47) ;  /* 0x0000000800e80947 */ /* 0x000fea0003800000 */
[----:B------:R-:W-:Y:S01]  /*4b40*/  LOP3.LUT R5, RZ, R41, RZ, 0x33, !PT ;  /* 0x00000029ff057212 */ /* 0x000fe200078e33ff */
[----:B------:R-:W-:Y:S01]  /*4b50*/  BSSY.RECONVERGENT B2, `(.L_x_48) ;  /* 0x0000017000027945 */ /* 0x000fe20003800200 */
[----:B------:R-:W-:Y:S02]  /*4b60*/  IMAD.MOV.U32 R43, RZ, RZ, R41 ;  /* 0x000000ffff2b7224 */ /* 0x000fe400078e0029 */
[----:B------:R-:W-:-:S04]  /*4b70*/  IADD3 R4, PT, PT, -R45, R4, R5 ;  /* 0x000000042d047210 */ /* 0x000fc80007ffe105 */
[C---:B------:R-:W-:Y:S02]  /*4b80*/  LOP3.LUT R5, R4.reuse, 0x300, RZ, 0xc0, !PT ;  /* 0x0000030004057812 */ /* 0x040fe400078ec0ff */
[----:B------:R-:W-:Y:S02]  /*4b90*/  ISETP.GE.U32.AND P2, PT, R4, 0x300, PT ;  /* 0x000003000400780c */ /* 0x000fe40003f46070 */
[----:B------:R-:W-:-:S13]  /*4ba0*/  ISETP.NE.AND P0, PT, R5, 0x300, PT ;  /* 0x000003000500780c */ /* 0x000fda0003f05270 */
[----:B------:R-:W-:Y:S05]  /*4bb0*/  @!P0 BRA `(.L_x_49) ;  /* 0x0000000000408947 */ /* 0x000fea0003800000 */
[----:B------:R-:W0:Y:S01]  /*4bc0*/  LDC.64 R6, c[0x0][0x380] ;  /* 0x0000e000ff067b82 */ /* 0x000e220000000a00 */
[----:B------:R-:W-:Y:S01]  /*4bd0*/  LEA.HI R4, R4, 0x1, RZ, 0x18 ;  /* 0x0000000104047811 */ /* 0x000fe200078fc0ff */
[----:B------:R-:W-:Y:S02]  /*4be0*/  IMAD.IADD R9, R41, 0x1, R45 ;  /* 0x0000000129097824 */ /* 0x000fe400078e022d */
[----:B------:R-:W-:Y:S01]  /*4bf0*/  IMAD.MOV.U32 R43, RZ, RZ, R41 ;  /* 0x000000ffff2b7224 */ /* 0x000fe200078e0029 */
[----:B------:R-:W-:-:S05]  /*4c00*/  LOP3.LUT R4, R4, 0x3, RZ, 0xc0, !PT ;  /* 0x0000000304047812 */ /* 0x000fca00078ec0ff */
[----:B------:R-:W-:-:S07]  /*4c10*/  IMAD.MOV R8, RZ, RZ, -R4 ;  /* 0x000000ffff087224 */ /* 0x000fce00078e0a04 */
.L_x_50:
[----:B0-----:R-:W-:-:S06]  /*4c20*/  IMAD.WIDE.U32 R4, R9, 0x8, R6 ;  /* 0x0000000809047825 */ /* 0x001fcc00078e0006 */
        /* <DEDUP_REMOVED lines=9> */
.L_x_49:
[----:B------:R-:W-:Y:S05]  /*4cc0*/  BSYNC.RECONVERGENT B2 ;  /* 0x0000000000027941 */ /* 0x000fea0003800200 */
.L_x_48:
[----:B------:R-:W-:Y:S05]  /*4cd0*/  @!P2 BRA `(.L_x_47) ;  /* 0x000000080080a947 */ /* 0x000fea0003800000 */
[----:B------:R-:W0:Y:S01]  /*4ce0*/  LDCU.64 UR4, c[0x0][0x380] ;  /* 0x00007000ff0477ac */ /* 0x000e220008000a00 */
[----:B------:R-:W-:Y:S01]  /*4cf0*/  IMAD.IADD R7, R0, 0x1, -R43 ;  /* 0x0000000100077824 */ /* 0x000fe200078e0a2b */
[C---:B------:R-:W-:Y:S01]  /*4d00*/  IADD3 R5, P0, PT, R43.reuse, R45, RZ ;  /* 0x0000002d2b057210 */ /* 0x040fe20007f1e0ff */
[----:B------:R-:W-:Y:S01]  /*4d10*/  BSSY.RECONVERGENT B2, `(.L_x_51) ;  /* 0x000005a000027945 */ /* 0x000fe20003800200 */
[----:B------:R-:W-:Y:S02]  /*4d20*/  IMAD.IADD R45, R43, 0x1, R45 ;  /* 0x000000012b2d7824 */ /* 0x000fe400078e022d */
        /* <DEDUP_REMOVED lines=8> */
[----:B------:R-:W0:Y:S01]  /*4db0*/  LDC.64 R6, c[0x0][0x380] ;  /* 0x0000e000ff067b82 */ /* 0x000e220000000a00 */
[----:B------:R-:W-:Y:S01]  /*4dc0*/  PLOP3.LUT P0, PT, PT, PT, PT, 0x8, 0x80 ;  /* 0x000000000080781c */ /* 0x000fe20003f0e170 */
[----:B------:R-:W-:-:S12]  /*4dd0*/  VIADD R40, R0, 0xfffff400 ;  /* 0xfffff40000287836 */ /* 0x000fd80000000000 */
.L_x_53:
[C---:B0-----:R-:W-:Y:S01]  /*4de0*/  IMAD.WIDE.U32 R38, R45.reuse, 0x8, R6 ;  /* 0x000000082d267825 */ /* 0x041fe200078e0006 */
        /* <DEDUP_REMOVED lines=76> */
.L_x_52:
[----:B------:R-:W-:Y:S05]  /*52b0*/  BSYNC.RECONVERGENT B2 ;  /* 0x0000000000027941 */ /* 0x000fea0003800200 */
.L_x_51:
[----:B------:R-:W-:Y:S01]  /*52c0*/  IMAD.IADD R6, R0, 0x1, -R43 ;  /* 0x0000000100067824 */ /* 0x000fe200078e0a2b */
[----:B------:R-:W-:Y:S04]  /*52d0*/  BSSY.RECONVERGENT B2, `(.L_x_54) ;  /* 0x000002c000027945 */ /* 0x000fe80003800200 */
[----:B------:R-:W-:-:S13]  /*52e0*/  ISETP.GT.AND P1, PT, R6, 0x400, PT ;  /* 0x000004000600780c */ /* 0x000fda0003f24270 */
[----:B------:R-:W-:Y:S05]  /*52f0*/  @!P1 BRA `(.L_x_55) ;  /* 0x0000000000a49947 */ /* 0x000fea0003800000 */
[----:B------:R-:W0:Y:S01]  /*5300*/  LDC.64 R16, c[0x0][0x380] ;  /* 0x0000e000ff107b82 */ /* 0x000e220000000a00 */
[----:B------:R-:W2:Y:S04]  /*5310*/  LDG.E.64.CONSTANT R10, desc[UR6][R4.64+-0x800] ;  /* 0xfff80006040a7981 */ /* 0x000ea8000c1e9b00 */
[----:B------:R-:W3:Y:S01]  /*5320*/  LDG.E.64.CONSTANT R12, desc[UR6][R4.64] ;  /* 0x00000006040c7981 */ /* 0x000ee2000c1e9b00 */
[----:B------:R-:W-:-:S03]  /*5330*/  VIADD R7, R45, 0x400 ;  /* 0x000004002d077836 */ /* 0x000fc60000000000 */
[----:B------:R-:W4:Y:S04]  /*5340*/  LDG.E.64.CONSTANT R14, desc[UR6][R4.64+0x800] ;  /* 0x00080006040e7981 */ /* 0x000f28000c1e9b00 */
[----:B------:R-:W5:Y:S04]  /*5350*/  LDG.E.64.CONSTANT R18, desc[UR6][R4.64+0x1800] ;  /* 0x0018000604127981 */ /* 0x000f68000c1e9b00 */
[----:B------:R-:W5:Y:S01]  /*5360*/  LDG.E.64.CONSTANT R20, desc[UR6][R4.64+0x2000] ;  /* 0x0020000604147981 */ /* 0x000f62000c1e9b00 */
[----:B0-----:R-:W-:-:S06]  /*5370*/  IMAD.WIDE.U32 R8, R45, 0x8, R16 ;  /* 0x000000082d087825 */ /* 0x001fcc00078e0010 */
[----:B------:R-:W2:Y:S01]  /*5380*/  LDG.E.64.CONSTANT R8, desc[UR6][R8.64] ;  /* 0x0000000608087981 */ /* 0x000ea2000c1e9b00 */
[----:B------:R-:W-:-:S03]  /*5390*/  IMAD.WIDE.U32 R16, R7, 0x8, R16 ;  /* 0x0000000807107825 */ /* 0x000fc600078e0010 */
[----:B------:R0:W5:Y:S04]  /*53a0*/  LDG.E.64.CONSTANT R6, desc[UR6][R4.64+0x2800] ;  /* 0x0028000604067981 */ /* 0x000168000c1e9b00 */
[----:B------:R-:W5:Y:S01]  /*53b0*/  LDG.E.64.CONSTANT R16, desc[UR6][R16.64] ;  /* 0x0000000610107981 */ /* 0x000f62000c1e9b00 */
[----:B------:R-:W-:Y:S01]  /*53c0*/  VIADD R43, R43, 0x800 ;  /* 0x000008002b2b7836 */ /* 0x000fe20000000000 */
[----:B0-----:R-:W-:Y:S01]  /*53d0*/  IADD3 R4, P2, PT, R4, 0x4000, RZ ;  /* 0x0000400004047810 */ /* 0x001fe20007f5e0ff */
[----:B------:R-:W-:-:S04]  /*53e0*/  VIADD R45, R45, 0x800 ;  /* 0x000008002d2d7836 */ /* 0x000fc80000000000 */
[----:B------:R-:W-:Y:S01]  /*53f0*/  IMAD.X R5, RZ, RZ, R5, P2 ;  /* 0x000000ffff057224 */ /* 0x000fe200010e0605 */
        /* <DEDUP_REMOVED lines=25> */
.L_x_55:
[----:B------:R-:W-:Y:S05]  /*5590*/  BSYNC.RECONVERGENT B2 ;  /* 0x0000000000027941 */ /* 0x000fea0003800200 */
.L_x_54:
[----:B------:R-:W-:-:S13]  /*55a0*/  ISETP.LT.OR P0, PT, R43, R0, P0 ;  /* 0x000000002b00720c */ /* 0x000fda0000701670 */
[----:B------:R-:W-:Y:S05]  /*55b0*/  @!P0 BRA `(.L_x_47) ;  /* 0x0000000000488947 */ /* 0x000fea0003800000 */
[----:B------:R-:W0:Y:S01]  /*55c0*/  LDC.64 R6, c[0x0][0x380] ;  /* 0x0000e000ff067b82 */ /* 0x000e220000000a00 */
[----:B------:R-:W2:Y:S04]  /*55d0*/  LDG.E.64.CONSTANT R8, desc[UR6][R4.64+-0x800] ;  /* 0xfff8000604087981 */ /* 0x000ea8000c1e9b00 */
[----:B------:R-:W3:Y:S04]  /*55e0*/  LDG.E.64.CONSTANT R10, desc[UR6][R4.64] ;  /* 0x00000006040a7981 */ /* 0x000ee8000c1e9b00 */
[----:B------:R-:W4:Y:S01]  /*55f0*/  LDG.E.64.CONSTANT R12, desc[UR6][R4.64+0x800] ;  /* 0x00080006040c7981 */ /* 0x000f22000c1e9b00 */
[----:B0-----:R-:W-:-:S06]  /*5600*/  IMAD.WIDE.U32 R6, R45, 0x8, R6 ;  /* 0x000000082d067825 */ /* 0x001fcc00078e0006 */
[----:B------:R-:W5:Y:S02]  /*5610*/  LDG.E.64.CONSTANT R6, desc[UR6][R6.64] ;  /* 0x0000000606067981 */ /* 0x000f64000c1e9b00 */
[----:B-----5:R-:W-:-:S06]  /*5620*/  DSETP.GEU.AND P0, PT, R2, R6, PT ;  /* 0x000000060200722a */ /* 0x020fcc0003f0e000 */
        /* <DEDUP_REMOVED lines=10> */
[----:B------:R-:W-:-:S07]  /*56d0*/  FSEL R3, R13, R3, !P0 ;  /* 0x000000030d037208 */ /* 0x000fce0004000000 */
.L_x_47:
[----:B------:R-:W-:Y:S05]  /*56e0*/  BSYNC.RECONVERGENT B1 ;  /* 0x0000000000017941 */ /* 0x000fea0003800200 */
.L_x_45:
        /* <DEDUP_REMOVED lines=54> */
[----:B------:R-:W1:Y:S01]  /*5a50*/  S2UR UR5, SR_CgaCtaId ;  /* 0x00000000000579c3 */ /* 0x000e620000008800 */
[----:B------:R-:W-:Y:S02]  /*5a60*/  UMOV UR4, 0x400 ;  /* 0x0000040000047882 */ /* 0x000fe40000000000 */
[----:B-1----:R-:W-:-:S09]  /*5a70*/  ULEA UR4, UR5, UR4, 0x18 ;  /* 0x0000000405047291 */ /* 0x002fd2000f8ec0ff */
[----:B0-----:R-:W0:Y:S04]  /*5a80*/  LDS.128 R8, [UR4+0x10] ;  /* 0x00001004ff087984 */ /* 0x001e280008000c00 */
        /* <DEDUP_REMOVED lines=23> */
[----:B------:R-:W-:-:S07]  /*5c00*/  FSEL R7, R3, R5, !P1 ;  /* 0x0000000503077208 */ /* 0x000fce0004800000 */
.L_x_17:
[----:B------:R-:W-:Y:S05]  /*5c10*/  BSYNC.RECONVERGENT B0 ;  /* 0x0000000000007941 */ /* 0x000fea0003800200 */
.L_x_1:
[----:B------:R-:W-:Y:S05]  /*5c20*/  @P0 EXIT ;  /* 0x000000000000094d */ /* 0x000fea0003800000 */
[----:B---3--:R-:W0:Y:S02]  /*5c30*/  LDC R5, c[0x0][0x398] ;  /* 0x0000e600ff057b82 */ /* 0x008e240000000800 */
[----:B012---:R-:W0:Y:S02]  /*5c40*/  F2F.F64.F32 R2, R5 ;  /* 0x0000000500027310 */ /* 0x007e240000201800 */
[----:B0-----:R-:W-:-:S04]  /*5c50*/  DSETP.GT.AND P0, PT, R6, R2, PT ;  /* 0x000000020600722a */ /* 0x001fc80003f04000 */
[----:B------:R-:W0:Y:S10]  /*5c60*/  LDC.64 R2, c[0x0][0x388] ;  /* 0x0000e200ff027b82 */ /* 0x000e340000000a00 */
[----:B------:R-:W0:Y:S02]  /*5c70*/  @P0 F2F.F32.F64 R5, R6 ;  /* 0x0000000600050310 */ /* 0x000e240000301000 */
[----:B0-----:R-:W-:Y:S01]  /*5c80*/  STG.E desc[UR6][R2.64], R5 ;  /* 0x0000000502007986 */ /* 0x001fe2000c101906 */
[----:B------:R-:W-:Y:S05]  /*5c90*/  EXIT ;  /* 0x000000000000794d */ /* 0x000fea0003800000 */
.L_x_56:
[----:B------:R-:W-:-:S00]  /*5ca0*/  BRA `(.L_x_56) ;  /* 0xfffffffc00fc7947 */ /* 0x000fc0000383ffff */
[----:B------:R-:W-:-:S00]  /*5cb0*/  NOP ;  /* 0x0000000000007918 */ /* 0x000fc00000000000 */
        /* <DEDUP_REMOVED lines=12> */
.L_x_244:


//--------------------- .text._ZN3cub18CUB_300001_SM_10006detail6reduce18DeviceReduceKernelINS2_10policy_hubIdyN4cuda3__47maximumIdEEE10Policy1000EN6thrust24THRUST_300001_SM_1000_NS10device_ptrIdEEyS8_dNS5_3std3__410__identityEEEvT0_PT3_T1_NS0_13GridEvenShareISL_EET2_T4_ --------------------------
	.section	.text._ZN3cub18CUB_300001_SM_10006detail6reduce18DeviceReduceKernelINS2_10policy_hubIdyN4cuda3__47maximumIdEEE10Policy1000EN6thrust24THRUST_300001_SM_1000_NS10device_ptrIdEEyS8_dNS5_3std3__410__identityEEEvT0_PT3_T1_NS0_13GridEvenShareISL_EET2_T4_,"ax",@progbits
	.align	128
        .global         _ZN3cub18CUB_300001_SM_10006detail6reduce18DeviceReduceKernelINS2_10policy_hubIdyN4cuda3__47maximumIdEEE10Policy1000EN6thrust24THRUST_300001_SM_1000_NS10device_ptrIdEEyS8_dNS5_3std3__410__identityEEEvT0_PT3_T1_NS0_13GridEvenShareISL_EET2_T4_
        .type           _ZN3cub18CUB_300001_SM_10006detail6reduce18DeviceReduceKernelINS2_10policy_hubIdyN4cuda3__47maximumIdEEE10Policy1000EN6thrust24THRUST_300001_SM_1000_NS10device_ptrIdEEyS8_dNS5_3std3__410__identityEEEvT0_PT3_T1_NS0_13GridEvenShareISL_EET2_T4_,@function
        .size           _ZN3cub18CUB_300001_SM_10006detail6reduce18DeviceReduceKernelINS2_10policy_hubIdyN4cuda3__47maximumIdEEE10Policy1000EN6thrust24THRUST_300001_SM_1000_NS10device_ptrIdEEyS8_dNS5_3std3__410__identityEEEvT0_PT3_T1_NS0_13GridEvenShareISL_EET2_T4_,(.L_x_245 - _ZN3cub18CUB_300001_SM_10006detail6reduce18DeviceReduceKernelINS2_10policy_hubIdyN4cuda3__47maximumIdEEE10Policy1000EN6thrust24THRUST_300001_SM_1000_NS10device_ptrIdEEyS8_dNS5_3std3__410__identityEEEvT0_PT3_T1_NS0_13GridEvenShareISL_EET2_T4_)
        .other          _ZN3cub18CUB_300001_SM_10006detail6reduce18DeviceReduceKernelINS2_10policy_hubIdyN4cuda3__47maximumIdEEE10Policy1000EN6thrust24THRUST_300001_SM_1000_NS10device_ptrIdEEyS8_dNS5_3std3__410__identityEEEvT0_PT3_T1_NS0_13GridEvenShareISL_EET2_T4_,@"STO_CUDA_ENTRY STV_DEFAULT"
_ZN3cub18CUB_300001_SM_10006detail6reduce18DeviceReduceKernelINS2_10policy_hubIdyN4cuda3__47maximumIdEEE10Policy1000EN6thrust24THRUST_300001_SM_1000_NS10device_ptrIdEEyS8_dNS5_3std3__410__identityEEEvT0_PT3_T1_NS0_13GridEvenShareISL_EET2_T4_:
.text._ZN3cub18CUB_300001_SM_10006detail6reduce18DeviceReduceKernelINS2_10policy_hubIdyN4cuda3__47maximumIdEEE10Policy1000EN6thrust24THRUST_300001_SM_1000_NS10device_ptrIdEEyS8_dNS5_3std3__410__identityEEEvT0_PT3_T1_NS0_13GridEvenShareISL_EET2_T4_:
[----:B------:R-:W-:Y:S08]  /*0000*/  LDC R1, c[0x0][0x37c] ;  /* 0x0000df00ff017b82 */ /* 0x000ff00000000800 */
[----:B------:R-:W0:Y:S01]  /*0010*/  S2UR UR16, SR_CTAID.X ;  /* 0x00000000001079c3 */ /* 0x000e220000002500 */
[----:B------:R-:W1:Y:S01]  /*0020*/  LDCU.64 UR8, c[0x0][0x3b8] ;  /* 0x00007700ff0877ac */ /* 0x000e620008000a00 */
[----:B------:R-:W-:Y:S01]  /*0030*/  BSSY.RECONVERGENT B0, `(.L_x_57) ;  /* 0x000030b000007945 */ /* 0x000fe20003800200 */
[----:B------:R-:W2:Y:S01]  /*0040*/  LDCU UR5, c[0x0][0x3c0] ;  /* 0x00007800ff0577ac */ /* 0x000ea20008000800 */
[----:B------:R-:W3:Y:S01]  /*0050*/  LDCU.64 UR14, c[0x0][0x358] ;  /* 0x00006b00ff0e77ac */ /* 0x000ee20008000a00 */
[----:B-1----:R-:W-:-:S02]  /*0060*/  IMAD.U32 R4, RZ, RZ, UR8 ;  /* 0x00000008ff047e24 */ /* 0x002fc4000f8e00ff */
[----:B------:R-:W-:Y:S01]  /*0070*/  IMAD.U32 R3, RZ, RZ, UR9 ;  /* 0x00000009ff037e24 */ /* 0x000fe2000f8e00ff */
[----:B--2---:R-:W-:Y:S02]  /*0080*/  USHF.L.U32 UR5, UR5, 0xb, URZ ;  /* 0x0000000b05057899 */ /* 0x004fe400080006ff */
[----:B0-----:R-:W-:Y:S02]  /*0090*/  USHF.L.U32 UR7, UR16, 0xb, URZ ;  /* 0x0000000b10077899 */ /* 0x001fe400080006ff */
[----:B------:R-:W-:-:S04]  /*00a0*/  USHF.R.S32.HI UR4, URZ, 0x1f, UR5 ;  /* 0x0000001fff047899 */ /* 0x000fc80008011405 */
[----:B------:R-:W-:-:S04]  /*00b0*/  IADD3 R5, P1, PT, R4, -UR7, RZ ;  /* 0x8000000704057c10 */ /* 0x000fc8000ff3e0ff */
[----:B------:R-:W-:Y:S02]  /*00c0*/  ISETP.GT.U32.AND P0, PT, R5, 0x7ff, PT ;  /* 0x000007ff0500780c */ /* 0x000fe40003f04070 */
[----:B------:R-:W-:-:S04]  /*00d0*/  IADD3.X R2, PT, PT, R3, -0x1, RZ, P1, !PT ;  /* 0xffffffff03027810 */ /* 0x000fc80000ffe4ff */
[----:B------:R-:W-:-:S13]  /*00e0*/  ISETP.GT.U32.AND.EX P0, PT, R2, RZ, PT, P0 ;  /* 0x000000ff0200720c */ /* 0x000fda0003f04100 */
[----:B---3--:R-:W-:Y:S05]  /*00f0*/  @P0 BRA `(.L_x_58) ;  /* 0x0000001400ec0947 */ /* 0x008fea0003800000 */
[----:B------:R-:W0:Y:S01]  /*0100*/  S2R R0, SR_TID.X ;  /* 0x0000000000007919 */ /* 0x000e220000002100 */
[----:B------:R-:W-:Y:S01]  /*0110*/  VIADD R3, R4, -UR7 ;  /* 0x8000000704037c36 */ /* 0x000fe20008000000 */
[----:B------:R-:W-:Y:S01]  /*0120*/  BSSY.RECONVERGENT B1, `(.L_x_59) ;  /* 0x000000a000017945 */ /* 0x000fe20003800200 */
[----:B------:R-:W-:-:S03]  /*0130*/  CS2R R10, SRZ ;  /* 0x00000000000a7805 */ /* 0x000fc6000001ff00 */
[----:B0-----:R-:W-:Y:S01]  /*0140*/  ISETP.GE.AND P0, PT, R0, R3, PT ;  /* 0x000000030000720c */ /* 0x001fe20003f06270 */
[----:B------:R-:W-:-:S12]  /*0150*/  IMAD.MOV.U32 R2, RZ, RZ, R0 ;  /* 0x000000ffff027224 */ /* 0x000fd800078e0000 */
[----:B------:R-:W-:Y:S05]  /*0160*/  @P0 BRA `(.L_x_60) ;  /* 0x0000000000140947 */ /* 0x000fea0003800000 */
[----:B------:R-:W0:Y:S01]  /*0170*/  LDC.64 R10, c[0x0][0x380] ;  /* 0x0000e000ff0a7b82 */ /* 0x000e220000000a00 */
[----:B------:R-:W-:-:S04]  /*0180*/  VIADD R5, R0, UR7 ;  /* 0x0000000700057c36 */ /* 0x000fc80008000000 */
[----:B0-----:R-:W-:-:S06]  /*0190*/  IMAD.WIDE.U32 R10, R5, 0x8, R10 ;  /* 0x00000008050a7825 */ /* 0x001fcc00078e000a */
[----:B------:R-:W5:Y:S01]  /*01a0*/  LDG.E.64 R10, desc[UR14][R10.64] ;  /* 0x0000000e0a0a7981 */ /* 0x000f62000c1e1b00 */
[----:B------:R-:W-:-:S07]  /*01b0*/  VIADD R2, R0, 0x100 ;  /* 0x0000010000027836 */ /* 0x000fce0000000000 */
.L_x_60:
[----:B------:R-:W-:Y:S05]  /*01c0*/  BSYNC.RECONVERGENT B1 ;  /* 0x0000000000017941 */ /* 0x000fea0003800200 */
.L_x_59:
[----:B------:R-:W-:Y:S01]  /*01d0*/  ISETP.GE.AND P0, PT, R2, R3, PT ;  /* 0x000000030200720c */ /* 0x000fe20003f06270 */
[----:B------:R-:W-:-:S12]  /*01e0*/  BSSY.RECONVERGENT B1, `(.L_x_61) ;  /* 0x00000b3000017945 */ /* 0x000fd80003800200 */
[----:B------:R-:W-:Y:S05]  /*01f0*/  @P0 BRA `(.L_x_62) ;  /* 0x0000000800c40947 */ /* 0x000fea0003800000 */
[----:B------:R-:W-:Y:S01]  /*0200*/  LOP3.LUT R5, RZ, R2, RZ, 0x33, !PT ;  /* 0x00000002ff057212 */ /* 0x000fe200078e33ff */
[----:B------:R-:W-:Y:S03]  /*0210*/  BSSY.RECONVERGENT B2, `(.L_x_63) ;  /* 0x0000057000027945 */ /* 0x000fe60003800200 */
[----:B------:R-:W-:-:S04]  /*0220*/  IADD3 R6, PT, PT, R4, -UR7, R5 ;  /* 0x8000000704067c10 */ /* 0x000fc8000fffe005 */
[C---:B------:R-:W-:Y:S02]  /*0230*/  ISETP.GE.U32.AND P1, PT, R6.reuse, 0xf00, PT ;  /* 0x00000f000600780c */ /* 0x040fe40003f26070 */
[----:B------:R-:W-:-:S04]  /*0240*/  LEA.HI R4, R6, 0x1, RZ, 0x18 ;  /* 0x0000000106047811 */ /* 0x000fc800078fc0ff */
[----:B------:R-:W-:-:S04]  /*0250*/  LOP3.LUT R5, R4, 0xf, RZ, 0xc0, !PT ;  /* 0x0000000f04057812 */ /* 0x000fc800078ec0ff */
[----:B------:R-:W-:-:S03]  /*0260*/  ISETP.NE.AND P0, PT, R5, RZ, PT ;  /* 0x000000ff0500720c */ /* 0x000fc60003f05270 */
[----:B------:R-:W-:Y:S10]  /*0270*/  @!P1 BRA `(.L_x_64) ;  /* 0x0000000400409947 */ /* 0x000ff40003800000 */
[----:B------:R-:W0:Y:S01]  /*0280*/  LDCU.64 UR8, c[0x0][0x380] ;  /* 0x00007000ff0877ac */ /* 0x000e220008000a00 */
[----:B------:R-:W-:Y:S01]  /*0290*/  IMAD.WIDE.U32 R6, R2, 0x8, RZ ;  /* 0x0000000802067825 */ /* 0x000fe200078e00ff */
[----:B------:R-:W-:Y:S01]  /*02a0*/  LOP3.LUT R26, R4, 0x1fffff0, RZ, 0xc0, !PT ;  /* 0x01fffff0041a7812 */ /* 0x000fe200078ec0ff */
[----:B------:R-:W-:-:S04]  /*02b0*/  UIMAD.WIDE.U32 UR4, UR16, 0x4000, URZ ;  /* 0x00004000100478a5 */ /* 0x000fc8000f8e00ff */
[----:B------:R-:W-:Y:S02]  /*02c0*/  IMAD.MOV R26, RZ, RZ, -R26 ;  /* 0x000000ffff1a7224 */ /* 0x000fe400078e0a1a */
[----:B------:R-:W-:Y:S02]  /*02d0*/  LOP3.LUT R6, R6, UR4, RZ, 0xfc, !PT ;  /* 0x0000000406067c12 */ /* 0x000fe4000f8efcff */
[----:B------:R-:W-:Y:S02]  /*02e0*/  LOP3.LUT R7, R7, UR5, RZ, 0xfc, !PT ;  /* 0x0000000507077c12 */ /* 0x000fe4000f8efcff */
[----:B0-----:R-:W-:-:S04]  /*02f0*/  IADD3 R6, P1, PT, R6, UR8, RZ ;  /* 0x0000000806067c10 */ /* 0x001fc8000ff3e0ff */
[----:B------:R-:W-:-:S04]  /*0300*/  IADD3 R6, P2, PT, R6, 0x4000, RZ ;  /* 0x0000400006067810 */ /* 0x000fc80007f5e0ff */
[----:B------:R-:W-:-:S09]  /*0310*/  IADD3.X R7, PT, PT, RZ, UR9, R7, P2, P1 ;  /* 0x00000009ff077c10 */ /* 0x000fd200097e2407 */
.L_x_65:
[----:B------:R-:W2:Y:S04]  /*0320*/  LDG.E.64 R8, desc[UR14][R6.64+-0x4000] ;  /* 0xffc0000e06087981 */ /* 0x000ea8000c1e1b00 */
[----:B------:R-:W3:Y:S04]  /*0330*/  LDG.E.64 R12, desc[UR14][R6.64+-0x3800] ;  /* 0xffc8000e060c7981 */ /* 0x000ee8000c1e1b00 */
[----:B------:R-:W4:Y:S04]  /*0340*/  LDG.E.64 R14, desc[UR14][R6.64+-0x3000] ;  /* 0xffd0000e060e7981 */ /* 0x000f28000c1e1b00 */
[----:B------:R-:W4:Y:S04]  /*0350*/  LDG.E.64 R16, desc[UR14][R6.64+-0x2800] ;  /* 0xffd8000e06107981 */ /* 0x000f28000c1e1b00 */
[----:B------:R-:W4:Y:S04]  /*0360*/  LDG.E.64 R18, desc[UR14][R6.64+-0x2000] ;  /* 0xffe0000e06127981 */ /* 0x000f28000c1e1b00 */
[----:B------:R-:W4:Y:S04]  /*0370*/  LDG.E.64 R20, desc[UR14][R6.64+-0x1800] ;  /* 0xffe8000e06147981 */ /* 0x000f28000c1e1b00 */
[----:B------:R-:W4:Y:S04]  /*0380*/  LDG.E.64 R22, desc[UR14][R6.64+-0x1000] ;  /* 0xfff0000e06167981 */ /* 0x000f28000c1e1b00 */
[----:B------:R-:W4:Y:S01]  /*0390*/  LDG.E.64 R24, desc[UR14][R6.64+-0x800] ;  /* 0xfff8000e06187981 */ /* 0x000f22000c1e1b00 */
[----:B--2--5:R-:W-:-:S06]  /*03a0*/  DSETP.GEU.AND P1, PT, R10, R8, PT ;  /* 0x000000080a00722a */ /* 0x024fcc0003f2e000 */
[----:B------:R-:W-:Y:S02]  /*03b0*/  FSEL R10, R8, R10, !P1 ;  /* 0x0000000a080a7208 */ /* 0x000fe40004800000 */
[----:B------:R-:W-:Y:S02]  /*03c0*/  FSEL R11, R9, R11, !P1 ;  /* 0x0000000b090b7208 */ /* 0x000fe40004800000 */
[----:B------:R-:W2:Y:S04]  /*03d0*/  LDG.E.64 R8, desc[UR14][R6.64] ;  /* 0x0000000e06087981 */ /* 0x000ea8000c1e1b00 */
[----:B---3--:R-:W-:-:S06]  /*03e0*/  DSETP.GEU.AND P1, PT, R10, R12, PT ;  /* 0x0000000c0a00722a */ /* 0x008fcc0003f2e000 */
[----:B------:R-:W-:Y:S02]  /*03f0*/  FSEL R12, R12, R10, !P1 ;  /* 0x0000000a0c0c7208 */ /* 0x000fe40004800000 */
[----:B------:R-:W-:Y:S02]  /*0400*/  FSEL R13, R13, R11, !P1 ;  /* 0x0000000b0d0d7208 */ /* 0x000fe40004800000 */
[----:B------:R-:W3:Y:S04]  /*0410*/  LDG.E.64 R10, desc[UR14][R6.64+0x800] ;  /* 0x0008000e060a7981 */ /* 0x000ee8000c1e1b00 */
[----:B----4-:R-:W-:-:S06]  /*0420*/  DSETP.GEU.AND P1, PT, R12, R14, PT ;  /* 0x0000000e0c00722a */ /* 0x010fcc0003f2e000 */
[----:B------:R-:W-:Y:S02]  /*0430*/  FSEL R14, R14, R12, !P1 ;  /* 0x0000000c0e0e7208 */ /* 0x000fe40004800000 */
[----:B------:R-:W-:Y:S02]  /*0440*/  FSEL R15, R15, R13, !P1 ;  /* 0x0000000d0f0f7208 */ /* 0x000fe40004800000 */
[----:B------:R-:W4:Y:S04]  /*0450*/  LDG.E.64 R12, desc[UR14][R6.64+0x1000] ;  /* 0x0010000e060c7981 */ /* 0x000f28000c1e1b00 */
[----:B------:R-:W-:-:S06]  /*0460*/  DSETP.GEU.AND P1, PT, R14, R16, PT ;  /* 0x000000100e00722a */ /* 0x000fcc0003f2e000 */
        /* <DEDUP_REMOVED lines=18> */
[----:B------:R0:W4:Y:S01]  /*0590*/  LDG.E.64 R24, desc[UR14][R6.64+0x3800] ;  /* 0x0038000e06187981 */ /* 0x000122000c1e1b00 */
[----:B------:R-:W-:-:S05]  /*05a0*/  VIADD R26, R26, 0x10 ;  /* 0x000000101a1a7836 */ /* 0x000fca0000000000 */
[----:B------:R-:W-:Y:S02]  /*05b0*/  ISETP.NE.AND P2, PT, R26, RZ, PT ;  /* 0x000000ff1a00720c */ /* 0x000fe40003f45270 */
[----:B0-----:R-:W-:Y:S01]  /*05c0*/  IADD3 R6, P3, PT, R6, 0x8000, RZ ;  /* 0x0000800006067810 */ /* 0x001fe20007f7e0ff */
[----:B------:R-:W-:-:S04]  /*05d0*/  VIADD R2, R2, 0x1000 ;  /* 0x0000100002027836 */ /* 0x000fc80000000000 */
[----:B------:R-:W-:Y:S01]  /*05e0*/  IMAD.X R7, RZ, RZ, R7, P3 ;  /* 0x000000ffff077224 */ /* 0x000fe200018e0607 */
        /* <DEDUP_REMOVED lines=24> */
[----:B------:R-:W-:Y:S06]  /*0770*/  @P2 BRA `(.L_x_65) ;  /* 0xfffffff800e82947 */ /* 0x000fec000383ffff */
.L_x_64:
[----:B------:R-:W-:Y:S05]  /*0780*/  BSYNC.RECONVERGENT B2 ;  /* 0x0000000000027941 */ /* 0x000fea0003800200 */
.L_x_63:
[----:B------:R-:W-:Y:S05]  /*0790*/  @!P0 BRA `(.L_x_62) ;  /* 0x00000004005c8947 */ /* 0x000fea0003800000 */
[----:B------:R-:W-:Y:S01]  /*07a0*/  ISETP.GE.U32.AND P1, PT, R5, 0x8, PT ;  /* 0x000000080500780c */ /* 0x000fe20003f26070 */
[----:B------:R-:W-:Y:S01]  /*07b0*/  BSSY.RECONVERGENT B2, `(.L_x_66) ;  /* 0x000002a000027945 */ /* 0x000fe20003800200 */
[----:B------:R-:W-:-:S04]  /*07c0*/  LOP3.LUT R26, R4, 0x7, RZ, 0xc0, !PT ;  /* 0x00000007041a7812 */ /* 0x000fc800078ec0ff */
[----:B------:R-:W-:-:S07]  /*07d0*/  ISETP.NE.AND P0, PT, R26, RZ, PT ;  /* 0x000000ff1a00720c */ /* 0x000fce0003f05270 */
[----:B------:R-:W-:Y:S06]  /*07e0*/  @!P1 BRA `(.L_x_67) ;  /* 0x0000000000989947 */ /* 0x000fec0003800000 */
[----:B------:R-:W0:Y:S01]  /*07f0*/  LDCU.64 UR4, c[0x0][0x380] ;  /* 0x00007000ff0477ac */ /* 0x000e220008000a00 */
[----:B------:R-:W-:-:S04]  /*0800*/  IADD3 R5, P1, PT, R2, UR7, RZ ;  /* 0x0000000702057c10 */ /* 0x000fc8000ff3e0ff */
[----:B------:R-:W-:Y:S02]  /*0810*/  LEA.HI.X.SX32 R6, R2, RZ, 0x1, P1 ;  /* 0x000000ff02067211 */ /* 0x000fe400008f0eff */
[----:B0-----:R-:W-:-:S04]  /*0820*/  LEA R24, P1, R5, UR4, 0x3 ;  /* 0x0000000405187c11 */ /* 0x001fc8000f8218ff */
[----:B------:R-:W-:-:S05]  /*0830*/  LEA.HI.X R25, R5, UR5, R6, 0x3, P1 ;  /* 0x0000000505197c11 */ /* 0x000fca00088f1c06 */
        /* <DEDUP_REMOVED lines=32> */
[----:B------:R-:W-:-:S07]  /*0a40*/  FSEL R11, R23, R7, !P1 ;  /* 0x00000007170b7208 */ /* 0x000fce0004800000 */
.L_x_67:
[----:B------:R-:W-:Y:S05]  /*0a50*/  BSYNC.RECONVERGENT B2 ;  /* 0x0000000000027941 */ /* 0x000fea0003800200 */
.L_x_66:
        /* <DEDUP_REMOVED lines=28> */
.L_x_69:
[----:B------:R-:W-:Y:S05]  /*0c20*/  BSYNC.RECONVERGENT B2 ;  /* 0x0000000000027941 */ /* 0x000fea0003800200 */
.L_x_68:
[----:B------:R-:W-:Y:S05]  /*0c30*/  @!P0 BRA `(.L_x_62) ;  /* 0x0000000000348947 */ /* 0x000fea0003800000 */
[----:B------:R-:W0:Y:S01]  /*0c40*/  LDC.64 R6, c[0x0][0x380] ;  /* 0x0000e000ff067b82 */ /* 0x000e220000000a00 */
[----:B------:R-:W-:Y:S02]  /*0c50*/  IMAD.U32 R5, RZ, RZ, UR16 ;  /* 0x00000010ff057e24 */ /* 0x000fe4000f8e00ff */
[----:B------:R-:W-:Y:S02]  /*0c60*/  IMAD.MOV R8, RZ, RZ, -R4 ;  /* 0x000000ffff087224 */ /* 0x000fe400078e0a04 */
[----:B0-----:R-:W-:-:S07]  /*0c70*/  IMAD.WIDE.U32 R4, R5, 0x4000, R6 ;  /* 0x0000400005047825 */ /* 0x001fce00078e0006 */
.L_x_70:
[----:B------:R-:W-:-:S06]  /*0c80*/  IMAD.WIDE R6, R2, 0x8, R4 ;  /* 0x0000000802067825 */ /* 0x000fcc00078e0204 */
[----:B------:R-:W2:Y:S01]  /*0c90*/  LDG.E.64 R6, desc[UR14][R6.64] ;  /* 0x0000000e06067981 */ /* 0x000ea2000c1e1b00 */
[----:B------:R-:W-:Y:S02]  /*0ca0*/  VIADD R8, R8, 0x1 ;  /* 0x0000000108087836 */ /* 0x000fe40000000000 */
[----:B------:R-:W-:-:S03]  /*0cb0*/  VIADD R2, R2, 0x100 ;  /* 0x0000010002027836 */ /* 0x000fc60000000000 */
[----:B------:R-:W-:Y:S01]  /*0cc0*/  ISETP.NE.AND P1, PT, R8, RZ, PT ;  /* 0x000000ff0800720c */ /* 0x000fe20003f25270 */
[----:B--2--5:R-:W-:-:S06]  /*0cd0*/  DSETP.GEU.AND P0, PT, R10, R6, PT ;  /* 0x000000060a00722a */ /* 0x024fcc0003f0e000 */
[----:B------:R-:W-:Y:S02]  /*0ce0*/  FSEL R10, R6, R10, !P0 ;  /* 0x0000000a060a7208 */ /* 0x000fe40004000000 */
[----:B------:R-:W-:-:S04]  /*0cf0*/  FSEL R11, R7, R11, !P0 ;  /* 0x0000000b070b7208 */ /* 0x000fc80004000000 */
[----:B------:R-:W-:Y:S05]  /*0d00*/  @P1 BRA `(.L_x_70) ;  /* 0xfffffffc00dc1947 */ /* 0x000fea000383ffff */
.L_x_62:
[----:B------:R-:W-:Y:S05]  /*0d10*/  BSYNC.RECONVERGENT B1 ;  /* 0x0000000000017941 */ /* 0x000fea0003800200 */
.L_x_61:
        /* <DEDUP_REMOVED lines=16> */
[----:B------:R-:W0:Y:S01]  /*0e20*/  SHFL.DOWN PT, R5, R3, 0x2, 0x1f ;  /* 0x08401f0003057f89 */ /* 0x000e2200000e0000 */
[----:B------:R-:W1:Y:S01]  /*0e30*/  @!P2 S2R R8, SR_CgaCtaId ;  /* 0x000000000008a919 */ /* 0x000e620000008800 */
[----:B0-----:R-:W-:-:S06]  /*0e40*/  DSETP.GEU.AND P1, PT, R2, R4, PT ;  /* 0x000000040200722a */ /* 0x001fcc0003f2e000 */
[----:B------:R-:W-:Y:S02]  /*0e50*/  @!P0 FSEL R2, R4, R2, !P1 ;  /* 0x0000000204028208 */ /* 0x000fe40004800000 */
[----:B------:R-:W-:Y:S02]  /*0e60*/  @!P0 FSEL R3, R5, R3, !P1 ;  /* 0x0000000305038208 */ /* 0x000fe40004800000 */
[----:B------:R-:W-:Y:S01]  /*0e70*/  ISETP.GT.AND P0, PT, R9, 0x1b, PT ;  /* 0x0000001b0900780c */ /* 0x000fe20003f04270 */
[----:B------:R-:W-:Y:S01]  /*0e80*/  SHFL.DOWN PT, R4, R2, 0x4, 0x1f ;  /* 0x08801f0002047f89 */ /* 0x000fe200000e0000 */
[----:B-1----:R-:W-:Y:S02]  /*0e90*/  @!P2 LEA R11, R8, R7, 0x18 ;  /* 0x00000007080ba211 */ /* 0x002fe400078ec0ff */
[----:B------:R-:W-:Y:S01]  /*0ea0*/  @!P2 LOP3.LUT R8, R6, 0xf8, RZ, 0xc0, !PT ;  /* 0x000000f80608a812 */ /* 0x000fe200078ec0ff */
[----:B------:R-:W0:Y:S04]  /*0eb0*/  SHFL.DOWN PT, R5, R3, 0x4, 0x1f ;  /* 0x08801f0003057f89 */ /* 0x000e2800000e0000 */
        /* <DEDUP_REMOVED lines=51> */
.L_x_71:
[----:B------:R-:W-:-:S05]  /*11f0*/  LOP3.LUT R2, R0, 0x3e0, RZ, 0xc0, !PT ;  /* 0x000003e000027812 */ /* 0x000fca00078ec0ff */
[----:B------:R-:W-:Y:S01]  /*1200*/  VIADD R4, R2, 0x20 ;  /* 0x0000002002047836 */ /* 0x000fe20000000000 */
[----:B------:R-:W-:-:S04]  /*1210*/  LOP3.LUT R2, RZ, R2, RZ, 0x33, !PT ;  /* 0x00000002ff027212 */ /* 0x000fc800078e33ff */
[----:B------:R-:W-:Y:S01]  /*1220*/  ISETP.GT.AND P0, PT, R4, R3, PT ;  /* 0x000000030400720c */ /* 0x000fe20003f04270 */
[----:B------:R-:W-:-:S05]  /*1230*/  IMAD.IADD R2, R3, 0x1, R2 ;  /* 0x0000000103027824 */ /* 0x000fca00078e0202 */
[----:B------:R-:W-:Y:S02]  /*1240*/  SEL R5, R2, 0x1f, P0 ;  /* 0x0000001f02057807 */ /* 0x000fe40000000000 */
[----:B------:R-:W0:Y:S03]  /*1250*/  S2R R2, SR_LANEID ;  /* 0x0000000000027919 */ /* 0x000e260000000000 */
[----:B-----5:R-:W-:Y:S04]  /*1260*/  SHFL.DOWN PT, R6, R10, 0x1, R5 ;  /* 0x082000000a067989 */ /* 0x020fe800000e0005 */
[----:B------:R-:W1:Y:S02]  /*1270*/  SHFL.DOWN PT, R7, R11, 0x1, R5 ;  /* 0x082000000b077989 */ /* 0x000e6400000e0005 */
[----:B-1----:R-:W-:Y:S01]  /*1280*/  DSETP.GEU.AND P1, PT, R10, R6, PT ;  /* 0x000000060a00722a */ /* 0x002fe20003f2e000 */
[----:B0-----:R-:W-:-:S05]  /*1290*/  ISETP.GE.AND P0, PT, R2, R5, PT ;  /* 0x000000050200720c */ /* 0x001fca0003f06270 */
[-C--:B------:R-:W-:Y:S01]  /*12a0*/  FSEL R9, R6, R10.reuse, !P1 ;  /* 0x0000000a06097208 */ /* 0x080fe20004800000 */
[----:B------:R-:W-:Y:S01]  /*12b0*/  VIADD R6, R2, 0x2 ;  /* 0x0000000202067836 */ /* 0x000fe20000000000 */
[-C--:B------:R-:W-:Y:S02]  /*12c0*/  FSEL R7, R7, R11.reuse, !P1 ;  /* 0x0000000b07077208 */ /* 0x080fe40004800000 */
[----:B------:R-:W-:Y:S02]  /*12d0*/  FSEL R4, R9, R10, !P0 ;  /* 0x0000000a09047208 */ /* 0x000fe40004000000 */
[----:B------:R-:W-:Y:S02]  /*12e0*/  FSEL R7, R7, R11, !P0 ;  /* 0x0000000b07077208 */ /* 0x000fe40004000000 */
[----:B------:R-:W-:Y:S01]  /*12f0*/  ISETP.GT.AND P0, PT, R6, R5, PT ;  /* 0x000000050600720c */ /* 0x000fe20003f04270 */
[----:B------:R-:W-:Y:S01]  /*1300*/  SHFL.DOWN PT, R8, R4, 0x2, R5 ;  /* 0x0840000004087989 */ /* 0x000fe200000e0005 */
[----:B------:R-:W-:-:S03]  /*1310*/  IMAD.MOV.U32 R6, RZ, RZ, R4 ;  /* 0x000000ffff067224 */ /* 0x000fc600078e0004 */
[----:B------:R-:W0:Y:S03]  /*1320*/  SHFL.DOWN PT, R9, R7, 0x2, R5 ;  /* 0x0840000007097989 */ /* 0x000e2600000e0005 */
[----:B0-----:R-:W-:Y:S01]  /*1330*/  DSETP.GEU.AND P1, PT, R6, R8, PT ;  /* 0x000000080600722a */ /* 0x001fe20003f2e000 */
[----:B------:R-:W-:-:S05]  /*1340*/  VIADD R6, R2, 0x4 ;  /* 0x0000000402067836 */ /* 0x000fca0000000000 */
[----:B------:R-:W-:Y:S02]  /*1350*/  @!P0 FSEL R4, R8, R4, !P1 ;  /* 0x0000000408048208 */ /* 0x000fe40004800000 */
[----:B------:R-:W-:Y:S02]  /*1360*/  @!P0 FSEL R7, R9, R7, !P1 ;  /* 0x0000000709078208 */ /* 0x000fe40004800000 */
        /* <DEDUP_REMOVED lines=12> */
[----:B------:R-:W-:Y:S01]  /*1430*/  VIADD R2, R2, 0x10 ;  /* 0x0000001002027836 */ /* 0x000fe20000000000 */
[----:B------:R-:W0:Y:S11]  /*1440*/  SHFL.DOWN PT, R9, R7, 0x8, R5 ;  /* 0x0900000007097989 */ /* 0x000e3600000e0005 */
[----:B------:R-:W1:Y:S01]  /*1450*/  @!P0 S2R R11, SR_CgaCtaId ;  /* 0x00000000000b8919 */ /* 0x000e620000008800 */
[----:B0-----:R-:W-:Y:S01]  /*1460*/  DSETP.GEU.AND P2, PT, R6, R8, PT ;  /* 0x000000080600722a */ /* 0x001fe20003f4e000 */
[----:B------:R-:W-:-:S05]  /*1470*/  @!P0 MOV R6, 0x400 ;  /* 0x0000040000068802 */ /* 0x000fca0000000f00 */
[----:B------:R-:W-:Y:S02]  /*1480*/  @!P1 FSEL R4, R8, R4, !P2 ;  /* 0x0000000408049208 */ /* 0x000fe40005000000 */
[----:B------:R-:W-:Y:S02]  /*1490*/  @!P1 FSEL R7, R9, R7, !P2 ;  /* 0x0000000709079208 */ /* 0x000fe40005000000 */
[----:B------:R-:W-:Y:S01]  /*14a0*/  ISETP.GT.AND P1, PT, R2, R5, PT ;  /* 0x000000050200720c */ /* 0x000fe20003f24270 */
[----:B------:R-:W-:Y:S01]  /*14b0*/  SHFL.DOWN PT, R8, R4, 0x10, R5 ;  /* 0x0a00000004087989 */ /* 0x000fe200000e0005 */
[----:B------:R-:W-:-:S03]  /*14c0*/  @!P0 SHF.R.U32.HI R2, RZ, 0x2, R0 ;  /* 0x00000002ff028819 */ /* 0x000fc60000011600 */
[----:B------:R0:W2:Y:S01]  /*14d0*/  SHFL.DOWN PT, R9, R7, 0x10, R5 ;  /* 0x0a00000007097989 */ /* 0x0000a200000e0005 */
[----:B------:R-:W-:Y:S02]  /*14e0*/  @!P0 LOP3.LUT R2, R2, 0xf8, RZ, 0xc0, !PT ;  /* 0x000000f802028812 */ /* 0x000fe400078ec0ff */
[----:B-1----:R-:W-:-:S05]  /*14f0*/  @!P0 LEA R11, R11, R6, 0x18 ;  /* 0x000000060b0b8211 */ /* 0x002fca00078ec0ff */
[----:B------:R-:W-:Y:S02]  /*1500*/  @!P0 IMAD.IADD R11, R2, 0x1, R11 ;  /* 0x00000001020b8824 */ /* 0x000fe400078e020b */
[----:B0-----:R-:W-:-:S06]  /*1510*/  IMAD.MOV.U32 R5, RZ, RZ, R7 ;  /* 0x000000ffff057224 */ /* 0x001fcc00078e0007 */
[----:B--2---:R-:W-:-:S06]  /*1520*/  DSETP.GEU.AND P2, PT, R4, R8, PT ;  /* 0x000000080400722a */ /* 0x004fcc0003f4e000 */
[----:B------:R-:W-:Y:S02]  /*1530*/  @!P1 FSEL R7, R9, R7, !P2 ;  /* 0x0000000709079208 */ /* 0x000fe40005000000 */
[----:B------:R-:W-:-:S03]  /*1540*/  @!P1 FSEL R4, R8, R4, !P2 ;  /* 0x0000000408049208 */ /* 0x000fc60005000000 */
[----:B------:R-:W-:-:S05]  /*1550*/  IMAD.MOV.U32 R5, RZ, RZ, R7 ;  /* 0x000000ffff057224 */ /* 0x000fca00078e0007 */
[----:B------:R1:W-:Y:S01]  /*1560*/  @!P0 STS.64 [R11+0x8], R4 ;  /* 0x000008040b008388 */ /* 0x0003e20000000a00 */
[----:B------:R-:W-:Y:S01]  /*1570*/  BAR.SYNC.DEFER_BLOCKING 0x0 ;  /* 0x0000000000007b1d */ /* 0x000fe20000010000 */
[----:B------:R-:W-:-:S13]  /*1580*/  ISETP.NE.AND P0, PT, R0, RZ, PT ;  /* 0x000000ff0000720c */ /* 0x000fda0003f05270 */
[----:B-1----:R-:W-:Y:S05]  /*1590*/  @P0 BRA `(.L_x_72) ;  /* 0x0000001800d00947 */ /* 0x002fea0003800000 */
[----:B------:R-:W0:Y:S01]  /*15a0*/  S2UR UR5, SR_CgaCtaId ;  /* 0x00000000000579c3 */ /* 0x000e220000008800 */
[----:B------:R-:W-:Y:S01]  /*15b0*/  UMOV UR4, 0x400 ;  /* 0x0000040000047882 */ /* 0x000fe20000000000 */
[----:B------:R-:W-:Y:S01]  /*15c0*/  ISETP.GT.AND P2, PT, R3, 0x20, PT ;  /* 0x000000200300780c */ /* 0x000fe20003f44270 */
[----:B0-----:R-:W-:-:S09]  /*15d0*/  ULEA UR4, UR5, UR4, 0x18 ;  /* 0x0000000405047291 */ /* 0x001fd2000f8ec0ff */
[----:B------:R-:W0:Y:S04]  /*15e0*/  LDS.128 R12, [UR4+0x10] ;  /* 0x00001004ff0c7984 */ /* 0x000e280008000c00 */
[----:B------:R-:W1:Y:S01]  /*15f0*/  LDS.128 R8, [UR4+0x20] ;  /* 0x00002004ff087984 */ /* 0x000e620008000c00 */
[----:B0-----:R-:W-:-:S06]  /*1600*/  DSETP.GEU.AND P1, PT, R4, R12, PT ;  /* 0x0000000c0400722a */ /* 0x001fcc0003f2e000 */
[-C--:B------:R-:W-:Y:S02]  /*1610*/  FSEL R7, R12, R4.reuse, !P1 ;  /* 0x000000040c077208 */ /* 0x080fe40004800000 */
[-C--:B------:R-:W-:Y:S02]  /*1620*/  FSEL R13, R13, R5.reuse, !P1 ;  /* 0x000000050d0d7208 */ /* 0x080fe40004800000 */
[----:B------:R-:W-:Y:S02]  /*1630*/  FSEL R0, R7, R4, P2 ;  /* 0x0000000407007208 */ /* 0x000fe40001000000 */
[----:B------:R-:W-:Y:S02]  /*1640*/  ISETP.GT.AND P1, PT, R3, 0x40, PT ;  /* 0x000000400300780c */ /* 0x000fe40003f24270 */
[----:B------:R-:W-:Y:S01]  /*1650*/  FSEL R13, R13, R5, P2 ;  /* 0x000000050d0d7208 */ /* 0x000fe20001000000 */
[----:B------:R-:W-:Y:S01]  /*1660*/  IMAD.MOV.U32 R12, RZ, RZ, R0 ;  /* 0x000000ffff0c7224 */ /* 0x000fe200078e0000 */
[----:B------:R-:W-:Y:S01]  /*1670*/  ISETP.GT.AND P2, PT, R3, 0x60, PT ;  /* 0x000000600300780c */ /* 0x000fe20003f44270 */
[----:B------:R-:W0:Y:S04]  /*1680*/  LDS.128 R4, [UR4+0x30] ;  /* 0x00003004ff047984 */ /* 0x000e280008000c00 */
[----:B------:R-:W-:-:S06]  /*1690*/  DSETP.GEU.AND P3, PT, R12, R14, PT ;  /* 0x0000000e0c00722a */ /* 0x000fcc0003f6e000 */
[----:B------:R-:W-:Y:S02]  /*16a0*/  @P1 FSEL R0, R14, R0, !P3 ;  /* 0x000000000e001208 */ /* 0x000fe40005800000 */
[----:B------:R-:W-:Y:S02]  /*16b0*/  @P1 FSEL R13, R15, R13, !P3 ;  /* 0x0000000d0f0d1208 */ /* 0x000fe40005800000 */
[----:B------:R-:W-:Y:S01]  /*16c0*/  ISETP.GT.AND P1, PT, R3, 0x80, PT ;  /* 0x000000800300780c */ /* 0x000fe20003f24270 */
[----:B------:R-:W-:-:S06]  /*16d0*/  IMAD.MOV.U32 R12, RZ, RZ, R0 ;  /* 0x000000ffff0c7224 */ /* 0x000fcc00078e0000 */
[----:B-1----:R-:W-:-:S06]  /*16e0*/  DSETP.GEU.AND P3, PT, R12, R8, PT ;  /* 0x000000080c00722a */ /* 0x002fcc0003f6e000 */
[----:B------:R-:W-:Y:S02]  /*16f0*/  @P2 FSEL R0, R8, R0, !P3 ;  /* 0x0000000008002208 */ /* 0x000fe40005800000 */
[----:B------:R-:W-:Y:S02]  /*1700*/  @P2 FSEL R13, R9, R13, !P3 ;  /* 0x0000000d090d2208 */ /* 0x000fe40005800000 */
[----:B------:R-:W-:Y:S01]  /*1710*/  ISETP.GT.AND P2, PT, R3, 0xa0, PT ;  /* 0x000000a00300780c */ /* 0x000fe20003f44270 */
[----:B------:R-:W-:Y:S01]  /*1720*/  IMAD.MOV.U32 R12, RZ, RZ, R0 ;  /* 0x000000ffff0c7224 */ /* 0x000fe200078e0000 */
[----:B------:R-:W1:Y:S05]  /*1730*/  LDS.64 R8, [UR4+0x40] ;  /* 0x00004004ff087984 */ /* 0x000e6a0008000a00 */
[----:B------:R-:W-:-:S06]  /*1740*/  DSETP.GEU.AND P3, PT, R12, R10, PT ;  /* 0x0000000a0c00722a */ /* 0x000fcc0003f6e000 */
[----:B------:R-:W-:Y:S02]  /*1750*/  @P1 FSEL R0, R10, R0, !P3 ;  /* 0x000000000a001208 */ /* 0x000fe40005800000 */
[----:B------:R-:W-:Y:S02]  /*1760*/  @P1 FSEL R13, R11, R13, !P3 ;  /* 0x0000000d0b0d1208 */ /* 0x000fe40005800000 */
[----:B------:R-:W-:Y:S01]  /*1770*/  ISETP.GT.AND P1, PT, R3, 0xc0, PT ;  /* 0x000000c00300780c */ /* 0x000fe20003f24270 */
[----:B------:R-:W-:Y:S02]  /*1780*/  IMAD.MOV.U32 R10, RZ, RZ, R0 ;  /* 0x000000ffff0a7224 */ /* 0x000fe400078e0000 */
[----:B------:R-:W-:-:S06]  /*1790*/  IMAD.MOV.U32 R11, RZ, RZ, R13 ;  /* 0x000000ffff0b7224 */ /* 0x000fcc00078e000d */
[----:B0-----:R-:W-:-:S06]  /*17a0*/  DSETP.GEU.AND P3, PT, R10, R4, PT ;  /* 0x000000040a00722a */ /* 0x001fcc0003f6e000 */
[----:B------:R-:W-:Y:S02]  /*17b0*/  @P2 FSEL R0, R4, R0, !P3 ;  /* 0x0000000004002208 */ /* 0x000fe40005800000 */
[----:B------:R-:W-:Y:S02]  /*17c0*/  @P2 FSEL R13, R5, R13, !P3 ;  /* 0x0000000d050d2208 */ /* 0x000fe40005800000 */
[----:B------:R-:W-:Y:S01]  /*17d0*/  ISETP.GT.AND P2, PT, R3, 0xe0, PT ;  /* 0x000000e00300780c */ /* 0x000fe20003f44270 */
[----:B------:R-:W-:Y:S02]  /*17e0*/  IMAD.MOV.U32 R4, RZ, RZ, R0 ;  /* 0x000000ffff047224 */ /* 0x000fe400078e0000 */
[----:B------:R-:W-:-:S06]  /*17f0*/  IMAD.MOV.U32 R5, RZ, RZ, R13 ;  /* 0x000000ffff057224 */ /* 0x000fcc00078e000d */
[----:B------:R-:W-:-:S06]  /*1800*/  DSETP.GEU.AND P3, PT, R4, R6, PT ;  /* 0x000000060400722a */ /* 0x000fcc0003f6e000 */
[----:B------:R-:W-:Y:S02]  /*1810*/  @P1 FSEL R0, R6, R0, !P3 ;  /* 0x0000000006001208 */ /* 0x000fe40005800000 */
[----:B------:R-:W-:-:S03]  /*1820*/  @P1 FSEL R13, R7, R13, !P3 ;  /* 0x0000000d070d1208 */ /* 0x000fc60005800000 */
[----:B------:R-:W-:Y:S02]  /*1830*/  IMAD.MOV.U32 R2, RZ, RZ, R0 ;  /* 0x000000ffff027224 */ /* 0x000fe400078e0000 */
[----:B------:R-:W-:-:S06]  /*1840*/  IMAD.MOV.U32 R3, RZ, RZ, R13 ;  /* 0x000000ffff037224 */ /* 0x000fcc00078e000d */
[----:B-1----:R-:W-:-:S06]  /*1850*/  DSETP.GEU.AND P1, PT, R2, R8, PT ;  /* 0x000000080200722a */ /* 0x002fcc0003f2e000 */
[----:B------:R-:W-:Y:S02]  /*1860*/  @P2 FSEL R0, R8, R0, !P1 ;  /* 0x0000000008002208 */ /* 0x000fe40004800000 */
[----:B------:R-:W-:-:S03]  /*1870*/  @P2 FSEL R13, R9, R13, !P1 ;  /* 0x0000000d090d2208 */ /* 0x000fc60004800000 */
[----:B------:R-:W-:Y:S02]  /*1880*/  IMAD.MOV.U32 R4, RZ, RZ, R0 ;  /* 0x000000ffff047224 */ /* 0x000fe400078e0000 */
[----:B------:R-:W-:Y:S01]  /*1890*/  IMAD.MOV.U32 R5, RZ, RZ, R13 ;  /* 0x000000ffff057224 */ /* 0x000fe200078e000d */
[----:B------:R-:W-:Y:S06]  /*18a0*/  BRA `(.L_x_72) ;  /* 0x00000018000c7947 */ /* 0x000fec0003800000 */
.L_x_58:
[----:B------:R-:W0:Y:S01]  /*18b0*/  S2R R0, SR_TID.X ;  /* 0x0000000000007919 */ /* 0x000e220000002100 */
[----:B------:R-:W1:Y:S01]  /*18c0*/  LDC.64 R6, c[0x0][0x380] ;  /* 0x0000e000ff067b82 */ /* 0x000e620000000a00 */
[----:B0-----:R-:W-:-:S04]  /*18d0*/  VIADD R23, R0, UR7 ;  /* 0x0000000700177c36 */ /* 0x001fc80008000000 */
[----:B-1----:R-:W-:-:S05]  /*18e0*/  IMAD.WIDE.U32 R22, R23, 0x8, R6 ;  /* 0x0000000817167825 */ /* 0x002fca00078e0006 */
[----:B------:R-:W2:Y:S04]  /*18f0*/  LDG.E.64 R18, desc[UR14][R22.64] ;  /* 0x0000000e16127981 */ /* 0x000ea8000c1e1b00 */
[----:B------:R-:W2:Y:S04]  /*1900*/  LDG.E.64 R20, desc[UR14][R22.64+0x800] ;  /* 0x0008000e16147981 */ /* 0x000ea8000c1e1b00 */
[----:B------:R-:W3:Y:S04]  /*1910*/  LDG.E.64 R16, desc[UR14][R22.64+0x1000] ;  /* 0x0010000e16107981 */ /* 0x000ee8000c1e1b00 */
[----:B------:R-:W4:Y:S04]  /*1920*/  LDG.E.64 R14, desc[UR14][R22.64+0x1800] ;  /* 0x0018000e160e7981 */ /* 0x000f28000c1e1b00 */
[----:B------:R-:W5:Y:S04]  /*1930*/  LDG.E.64 R12, desc[UR14][R22.64+0x2000] ;  /* 0x0020000e160c7981 */ /* 0x000f68000c1e1b00 */
[----:B------:R-:W5:Y:S04]  /*1940*/  LDG.E.64 R10, desc[UR14][R22.64+0x2800] ;  /* 0x0028000e160a7981 */ /* 0x000f68000c1e1b00 */
[----:B------:R-:W5:Y:S04]  /*1950*/  LDG.E.64 R8, desc[UR14][R22.64+0x3000] ;  /* 0x0030000e16087981 */ /* 0x000f68000c1e1b00 */
[----:B------:R-:W5:Y:S01]  /*1960*/  LDG.E.64 R6, desc[UR14][R22.64+0x3800] ;  /* 0x0038000e16067981 */ /* 0x000f62000c1e1b00 */
        /* <DEDUP_REMOVED lines=18> */
[----:B------:R-:W-:-:S04]  /*1a90*/  ISETP.GE.U32.AND P0, PT, R5, UR5, PT ;  /* 0x0000000505007c0c */ /* 0x000fc8000bf06070 */
[----:B------:R-:W-:Y:S01]  /*1aa0*/  ISETP.GE.U32.AND.EX P0, PT, R2, UR4, PT, P0 ;  /* 0x0000000402007c0c */ /* 0x000fe2000bf06100 */
[----:B------:R-:W-:-:S06]  /*1ab0*/  DSETP.GEU.AND P1, PT, R8, R6, PT ;  /* 0x000000060800722a */ /* 0x000fcc0003f2e000 */
[----:B------:R-:W-:Y:S02]  /*1ac0*/  FSEL R10, R6, R8, !P1 ;  /* 0x00000008060a7208 */ /* 0x000fe40004800000 */
[----:B------:R-:W-:-:S04]  /*1ad0*/  FSEL R11, R7, R9, !P1 ;  /* 0x00000009070b7208 */ /* 0x000fc80004800000 */
[----:B------:R-:W-:Y:S05]  /*1ae0*/  @!P0 BRA `(.L_x_73) ;  /* 0x0000001000408947 */ /* 0x000fea0003800000 */
[----:B------:R-:W-:Y:S01]  /*1af0*/  UIADD3 UR8, UP0, UPT, UR5, UR7, URZ ;  /* 0x0000000705087290 */ /* 0x000fe2000ff1e0ff */
[----:B------:R-:W-:Y:S01]  /*1b00*/  IADD3 R27, P1, PT, R4, -0x800, RZ ;  /* 0xfffff800041b7810 */ /* 0x000fe20007f3e0ff */
[----:B------:R-:W0:Y:S01]  /*1b10*/  LDCU.64 UR12, c[0x0][0x380] ;  /* 0x00007000ff0c77ac */ /* 0x000e220008000a00 */
[----:B------:R-:W-:Y:S02]  /*1b20*/  LOP3.LUT R5, RZ, R0, RZ, 0x33, !PT ;  /* 0x00000000ff057212 */ /* 0x000fe400078e33ff */
[----:B------:R-:W-:Y:S01]  /*1b30*/  IADD3.X R26, PT, PT, R3, -0x1, RZ, P1, !PT ;  /* 0xffffffff031a7810 */ /* 0x000fe20000ffe4ff */
[----:B------:R-:W-:Y:S01]  /*1b40*/  UIADD3.X UR9, UPT, UPT, URZ, UR4, URZ, UP0, !UPT ;  /* 0x00000004ff097290 */ /* 0x000fe200087fe4ff */
[----:B------:R-:W-:Y:S01]  /*1b50*/  ISETP.LT.U32.AND P0, PT, R27, UR8, PT ;  /* 0x000000081b007c0c */ /* 0x000fe2000bf01070 */
[----:B------:R-:W-:Y:S01]  /*1b60*/  UMOV UR6, UR5 ;  /* 0x0000000500067c82 */ /* 0x000fe20008000000 */
[----:B------:R-:W-:Y:S01]  /*1b70*/  IADD3 R9, P2, PT, R0, UR8, RZ ;  /* 0x0000000800097c10 */ /* 0x000fe2000ff5e0ff */
[----:B------:R-:W-:Y:S01]  /*1b80*/  UMOV UR4, URZ ;  /* 0x000000ff00047c82 */ /* 0x000fe20008000000 */
[----:B------:R-:W-:Y:S01]  /*1b90*/  IADD3 R5, PT, PT, R4, -UR5, R5 ;  /* 0x8000000504057c10 */ /* 0x000fe2000fffe005 */
[----:B------:R-:W-:Y:S01]  /*1ba0*/  IMAD.U32 R7, RZ, RZ, UR9 ;  /* 0x00000009ff077e24 */ /* 0x000fe2000f8e00ff */
[----:B------:R-:W-:Y:S01]  /*1bb0*/  UMOV UR10, UR8 ;  /* 0x00000008000a7c82 */ /* 0x000fe20008000000 */
[----:B------:R-:W-:-:S03]  /*1bc0*/  IMAD.X R0, RZ, RZ, UR9, P2 ;  /* 0x00000009ff007e24 */ /* 0x000fc600090e06ff */
[----:B------:R-:W-:Y:S02]  /*1bd0*/  ISETP.GT.U32.AND.EX P0, PT, R7, R26, PT, P0 ;  /* 0x0000001a0700720c */ /* 0x000fe40003f04100 */
[----:B0-----:R-:W-:-:S04]  /*1be0*/  LEA R8, P1, R9, UR12, 0x3 ;  /* 0x0000000c09087c11 */ /* 0x001fc8000f8218ff */
[----:B------:R-:W-:Y:S02]  /*1bf0*/  IADD3 R8, P2, PT, R8, 0x4000, RZ ;  /* 0x0000400008087810 */ /* 0x000fe40007f5e0ff */
[----:B------:R-:W-:Y:S01]  /*1c00*/  LEA.HI.X R9, R9, UR13, R0, 0x3, P1 ;  /* 0x0000000d09097c11 */ /* 0x000fe200088f1c00 */
[----:B------:R-:W-:Y:S01]  /*1c10*/  VIADD R0, R5, -UR7 ;  /* 0x8000000705007c36 */ /* 0x000fe20008000000 */
[----:B------:R-:W-:-:S03]  /*1c20*/  UMOV UR7, UR9 ;  /* 0x0000000900077c82 */ /* 0x000fc60008000000 */
[----:B------:R-:W-:Y:S01]  /*1c30*/  IMAD.X R9, RZ, RZ, R9, P2 ;  /* 0x000000ffff097224 */ /* 0x000fe200010e0609 */
[----:B------:R-:W-:Y:S06]  /*1c40*/  @P0 BRA `(.L_x_74) ;  /* 0x0000000000f40947 */ /* 0x000fec0003800000 */
[----:B------:R-:W0:Y:S01]  /*1c50*/  LDC.64 R2, c[0x0][0x3b8] ;  /* 0x0000ee00ff027b82 */ /* 0x000e220000000a00 */
[----:B------:R-:W1:Y:S01]  /*1c60*/  LDCU.64 UR12, c[0x0][0x380] ;  /* 0x00007000ff0c77ac */ /* 0x000e620008000a00 */
[----:B------:R-:W-:Y:S01]  /*1c70*/  NOP ;  /* 0x0000000000007918 */ /* 0x000fe20000000000 */
.L_x_75:
[----:B------:R-:W2:Y:S02]  /*1c80*/  S2R R4, SR_TID.X ;  /* 0x0000000000047919 */ /* 0x000ea40000002100 */
[----:B--2---:R-:W-:-:S05]  /*1c90*/  IADD3 R4, P0, PT, R4, UR8, RZ ;  /* 0x0000000804047c10 */ /* 0x004fca000ff1e0ff */
[----:B------:R-:W-:Y:S01]  /*1ca0*/  IMAD.X R5, RZ, RZ, UR9, P0 ;  /* 0x00000009ff057e24 */ /* 0x000fe200080e06ff */
[----:B-1----:R-:W-:-:S04]  /*1cb0*/  LEA R24, P0, R4, UR12, 0x3 ;  /* 0x0000000c04187c11 */ /* 0x002fc8000f8018ff */
[----:B------:R-:W-:-:S05]  /*1cc0*/  LEA.HI.X R25, R4, UR13, R5, 0x3, P0 ;  /* 0x0000000d04197c11 */ /* 0x000fca00080f1c05 */
[----:B------:R-:W2:Y:S04]  /*1cd0*/  LDG.E.64 R4, desc[UR14][R24.64] ;  /* 0x0000000e18047981 */ /* 0x000ea8000c1e1b00 */
[----:B------:R-:W3:Y:S04]  /*1ce0*/  LDG.E.64 R6, desc[UR14][R24.64+0x800] ;  /* 0x0008000e18067981 */ /* 0x000ee8000c1e1b00 */
[----:B------:R-:W4:Y:S04]  /*1cf0*/  LDG.E.64 R12, desc[UR14][R24.64+0x1000] ;  /* 0x0010000e180c7981 */ /* 0x000f28000c1e1b00 */
[----:B------:R-:W5:Y:S04]  /*1d00*/  LDG.E.64 R14, desc[UR14][R24.64+0x1800] ;  /* 0x0018000e180e7981 */ /* 0x000f68000c1e1b00 */
[----:B------:R-:W5:Y:S04]  /*1d10*/  LDG.E.64 R16, desc[UR14][R24.64+0x2000] ;  /* 0x0020000e18107981 */ /* 0x000f68000c1e1b00 */
[----:B------:R-:W5:Y:S04]  /*1d20*/  LDG.E.64 R18, desc[UR14][R24.64+0x2800] ;  /* 0x0028000e18127981 */ /* 0x000f68000c1e1b00 */
[----:B------:R-:W5:Y:S04]  /*1d30*/  LDG.E.64 R20, desc[UR14][R24.64+0x3000] ;  /* 0x0030000e18147981 */ /* 0x000f68000c1e1b00 */
[----:B------:R-:W5:Y:S01]  /*1d40*/  LDG.E.64 R22, desc[UR14][R24.64+0x3800] ;  /* 0x0038000e18167981 */ /* 0x000f62000c1e1b00 */
[----:B------:R-:W-:-:S02]  /*1d50*/  USHF.R.S32.HI UR11, URZ, 0x1f, UR5 ;  /* 0x0000001fff0b7899 */ /* 0x000fc40008011405 */
[----:B------:R-:W-:-:S04]  /*1d60*/  UIADD3 UR6, UP0, UPT, UR5, UR10, URZ ;  /* 0x0000000a05067290 */ /* 0x000fc8000ff1e0ff */
[----:B------:R-:W-:Y:S01]  /*1d70*/  UIADD3.X UR7, UPT, UPT, UR11, UR7, URZ, UP0, !UPT ;  /* 0x000000070b077290 */ /* 0x000fe200087fe4ff */
        /* <DEDUP_REMOVED lines=16> */
[----:B------:R-:W-:Y:S01]  /*1e80*/  FSEL R6, R18, R4, !P0 ;  /* 0x0000000412067208 */ /* 0x000fe20004000000 */
[----:B0-----:R-:W-:Y:S01]  /*1e90*/  IMAD.MOV.U32 R4, RZ, RZ, R2 ;  /* 0x000000ffff047224 */ /* 0x001fe200078e0002 */
[----:B------:R-:W-:-:S04]  /*1ea0*/  FSEL R7, R19, R5, !P0 ;  /* 0x0000000513077208 */ /* 0x000fc80004000000 */
[----:B------:R-:W-:Y:S02]  /*1eb0*/  IADD3 R5, P2, PT, R4, -UR8, RZ ;  /* 0x8000000804057c10 */ /* 0x000fe4000ff5e0ff */
[----:B------:R-:W-:-:S06]  /*1ec0*/  DSETP.GEU.AND P0, PT, R6, R20, PT ;  /* 0x000000140600722a */ /* 0x000fcc0003f0e000 */
[----:B------:R-:W-:Y:S02]  /*1ed0*/  FSEL R6, R20, R6, !P0 ;  /* 0x0000000614067208 */ /* 0x000fe40004000000 */
[----:B------:R-:W-:Y:S02]  /*1ee0*/  FSEL R7, R21, R7, !P0 ;  /* 0x0000000715077208 */ /* 0x000fe40004000000 */
[----:B------:R-:W-:Y:S02]  /*1ef0*/  ISETP.GE.U32.AND P0, PT, R5, UR5, PT ;  /* 0x0000000505007c0c */ /* 0x000fe4000bf06070 */
[----:B------:R-:W-:Y:S02]  /*1f00*/  IADD3.X R5, PT, PT, R3, ~UR9, RZ, P2, !PT ;  /* 0x8000000903057c10 */ /* 0x000fe400097fe4ff */
[----:B------:R-:W-:Y:S02]  /*1f10*/  DSETP.GEU.AND P1, PT, R6, R22, PT ;  /* 0x000000160600722a */ /* 0x000fe40003f2e000 */
[----:B------:R-:W-:-:S04]  /*1f20*/  ISETP.GE.U32.AND.EX P0, PT, R5, UR11, PT, P0 ;  /* 0x0000000b05007c0c */ /* 0x000fc8000bf06100 */
[----:B------:R-:W-:Y:S02]  /*1f30*/  FSEL R10, R22, R6, !P1 ;  /* 0x00000006160a7208 */ /* 0x000fe40004800000 */
[----:B------:R-:W-:-:S07]  /*1f40*/  FSEL R11, R23, R7, !P1 ;  /* 0x00000007170b7208 */ /* 0x000fce0004800000 */
[----:B------:R-:W-:Y:S05]  /*1f50*/  @!P0 BRA `(.L_x_73) ;  /* 0x0000000c00248947 */ /* 0x000fea0003800000 */
[----:B------:R-:W-:Y:S02]  /*1f60*/  UIADD3 UR8, UP0, UPT, UR5, UR8, URZ ;  /* 0x0000000805087290 */ /* 0x000fe4000ff1e0ff */
[----:B------:R-:W-:Y:S01]  /*1f70*/  IMAD.U32 R5, RZ, RZ, UR5 ;  /* 0x00000005ff057e24 */ /* 0x000fe2000f8e00ff */
[----:B------:R-:W-:Y:S01]  /*1f80*/  UIADD3 UR4, UPT, UPT, UR4, 0x1, URZ ;  /* 0x0000000104047890 */ /* 0x000fe2000fffe0ff */
[----:B------:R-:W-:Y:S01]  /*1f90*/  VIADD R0, R0, -UR5 ;  /* 0x8000000500007c36 */ /* 0x000fe20008000000 */
[----:B------:R-:W-:Y:S01]  /*1fa0*/  UIADD3.X UR9, UPT, UPT, UR11, UR9, URZ, UP0, !UPT ;  /* 0x000000090b097290 */ /* 0x000fe200087fe4ff */
[----:B------:R-:W-:Y:S01]  /*1fb0*/  IMAD.WIDE R8, R5, 0x8, R8 ;  /* 0x0000000805087825 */ /* 0x000fe200078e0208 */
[----:B------:R-:W-:Y:S01]  /*1fc0*/  ISETP.LT.U32.AND P0, PT, R27, UR8, PT ;  /* 0x000000081b007c0c */ /* 0x000fe2000bf01070 */
[----:B------:R-:W-:-:S03]  /*1fd0*/  UMOV UR10, UR6 ;  /* 0x00000006000a7c82 */ /* 0x000fc60008000000 */
[----:B------:R-:W-:-:S05]  /*1fe0*/  IMAD.U32 R7, RZ, RZ, UR9 ;  /* 0x00000009ff077e24 */ /* 0x000fca000f8e00ff */
[----:B------:R-:W-:-:S13]  /*1ff0*/  ISETP.GT.U32.AND.EX P0, PT, R7, R26, PT, P0 ;  /* 0x0000001a0700720c */ /* 0x000fda0003f04100 */
[----:B------:R-:W-:Y:S05]  /*2000*/  @!P0 BRA `(.L_x_75) ;  /* 0xfffffffc001c8947 */ /* 0x000fea000383ffff */
[----:B------:R-:W-:-:S05]  /*2010*/  UMOV UR6, UR5 ;  /* 0x0000000500067c82 */ /* 0x000fca0008000000 */
.L_x_74:
[----:B------:R-:W0:Y:S01]  /*2020*/  S2R R7, SR_TID.X ;  /* 0x0000000000077919 */ /* 0x000e220000002100 */
[C---:B------:R-:W-:Y:S01]  /*2030*/  VIADD R2, R4.reuse, -UR8 ;  /* 0x8000000804027c36 */ /* 0x040fe20008000000 */
[----:B------:R-:W-:Y:S01]  /*2040*/  ISETP.LE.U32.AND P1, PT, R4, UR8, PT ;  /* 0x0000000804007c0c */ /* 0x000fe2000bf23070 */
[----:B------:R-:W-:Y:S01]  /*2050*/  IMAD.U32 R6, RZ, RZ, UR9 ;  /* 0x00000009ff067e24 */ /* 0x000fe2000f8e00ff */
[----:B------:R-:W-:Y:S02]  /*2060*/  BSSY.RECONVERGENT B1, `(.L_x_73) ;  /* 0x00000b8000017945 */ /* 0x000fe40003800200 */
[----:B0-----:R-:W-:-:S04]  /*2070*/  ISETP.GE.AND P0, PT, R7, R2, PT ;  /* 0x000000020700720c */ /* 0x001fc80003f06270 */
[----:B------:R-:W-:-:S13]  /*2080*/  ISETP.GE.U32.OR.EX P0, PT, R6, R3, P0, P1 ;  /* 0x000000030600720c */ /* 0x000fda0000706510 */
[----:B------:R-:W-:Y:S05]  /*2090*/  @P0 BRA `(.L_x_76) ;  /* 0x0000000800d00947 */ /* 0x000fea0003800000 */
[----:B------:R-:W0:Y:S01]  /*20a0*/  LDC R2, c[0x0][0x3c0] ;  /* 0x0000f000ff027b82 */ /* 0x000e220000000800 */
[----:B------:R-:W-:Y:S01]  /*20b0*/  USHF.L.U32 UR5, UR16, 0xb, URZ ;  /* 0x0000000b10057899 */ /* 0x000fe200080006ff */
[----:B------:R-:W-:Y:S01]  /*20c0*/  LOP3.LUT R3, RZ, R7, RZ, 0x33, !PT ;  /* 0x00000007ff037212 */ /* 0x000fe200078e33ff */
[----:B------:R-:W-:Y:S02]  /*20d0*/  BSSY.RECONVERGENT B2, `(.L_x_77) ;  /* 0x0000055000027945 */ /* 0x000fe40003800200 */
[----:B------:R-:W-:-:S06]  /*20e0*/  UIADD3 UR5, UPT, UPT, UR5, UR6, URZ ;  /* 0x0000000605057290 */ /* 0x000fcc000fffe0ff */
[----:B------:R-:W-:Y:S01]  /*20f0*/  IADD3 R4, PT, PT, R4, -UR5, R3 ;  /* 0x8000000504047c10 */ /* 0x000fe2000fffe003 */
[----:B0-----:R-:W-:-:S04]  /*2100*/  IMAD R3, R2, UR4, RZ ;  /* 0x0000000402037c24 */ /* 0x001fc8000f8e02ff */
[----:B------:R-:W-:-:S05]  /*2110*/  IMAD R2, R3, -0x800, R4 ;  /* 0xfffff80003027824 */ /* 0x000fca00078e0204 */
[C---:B------:R-:W-:Y:S02]  /*2120*/  ISETP.GE.U32.AND P1, PT, R2.reuse, 0xf00, PT ;  /* 0x00000f000200780c */ /* 0x040fe40003f26070 */
[----:B------:R-:W-:Y:S01]  /*2130*/  LEA.HI R3, R2, 0x1, RZ, 0x18 ;  /* 0x0000000102037811 */ /* 0x000fe200078fc0ff */
[----:B------:R-:W-:-:S03]  /*2140*/  IMAD.MOV.U32 R2, RZ, RZ, R7 ;  /* 0x000000ffff027224 */ /* 0x000fc600078e0007 */
[----:B------:R-:W-:-:S04]  /*2150*/  LOP3.LUT R4, R3, 0xf, RZ, 0xc0, !PT ;  /* 0x0000000f03047812 */ /* 0x000fc800078ec0ff */
[----:B------:R-:W-:-:S03]  /*2160*/  ISETP.NE.AND P0, PT, R4, RZ, PT ;  /* 0x000000ff0400720c */ /* 0x000fc60003f05270 */
[----:B------:R-:W-:Y:S10]  /*2170*/  @!P1 BRA `(.L_x_78) ;  /* 0x0000000400289947 */ /* 0x000ff40003800000 */
[----:B------:R-:W-:-:S04]  /*2180*/  LEA.HI R2, R0, 0x1, RZ, 0x18 ;  /* 0x0000000100027811 */ /* 0x000fc800078fc0ff */
[----:B------:R-:W-:Y:S01]  /*2190*/  LOP3.LUT R5, R2, 0x1fffff0, RZ, 0xc0, !PT ;  /* 0x01fffff002057812 */ /* 0x000fe200078ec0ff */
[----:B------:R-:W-:-:S04]  /*21a0*/  IMAD.MOV.U32 R2, RZ, RZ, R7 ;  /* 0x000000ffff027224 */ /* 0x000fc800078e0007 */
[----:B------:R-:W-:-:S07]  /*21b0*/  IMAD.MOV R5, RZ, RZ, -R5 ;  /* 0x000000ffff057224 */ /* 0x000fce00078e0a05 */
.L_x_79:
        /* <DEDUP_REMOVED lines=8> */
[----:B--2---:R-:W-:-:S06]  /*2240*/  DSETP.GEU.AND P1, PT, R10, R6, PT ;  /* 0x000000060a00722a */ /* 0x004fcc0003f2e000 */
        /* <DEDUP_REMOVED lines=11> */
[----:B-----5:R-:W-:-:S06]  /*2300*/  DSETP.GEU.AND P1, PT, R10, R16, PT ;  /* 0x000000100a00722a */ /* 0x020fcc0003f2e000 */
[----:B------:R-:W-:Y:S02]  /*2310*/  FSEL R10, R16, R10, !P1 ;  /* 0x0000000a100a7208 */ /* 0x000fe40004800000 */
[----:B------:R-:W-:Y:S02]  /*2320*/  FSEL R11, R17, R11, !P1 ;  /* 0x0000000b110b7208 */ /* 0x000fe40004800000 */
[----:B------:R-:W5:Y:S04]  /*2330*/  LDG.E.64 R16, desc[UR14][R8.64+0x1800] ;  /* 0x0018000e08107981 */ /* 0x000f68000c1e1b00 */
[----:B------:R-:W-:-:S06]  /*2340*/  DSETP.GEU.AND P1, PT, R10, R14, PT ;  /* 0x0000000e0a00722a */ /* 0x000fcc0003f2e000 */
        /* <DEDUP_REMOVED lines=14> */
[----:B------:R0:W5:Y:S01]  /*2430*/  LDG.E.64 R24, desc[UR14][R8.64+0x3800] ;  /* 0x0038000e08187981 */ /* 0x000162000c1e1b00 */
        /* <DEDUP_REMOVED lines=30> */
.L_x_78:
[----:B------:R-:W-:Y:S05]  /*2620*/  BSYNC.RECONVERGENT B2 ;  /* 0x0000000000027941 */ /* 0x000fea0003800200 */
.L_x_77:
[----:B------:R-:W-:Y:S05]  /*2630*/  @!P0 BRA `(.L_x_76) ;  /* 0x0000000400688947 */ /* 0x000fea0003800000 */
[----:B------:R-:W-:Y:S01]  /*2640*/  ISETP.GE.U32.AND P1, PT, R4, 0x8, PT ;  /* 0x000000080400780c */ /* 0x000fe20003f26070 */
[----:B------:R-:W-:Y:S01]  /*2650*/  BSSY.RECONVERGENT B2, `(.L_x_80) ;  /* 0x0000029000027945 */ /* 0x000fe20003800200 */
[----:B------:R-:W-:-:S04]  /*2660*/  LOP3.LUT R24, R3, 0x7, RZ, 0xc0, !PT ;  /* 0x0000000703187812 */ /* 0x000fc800078ec0ff */
[----:B------:R-:W-:-:S07]  /*2670*/  ISETP.NE.AND P0, PT, R24, RZ, PT ;  /* 0x000000ff1800720c */ /* 0x000fce0003f05270 */
[----:B------:R-:W-:Y:S06]  /*2680*/  @!P1 BRA `(.L_x_81) ;  /* 0x0000000000949947 */ /* 0x000fec0003800000 */
[----:B------:R-:W-:-:S05]  /*2690*/  IADD3 R4, P1, PT, R2, UR8, RZ ;  /* 0x0000000802047c10 */ /* 0x000fca000ff3e0ff */
[----:B------:R-:W-:Y:S01]  /*26a0*/  IMAD.X R5, RZ, RZ, UR9, P1 ;  /* 0x00000009ff057e24 */ /* 0x000fe200088e06ff */
[----:B------:R-:W-:-:S04]  /*26b0*/  LEA R20, P1, R4, UR12, 0x3 ;  /* 0x0000000c04147c11 */ /* 0x000fc8000f8218ff */
        /* <DEDUP_REMOVED lines=9> */
[----:B------:R-:W-:Y:S01]  /*2750*/  VIADD R2, R2, 0x800 ;  /* 0x0000080002027836 */ /* 0x000fe20000000000 */
        /* <DEDUP_REMOVED lines=24> */
.L_x_81:
[----:B------:R-:W-:Y:S05]  /*28e0*/  BSYNC.RECONVERGENT B2 ;  /* 0x0000000000027941 */ /* 0x000fea0003800200 */
.L_x_80:
[----:B------:R-:W-:Y:S05]  /*28f0*/  @!P0 BRA `(.L_x_76) ;  /* 0x0000000000b88947 */ /* 0x000fea0003800000 */
[----:B------:R-:W-:Y:S01]  /*2900*/  ISETP.GE.U32.AND P1, PT, R24, 0x4, PT ;  /* 0x000000041800780c */ /* 0x000fe20003f26070 */
[----:B------:R-:W-:Y:S01]  /*2910*/  BSSY.RECONVERGENT B2, `(.L_x_82) ;  /* 0x0000018000027945 */ /* 0x000fe20003800200 */
[----:B------:R-:W-:-:S11]  /*2920*/  LOP3.LUT P0, RZ, R3, 0x3, RZ, 0xc0, !PT ;  /* 0x0000000303ff7812 */ /* 0x000fd6000780c0ff */
[----:B------:R-:W-:Y:S05]  /*2930*/  @!P1 BRA `(.L_x_83) ;  /* 0x0000000000549947 */ /* 0x000fea0003800000 */
[----:B------:R-:W-:-:S05]  /*2940*/  IADD3 R3, P1, PT, R2, UR8, RZ ;  /* 0x0000000802037c10 */ /* 0x000fca000ff3e0ff */
[----:B------:R-:W-:Y:S01]  /*2950*/  IMAD.X R6, RZ, RZ, UR9, P1 ;  /* 0x00000009ff067e24 */ /* 0x000fe200088e06ff */
[----:B------:R-:W-:-:S04]  /*2960*/  LEA R4, P1, R3, UR12, 0x3 ;  /* 0x0000000c03047c11 */ /* 0x000fc8000f8218ff */
[----:B------:R-:W-:-:S05]  /*2970*/  LEA.HI.X R5, R3, UR13, R6, 0x3, P1 ;  /* 0x0000000d03057c11 */ /* 0x000fca00088f1c06 */
[----:B------:R-:W2:Y:S04]  /*2980*/  LDG.E.64 R6, desc[UR14][R4.64] ;  /* 0x0000000e04067981 */ /* 0x000ea8000c1e1b00 */
[----:B------:R-:W3:Y:S04]  /*2990*/  LDG.E.64 R8, desc[UR14][R4.64+0x800] ;  /* 0x0008000e04087981 */ /* 0x000ee8000c1e1b00 */
[----:B------:R-:W4:Y:S04]  /*29a0*/  LDG.E.64 R12, desc[UR14][R4.64+0x1000] ;  /* 0x0010000e040c7981 */ /* 0x000f28000c1e1b00 */
        /* <DEDUP_REMOVED lines=13> */
[----:B------:R-:W-:-:S07]  /*2a80*/  FSEL R11, R15, R7, !P1 ;  /* 0x000000070f0b7208 */ /* 0x000fce0004800000 */
.L_x_83:
[----:B------:R-:W-:Y:S05]  /*2a90*/  BSYNC.RECONVERGENT B2 ;  /* 0x0000000000027941 */ /* 0x000fea0003800200 */
.L_x_82:
[----:B------:R-:W-:Y:S05]  /*2aa0*/  @!P0 BRA `(.L_x_76) ;  /* 0x00000000004c8947 */ /* 0x000fea0003800000 */
[----:B------:R-:W-:Y:S02]  /*2ab0*/  LOP3.LUT R0, R0, 0xffff, RZ, 0xc0, !PT ;  /* 0x0000ffff00007812 */ /* 0x000fe400078ec0ff */
[----:B------:R-:W-:Y:S02]  /*2ac0*/  IADD3 R2, P0, PT, R2, UR10, RZ ;  /* 0x0000000a02027c10 */ /* 0x000fe4000ff1e0ff */
[----:B------:R-:W-:Y:S02]  /*2ad0*/  LEA.HI R0, R0, 0x1, RZ, 0x18 ;  /* 0x0000000100007811 */ /* 0x000fe400078fc0ff */
[----:B------:R-:W-:Y:S01]  /*2ae0*/  LEA R4, P1, R2, UR12, 0x3 ;  /* 0x0000000c02047c11 */ /* 0x000fe2000f8218ff */
[----:B------:R-:W-:Y:S01]  /*2af0*/  IMAD.X R5, RZ, RZ, UR7, P0 ;  /* 0x00000007ff057e24 */ /* 0x000fe200080e06ff */
[----:B------:R-:W-:-:S04]  /*2b00*/  LOP3.LUT R0, R0, 0x3, RZ, 0xc0, !PT ;  /* 0x0000000300007812 */ /* 0x000fc800078ec0ff */
[----:B------:R-:W-:Y:S01]  /*2b10*/  LEA.HI.X R5, R2, UR13, R5, 0x3, P1 ;  /* 0x0000000d02057c11 */ /* 0x000fe200088f1c05 */
[----:B------:R-:W-:-:S07]  /*2b20*/  IMAD.MOV R0, RZ, RZ, -R0 ;  /* 0x000000ffff007224 */ /* 0x000fce00078e0a00 */
.L_x_84:
[----:B------:R-:W-:Y:S02]  /*2b30*/  IMAD.MOV.U32 R2, RZ, RZ, R4 ;  /* 0x000000ffff027224 */ /* 0x000fe400078e0004 */
[----:B------:R-:W-:-:S06]  /*2b40*/  IMAD.MOV.U32 R3, RZ, RZ, R5 ;  /* 0x000000ffff037224 */ /* 0x000fcc00078e0005 */
[----:B------:R-:W2:Y:S01]  /*2b50*/  LDG.E.64 R2, desc[UR14][R2.64] ;  /* 0x0000000e02027981 */ /* 0x000ea2000c1e1b00 */
[----:B------:R-:W-:Y:S01]  /*2b60*/  VIADD R0, R0, 0x1 ;  /* 0x0000000100007836 */ /* 0x000fe20000000000 */
[----:B------:R-:W-:-:S05]  /*2b70*/  IADD3 R4, P1, PT, R4, 0x800, RZ ;  /* 0x0000080004047810 */ /* 0x000fca0007f3e0ff */
[----:B------:R-:W-:Y:S01]  /*2b80*/  IMAD.X R5, RZ, RZ, R5, P1 ;  /* 0x000000ffff057224 */ /* 0x000fe200008e0605 */
[----:B--2---:R-:W-:-:S06]  /*2b90*/  DSETP.GEU.AND P0, PT, R10, R2, PT ;  /* 0x000000020a00722a */ /* 0x004fcc0003f0e000 */
[----:B------:R-:W-:Y:S02]  /*2ba0*/  FSEL R10, R2, R10, !P0 ;  /* 0x0000000a020a7208 */ /* 0x000fe40004000000 */
[----:B------:R-:W-:Y:S02]  /*2bb0*/  FSEL R11, R3, R11, !P0 ;  /* 0x0000000b030b7208 */ /* 0x000fe40004000000 */
[----:B------:R-:W-:-:S13]  /*2bc0*/  ISETP.NE.AND P0, PT, R0, RZ, PT ;  /* 0x000000ff0000720c */ /* 0x000fda0003f05270 */
[----:B------:R-:W-:Y:S05]  /*2bd0*/  @P0 BRA `(.L_x_84) ;  /* 0xfffffffc00d40947 */ /* 0x000fea000383ffff */
.L_x_76:
[----:B------:R-:W-:Y:S05]  /*2be0*/  BSYNC.RECONVERGENT B1 ;  /* 0x0000000000017941 */ /* 0x000fea0003800200 */
.L_x_73:
[----:B------:R-:W0:Y:S01]  /*2bf0*/  S2R R6, SR_LANEID ;  /* 0x0000000000067919 */ /* 0x000e220000000000 */
[----:B------:R-:W-:Y:S04]  /*2c00*/  SHFL.DOWN PT, R2, R10, 0x1, 0x1f ;  /* 0x08201f000a027f89 */ /* 0x000fe800000e0000 */
[----:B------:R-:W1:Y:S01]  /*2c10*/  SHFL.DOWN PT, R3, R11, 0x1, 0x1f ;  /* 0x08201f000b037f89 */ /* 0x000e6200000e0000 */
[----:B------:R-:W2:Y:S01]  /*2c20*/  S2R R9, SR_TID.X ;  /* 0x0000000000097919 */ /* 0x000ea20000002100 */
        /* <DEDUP_REMOVED lines=10> */
[----:B------:R-:W-:-:S02]  /*2cd0*/  @!P2 MOV R7, 0x400 ;  /* 0x000004000007a802 */ /* 0x000fc40000000f00 */
[----:B------:R-:W0:Y:S01]  /*2ce0*/  SHFL.DOWN PT, R3, R5, 0x2, 0x1f ;  /* 0x08401f0005037f89 */ /* 0x000e2200000e0000 */
[----:B------:R-:W1:Y:S02]  /*2cf0*/  @!P2 S2R R8, SR_CgaCtaId ;  /* 0x000000000008a919 */ /* 0x000e640000008800 */
[----:B0-----:R-:W-:-:S06]  /*2d00*/  DSETP.GEU.AND P0, PT, R4, R2, PT ;  /* 0x000000020400722a */ /* 0x001fcc0003f0e000 */
[----:B------:R-:W-:Y:S02]  /*2d10*/  @!P1 FSEL R0, R2, R0, !P0 ;  /* 0x0000000002009208 */ /* 0x000fe40004000000 */
[----:B------:R-:W-:Y:S02]  /*2d20*/  @!P1 FSEL R5, R3, R5, !P0 ;  /* 0x0000000503059208 */ /* 0x000fe40004000000 */
[----:B------:R-:W-:Y:S01]  /*2d30*/  ISETP.GT.AND P1, PT, R6, 0x1b, PT ;  /* 0x0000001b0600780c */ /* 0x000fe20003f24270 */
[----:B------:R-:W-:Y:S01]  /*2d40*/  SHFL.DOWN PT, R2, R0, 0x4, 0x1f ;  /* 0x08801f0000027f89 */ /* 0x000fe200000e0000 */
[----:B------:R-:W-:Y:S01]  /*2d50*/  IMAD.MOV.U32 R4, RZ, RZ, R0 ;  /* 0x000000ffff047224 */ /* 0x000fe200078e0000 */
[----:B-1----:R-:W-:Y:S02]  /*2d60*/  @!P2 LEA R7, R8, R7, 0x18 ;  /* 0x000000070807a211 */ /* 0x002fe400078ec0ff */
[----:B------:R-:W0:Y:S03]  /*2d70*/  SHFL.DOWN PT, R3, R5, 0x4, 0x1f ;  /* 0x08801f0005037f89 */ /* 0x000e2600000e0000 */
[----:B0-----:R-:W-:-:S06]  /*2d80*/  DSETP.GEU.AND P0, PT, R4, R2, PT ;  /* 0x000000020400722a */ /* 0x001fcc0003f0e000 */
[----:B------:R-:W-:Y:S02]  /*2d90*/  @!P1 FSEL R0, R2, R0, !P0 ;  /* 0x0000000002009208 */ /* 0x000fe40004000000 */
[----:B------:R-:W-:Y:S02]  /*2da0*/  @!P1 FSEL R5, R3, R5, !P0 ;  /* 0x0000000503059208 */ /* 0x000fe40004000000 */
[----:B------:R-:W-:Y:S01]  /*2db0*/  ISETP.GT.AND P1, PT, R6, 0x17, PT ;  /* 0x000000170600780c */ /* 0x000fe20003f24270 */
[----:B------:R-:W-:Y:S01]  /*2dc0*/  SHFL.DOWN PT, R2, R0, 0x8, 0x1f ;  /* 0x09001f0000027f89 */ /* 0x000fe200000e0000 */
[----:B------:R-:W-:-:S03]  /*2dd0*/  IMAD.MOV.U32 R4, RZ, RZ, R0 ;  /* 0x000000ffff047224 */ /* 0x000fc600078e0000 */
        /* <DEDUP_REMOVED lines=8> */
[----:B0-----:R-:W-:Y:S01]  /*2e60*/  DSETP.GEU.AND P0, PT, R4, R2, PT ;  /* 0x000000020400722a */ /* 0x001fe20003f0e000 */
[----:B--2---:R-:W-:-:S05]  /*2e70*/  @!P2 SHF.R.U32.HI R4, RZ, 0x2, R9 ;  /* 0x00000002ff04a819 */ /* 0x004fca0000011609 */
[----:B------:R-:W-:Y:S02]  /*2e80*/  FSEL R2, R2, R0, !P0 ;  /* 0x0000000002027208 */ /* 0x000fe40004000000 */
[----:B------:R-:W-:Y:S02]  /*2e90*/  FSEL R3, R3, R5, !P0 ;  /* 0x0000000503037208 */ /* 0x000fe40004000000 */
[----:B------:R-:W-:Y:S02]  /*2ea0*/  ISETP.NE.AND P0, PT, R9, RZ, PT ;  /* 0x000000ff0900720c */ /* 0x000fe40003f05270 */
[----:B------:R-:W-:Y:S02]  /*2eb0*/  @!P2 LOP3.LUT R4, R4, 0xf8, RZ, 0xc0, !PT ;  /* 0x000000f80404a812 */ /* 0x000fe400078ec0ff */
[----:B------:R-:W-:-:S03]  /*2ec0*/  FSEL R5, R5, R3, P1 ;  /* 0x0000000305057208 */ /* 0x000fc60000800000 */
[----:B------:R-:W-:Y:S01]  /*2ed0*/  @!P2 IMAD.IADD R7, R4, 0x1, R7 ;  /* 0x000000010407a824 */ /* 0x000fe200078e0207 */
[----:B------:R-:W-:-:S04]  /*2ee0*/  FSEL R4, R0, R2, P1 ;  /* 0x0000000200047208 */ /* 0x000fc80000800000 */
[----:B------:R0:W-:Y:S01]  /*2ef0*/  @!P2 STS.64 [R7+0x8], R2 ;  /* 0x000008020700a388 */ /* 0x0001e20000000a00 */
[----:B------:R-:W-:Y:S06]  /*2f00*/  BAR.SYNC.DEFER_BLOCKING 0x0 ;  /* 0x0000000000007b1d */ /* 0x000fec0000010000 */
[----:B------:R-:W-:Y:S05]  /*2f10*/  @P0 BRA `(.L_x_72) ;  /* 0x0000000000700947 */ /* 0x000fea0003800000 */
[----:B------:R-:W1:Y:S01]  /*2f20*/  S2UR UR5, SR_CgaCtaId ;  /* 0x00000000000579c3 */ /* 0x000e620000008800 */
[----:B------:R-:W-:Y:S02]  /*2f30*/  UMOV UR4, 0x400 ;  /* 0x0000040000047882 */ /* 0x000fe40000000000 */
[----:B-1----:R-:W-:-:S09]  /*2f40*/  ULEA UR4, UR5, UR4, 0x18 ;  /* 0x0000000405047291 */ /* 0x002fd2000f8ec0ff */
[----:B------:R-:W1:Y:S04]  /*2f50*/  LDS.128 R12, [UR4+0x10] ;  /* 0x00001004ff0c7984 */ /* 0x000e680008000c00 */
[----:B------:R-:W2:Y:S01]  /*2f60*/  LDS.128 R8, [UR4+0x20] ;  /* 0x00002004ff087984 */ /* 0x000ea20008000c00 */
[----:B-1----:R-:W-:-:S06]  /*2f70*/  DSETP.GEU.AND P1, PT, R4, R12, PT ;  /* 0x0000000c0400722a */ /* 0x002fcc0003f2e000 */
[----:B0-----:R-:W-:Y:S02]  /*2f80*/  FSEL R2, R12, R4, !P1 ;  /* 0x000000040c027208 */ /* 0x001fe40004800000 */
[----:B------:R-:W-:Y:S02]  /*2f90*/  FSEL R3, R13, R5, !P1 ;  /* 0x000000050d037208 */ /* 0x000fe40004800000 */
[----:B------:R-:W0:Y:S04]  /*2fa0*/  LDS.128 R4, [UR4+0x30] ;  /* 0x00003004ff047984 */ /* 0x000e280008000c00 */
[----:B------:R-:W-:-:S06]  /*2fb0*/  DSETP.GEU.AND P1, PT, R2, R14, PT ;  /* 0x0000000e0200722a */ /* 0x000fcc0003f2e000 */
[----:B------:R-:W-:Y:S02]  /*2fc0*/  FSEL R2, R14, R2, !P1 ;  /* 0x000000020e027208 */ /* 0x000fe40004800000 */
[----:B------:R-:W-:-:S06]  /*2fd0*/  FSEL R3, R15, R3, !P1 ;  /* 0x000000030f037208 */ /* 0x000fcc0004800000 */
[----:B--2---:R-:W-:-:S06]  /*2fe0*/  DSETP.GEU.AND P1, PT, R2, R8, PT ;  /* 0x000000080200722a */ /* 0x004fcc0003f2e000 */
        /* <DEDUP_REMOVED lines=15> */
.L_x_72:
[----:B------:R-:W-:Y:S05]  /*30e0*/  BSYNC.RECONVERGENT B0 ;  /* 0x0000000000007941 */ /* 0x000fea0003800200 */
.L_x_57:
[----:B------:R-:W-:Y:S05]  /*30f0*/  @P0 EXIT ;  /* 0x000000000000094d */ /* 0x000fea0003800000 */
[----:B------:R-:W2:Y:S02]  /*3100*/  LDCU.64 UR4, c[0x0][0x388] ;  /* 0x00007100ff0477ac */ /* 0x000ea40008000a00 */
[----:B--2---:R-:W-:-:S06]  /*3110*/  UIMAD.WIDE.U32 UR4, UR16, 0x8, UR4 ;  /* 0x00000008100478a5 */ /* 0x004fcc000f8e0004 */
[----:B0-----:R-:W-:Y:S02]  /*3120*/  IMAD.U32 R2, RZ, RZ, UR4 ;  /* 0x00000004ff027e24 */ /* 0x001fe4000f8e00ff */
[----:B------:R-:W-:-:S05]  /*3130*/  IMAD.U32 R3, RZ, RZ, UR5 ;  /* 0x00000005ff037e24 */ /* 0x000fca000f8e00ff */
[----:B------:R-:W-:Y:S01]  /*3140*/  STG.E.64 desc[UR14][R2.64], R4 ;  /* 0x0000000402007986 */ /* 0x000fe2000c101b0e */
[----:B------:R-:W-:Y:S05]  /*3150*/  EXIT ;  /* 0x000000000000794d */ /* 0x000fea0003800000 */
.L_x_85:
        /* <DEDUP_REMOVED lines=10> */
.L_x_245:


//--------------------- .text._ZN3cub18CUB_300001_SM_10006detail6reduce28DeviceReduceSingleTileKernelINS2_10policy_hubIdyN4cuda3__47maximumIdEEE10Policy1000EN6thrust24THRUST_300001_SM_1000_NS10device_ptrIdEEPfyS8_fdNS5_3std3__410__identityEEEvT0_T1_T2_T3_T4_T6_ --------------------------
	.section	.text._ZN3cub18CUB_300001_SM_10006detail6reduce28DeviceReduceSingleTileKernelINS2_10policy_hubIdyN4cuda3__47maximumIdEEE10Policy1000EN6thrust24THRUST_300001_SM_1000_NS10device_ptrIdEEPfyS8_fdNS5_3std3__410__identityEEEvT0_T1_T2_T3_T4_T6_,"ax",@progbits
	.align	128
        .global         _ZN3cub18CUB_300001_SM_10006detail6reduce28DeviceReduceSingleTileKernelINS2_10policy_hubIdyN4cuda3__47maximumIdEEE10Policy1000EN6thrust24THRUST_300001_SM_1000_NS10device_ptrIdEEPfyS8_fdNS5_3std3__410__identityEEEvT0_T1_T2_T3_T4_T6_
        .type           _ZN3cub18CUB_300001_SM_10006detail6reduce28DeviceReduceSingleTileKernelINS2_10policy_hubIdyN4cuda3__47maximumIdEEE10Policy1000EN6thrust24THRUST_300001_SM_1000_NS10device_ptrIdEEPfyS8_fdNS5_3std3__410__identityEEEvT0_T1_T2_T3_T4_T6_,@function
        .size           _ZN3cub18CUB_300001_SM_10006detail6reduce28DeviceReduceSingleTileKernelINS2_10policy_hubIdyN4cuda3__47maximumIdEEE10Policy1000EN6thrust24THRUST_300001_SM_1000_NS10device_ptrIdEEPfyS8_fdNS5_3std3__410__identityEEEvT0_T1_T2_T3_T4_T6_,(.L_x_246 - _ZN3cub18CUB_300001_SM_10006detail6reduce28DeviceReduceSingleTileKernelINS2_10policy_hubIdyN4cuda3__47maximumIdEEE10Policy1000EN6thrust24THRUST_300001_SM_1000_NS10device_ptrIdEEPfyS8_fdNS5_3std3__410__identityEEEvT0_T1_T2_T3_T4_T6_)
        .other          _ZN3cub18CUB_300001_SM_10006detail6reduce28DeviceReduceSingleTileKernelINS2_10policy_hubIdyN4cuda3__47maximumIdEEE10Policy1000EN6thrust24THRUST_300001_SM_1000_NS10device_ptrIdEEPfyS8_fdNS5_3std3__410__identityEEEvT0_T1_T2_T3_T4_T6_,@"STO_CUDA_ENTRY STV_DEFAULT"
_ZN3cub18CUB_300001_SM_10006detail6reduce28DeviceReduceSingleTileKernelINS2_10policy_hubIdyN4cuda3__47maximumIdEEE10Policy1000EN6thrust24THRUST_300001_SM_1000_NS10device_ptrIdEEPfyS8_fdNS5_3std3__410__identityEEEvT0_T1_T2_T3_T4_T6_:
.text._ZN3cub18CUB_300001_SM_10006detail6reduce28DeviceReduceSingleTileKernelINS2_10policy_hubIdyN4cuda3__47maximumIdEEE10Policy1000EN6thrust24THRUST_300001_SM_1000_NS10device_ptrIdEEPfyS8_fdNS5_3std3__410__identityEEEvT0_T1_T2_T3_T4_T6_:
[----:B------:R-:W-:Y:S01]  /*0000*/  LDC R1, c[0x0][0x37c] ;  /* 0x0000df00ff017b82 */ /* 0x000fe20000000800 */
[----:B------:R-:W0:Y:S01]  /*0010*/  LDCU.64 UR4, c[0x0][0x390] ;  /* 0x00007200ff0477ac */ /* 0x000e220008000a00 */
[----:B------:R-:W1:Y:S01]  /*0020*/  LDCU.64 UR6, c[0x0][0x358] ;  /* 0x00006b00ff0677ac */ /* 0x000e620008000a00 */
[----:B0-----:R-:W-:Y:S02]  /*0030*/  IMAD.U32 R8, RZ, RZ, UR4 ;  /* 0x00000004ff087e24 */ /* 0x001fe4000f8e00ff */
[----:B------:R-:W-:-:S03]  /*0040*/  IMAD.U32 R9, RZ, RZ, UR5 ;  /* 0x00000005ff097e24 */ /* 0x000fc6000f8e00ff */
[----:B------:R-:W-:-:S04]  /*0050*/  ISETP.NE.U32.AND P0, PT, R8, RZ, PT ;  /* 0x000000ff0800720c */ /* 0x000fc80003f05070 */
[----:B------:R-:W-:-:S13]  /*0060*/  ISETP.NE.AND.EX P0, PT, R9, RZ, PT, P0 ;  /* 0x000000ff0900720c */ /* 0x000fda0003f05300 */
        /* <DEDUP_REMOVED lines=8> */
.L_x_86:
[----:B------:R-:W-:Y:S01]  /*00f0*/  ISETP.GT.U32.AND P0, PT, R8, 0x7ff, PT ;  /* 0x000007ff0800780c */ /* 0x000fe20003f04070 */
[----:B------:R-:W-:Y:S03]  /*0100*/  BSSY.RECONVERGENT B0, `(.L_x_87) ;  /* 0x00002df000007945 */ /* 0x000fe60003800200 */
[----:B------:R-:W-:-:S13]  /*0110*/  ISETP.GT.U32.AND.EX P0, PT, R9, RZ, PT, P0 ;  /* 0x000000ff0900720c */ /* 0x000fda0003f04100 */
[----:B------:R-:W-:Y:S05]  /*0120*/  @P0 BRA `(.L_x_88) ;  /* 0x0000001400f40947 */ /* 0x000fea0003800000 */
[----:B------:R-:W0:Y:S01]  /*0130*/  S2R R0, SR_TID.X ;  /* 0x0000000000007919 */ /* 0x000e220000002100 */
[----:B------:R-:W-:Y:S01]  /*0140*/  BSSY.RECONVERGENT B1, `(.L_x_89) ;  /* 0x0000009000017945 */ /* 0x000fe20003800200 */
[----:B------:R-:W-:Y:S02]  /*0150*/  CS2R R4, SRZ ;  /* 0x0000000000047805 */ /* 0x000fe4000001ff00 */
[----:B0-----:R-:W-:Y:S01]  /*0160*/  ISETP.GE.U32.AND P0, PT, R0, R8, PT ;  /* 0x000000080000720c */ /* 0x001fe20003f06070 */
[----:B------:R-:W-:-:S12]  /*0170*/  IMAD.MOV.U32 R2, RZ, RZ, R0 ;  /* 0x000000ffff027224 */ /* 0x000fd800078e0000 */
[----:B------:R-:W-:Y:S05]  /*0180*/  @P0 BRA `(.L_x_90) ;  /* 0x0000000000100947 */ /* 0x000fea0003800000 */
[----:B------:R-:W0:Y:S02]  /*0190*/  LDC.64 R4, c[0x0][0x380] ;  /* 0x0000e000ff047b82 */ /* 0x000e240000000a00 */
[----:B0-----:R-:W-:-:S06]  /*01a0*/  IMAD.WIDE.U32 R4, R0, 0x8, R4 ;  /* 0x0000000800047825 */ /* 0x001fcc00078e0004 */
[----:B------:R-:W5:Y:S01]  /*01b0*/  LDG.E.64 R4, desc[UR6][R4.64] ;  /* 0x0000000604047981 */ /* 0x000f62000c1e1b00 */
[----:B------:R-:W-:-:S07]  /*01c0*/  VIADD R2, R0, 0x100 ;  /* 0x0000010000027836 */ /* 0x000fce0000000000 */
.L_x_90:
[----:B------:R-:W-:Y:S05]  /*01d0*/  BSYNC.RECONVERGENT B1 ;  /* 0x0000000000017941 */ /* 0x000fea0003800200 */
.L_x_89:
[----:B------:R-:W-:Y:S01]  /*01e0*/  ISETP.GE.U32.AND P0, PT, R2, R8, PT ;  /* 0x000000080200720c */ /* 0x000fe20003f06070 */
[----:B------:R-:W-:-:S12]  /*01f0*/  BSSY.RECONVERGENT B1, `(.L_x_91) ;  /* 0x00000a7000017945 */ /* 0x000fd80003800200 */
[----:B------:R-:W-:Y:S05]  /*0200*/  @P0 BRA `(.L_x_92) ;  /* 0x0000000800940947 */ /* 0x000fea0003800000 */
[----:B------:R-:W-:Y:S01]  /*0210*/  LOP3.LUT R3, RZ, R2, RZ, 0x33, !PT ;  /* 0x00000002ff037212 */ /* 0x000fe200078e33ff */
[----:B------:R-:W-:Y:S04]  /*0220*/  BSSY.RECONVERGENT B2, `(.L_x_93) ;  /* 0x0000053000027945 */ /* 0x000fe80003800200 */
[----:B------:R-:W-:-:S05]  /*0230*/  IMAD.IADD R6, R3, 0x1, R8 ;  /* 0x0000000103067824 */ /* 0x000fca00078e0208 */
[C---:B------:R-:W-:Y:S02]  /*0240*/  ISETP.GE.U32.AND P1, PT, R6.reuse, 0xf00, PT ;  /* 0x00000f000600780c */ /* 0x040fe40003f26070 */
[----:B------:R-:W-:-:S04]  /*0250*/  LEA.HI R3, R6, 0x1, RZ, 0x18 ;  /* 0x0000000106037811 */ /* 0x000fc800078fc0ff */
[----:B------:R-:W-:-:S04]  /*0260*/  LOP3.LUT R43, R3, 0xf, RZ, 0xc0, !PT ;  /* 0x0000000f032b7812 */ /* 0x000fc800078ec0ff */
[----:B------:R-:W-:-:S03]  /*0270*/  ISETP.NE.AND P0, PT, R43, RZ, PT ;  /* 0x000000ff2b00720c */ /* 0x000fc60003f05270 */
[----:B------:R-:W-:Y:S10]  /*0280*/  @!P1 BRA `(.L_x_94) ;  /* 0x0000000400309947 */ /* 0x000ff40003800000 */
[----:B------:R-:W0:Y:S01]  /*0290*/  LDC.64 R6, c[0x0][0x380] ;  /* 0x0000e000ff067b82 */ /* 0x000e220000000a00 */
[----:B------:R-:W-:-:S05]  /*02a0*/  LOP3.LUT R42, R3, 0x1fffff0, RZ, 0xc0, !PT ;  /* 0x01fffff0032a7812 */ /* 0x000fca00078ec0ff */
[----:B------:R-:W-:Y:S02]  /*02b0*/  IMAD.MOV R42, RZ, RZ, -R42 ;  /* 0x000000ffff2a7224 */ /* 0x000fe400078e0a2a */
[----:B0-----:R-:W-:-:S03]  /*02c0*/  IMAD.WIDE.U32 R6, R2, 0x8, R6 ;  /* 0x0000000802067825 */ /* 0x001fc600078e0006 */
[----:B------:R-:W-:-:S05]  /*02d0*/  IADD3 R6, P1, PT, R6, 0x4000, RZ ;  /* 0x0000400006067810 */ /* 0x000fca0007f3e0ff */
[----:B------:R-:W-:-:S08]  /*02e0*/  IMAD.X R7, RZ, RZ, R7, P1 ;  /* 0x000000ffff077224 */ /* 0x000fd000008e0607 */
.L_x_95:
[----:B------:R-:W2:Y:S04]  /*02f0*/  LDG.E.64 R10, desc[UR6][R6.64+-0x4000] ;  /* 0xffc00006060a7981 */ /* 0x000ea8000c1e1b00 */
[----:B------:R-:W3:Y:S04]  /*0300*/  LDG.E.64 R12, desc[UR6][R6.64+-0x3800] ;  /* 0xffc80006060c7981 */ /* 0x000ee8000c1e1b00 */
[----:B------:R-:W4:Y:S04]  /*0310*/  LDG.E.64 R14, desc[UR6][R6.64+-0x3000] ;  /* 0xffd00006060e7981 */ /* 0x000f28000c1e1b00 */
        /* <DEDUP_REMOVED lines=12> */
[----:B------:R0:W4:Y:S01]  /*03e0*/  LDG.E.64 R40, desc[UR6][R6.64+0x3800] ;  /* 0x0038000606287981 */ /* 0x000122000c1e1b00 */
[----:B------:R-:W-:-:S02]  /*03f0*/  VIADD R42, R42, 0x10 ;  /* 0x000000102a2a7836 */ /* 0x000fc40000000000 */
[----:B------:R-:W-:-:S03]  /*0400*/  VIADD R2, R2, 0x1000 ;  /* 0x0000100002027836 */ /* 0x000fc60000000000 */
[----:B------:R-:W-:Y:S02]  /*0410*/  ISETP.NE.AND P2, PT, R42, RZ, PT ;  /* 0x000000ff2a00720c */ /* 0x000fe40003f45270 */
[----:B0-----:R-:W-:-:S05]  /*0420*/  IADD3 R6, P3, PT, R6, 0x8000, RZ ;  /* 0x0000800006067810 */ /* 0x001fca0007f7e0ff */
[----:B------:R-:W-:Y:S01]  /*0430*/  IMAD.X R7, RZ, RZ, R7, P3 ;  /* 0x000000ffff077224 */ /* 0x000fe200018e0607 */
        /* <DEDUP_REMOVED lines=49> */
.L_x_94:
[----:B------:R-:W-:Y:S05]  /*0750*/  BSYNC.RECONVERGENT B2 ;  /* 0x0000000000027941 */ /* 0x000fea0003800200 */
.L_x_93:
[----:B------:R-:W-:Y:S05]  /*0760*/  @!P0 BRA `(.L_x_92) ;  /* 0x00000004003c8947 */ /* 0x000fea0003800000 */
[----:B------:R-:W-:Y:S01]  /*0770*/  ISETP.GE.U32.AND P1, PT, R43, 0x8, PT ;  /* 0x000000082b00780c */ /* 0x000fe20003f26070 */
[----:B------:R-:W-:Y:S01]  /*0780*/  BSSY.RECONVERGENT B2, `(.L_x_96) ;  /* 0x0000027000027945 */ /* 0x000fe20003800200 */
[----:B------:R-:W-:-:S04]  /*0790*/  LOP3.LUT R26, R3, 0x7, RZ, 0xc0, !PT ;  /* 0x00000007031a7812 */ /* 0x000fc800078ec0ff */
[----:B------:R-:W-:-:S07]  /*07a0*/  ISETP.NE.AND P0, PT, R26, RZ, PT ;  /* 0x000000ff1a00720c */ /* 0x000fce0003f05270 */
[----:B------:R-:W-:Y:S06]  /*07b0*/  @!P1 BRA `(.L_x_97) ;  /* 0x00000000008c9947 */ /* 0x000fec0003800000 */
[----:B------:R-:W0:Y:S02]  /*07c0*/  LDC.64 R10, c[0x0][0x380] ;  /* 0x0000e000ff0a7b82 */ /* 0x000e240000000a00 */
[----:B0-----:R-:W-:-:S05]  /*07d0*/  IMAD.WIDE R10, R2, 0x8, R10 ;  /* 0x00000008020a7825 */ /* 0x001fca00078e020a */
        /* <DEDUP_REMOVED lines=33> */
.L_x_97:
[----:B------:R-:W-:Y:S05]  /*09f0*/  BSYNC.RECONVERGENT B2 ;  /* 0x0000000000027941 */ /* 0x000fea0003800200 */
.L_x_96:
        /* <DEDUP_REMOVED lines=25> */
.L_x_99:
[----:B------:R-:W-:Y:S05]  /*0b90*/  BSYNC.RECONVERGENT B2 ;  /* 0x0000000000027941 */ /* 0x000fea0003800200 */
.L_x_98:
[----:B------:R-:W-:Y:S05]  /*0ba0*/  @!P0 BRA `(.L_x_92) ;  /* 0x00000000002c8947 */ /* 0x000fea0003800000 */
[----:B------:R-:W0:Y:S01]  /*0bb0*/  LDC.64 R10, c[0x0][0x380] ;  /* 0x0000e000ff0a7b82 */ /* 0x000e220000000a00 */
[----:B------:R-:W-:-:S07]  /*0bc0*/  IMAD.MOV R3, RZ, RZ, -R3 ;  /* 0x000000ffff037224 */ /* 0x000fce00078e0a03 */
.L_x_100:
[----:B0-----:R-:W-:-:S06]  /*0bd0*/  IMAD.WIDE R6, R2, 0x8, R10 ;  /* 0x0000000802067825 */ /* 0x001fcc00078e020a */
        /* <DEDUP_REMOVED lines=8> */
.L_x_92:
[----:B------:R-:W-:Y:S05]  /*0c60*/  BSYNC.RECONVERGENT B1 ;  /* 0x0000000000017941 */ /* 0x000fea0003800200 */
.L_x_91:
[----:B------:R-:W-:-:S04]  /*0c70*/  ISETP.GE.U32.AND P0, PT, R8, 0x100, PT ;  /* 0x000001000800780c */ /* 0x000fc80003f06070 */
[----:B------:R-:W-:-:S13]  /*0c80*/  ISETP.GE.U32.AND.EX P0, PT, R9, RZ, PT, P0 ;  /* 0x000000ff0900720c */ /* 0x000fda0003f06100 */
        /* <DEDUP_REMOVED lines=17> */
[----:B------:R-:W1:Y:S04]  /*0da0*/  @!P2 S2R R7, SR_CgaCtaId ;  /* 0x000000000007a919 */ /* 0x000e680000008800 */
        /* <DEDUP_REMOVED lines=19> */
[----:B------:R-:W-:-:S03]  /*0ee0*/  @!P0 FSEL R11, R3, R11, !P1 ;  /* 0x0000000b030b8208 */ /* 0x000fc60004800000 */
[----:B------:R-:W-:Y:S01]  /*0ef0*/  SHFL.DOWN PT, R2, R9, 0x10, 0x1f ;  /* 0x0a001f0009027f89 */ /* 0x000fe200000e0000 */
[----:B------:R-:W-:Y:S02]  /*0f00*/  IMAD.MOV.U32 R4, RZ, RZ, R9 ;  /* 0x000000ffff047224 */ /* 0x000fe400078e0009 */
[----:B------:R-:W-:Y:S01]  /*0f10*/  IMAD.MOV.U32 R5, RZ, RZ, R11 ;  /* 0x000000ffff057224 */ /* 0x000fe200078e000b */
[----:B------:R-:W0:Y:S05]  /*0f20*/  SHFL.DOWN PT, R3, R11, 0x10, 0x1f ;  /* 0x0a001f000b037f89 */ /* 0x000e2a00000e0000 */
[----:B0-----:R-:W-:Y:S01]  /*0f30*/  DSETP.GEU.AND P0, PT, R4, R2, PT ;  /* 0x000000020400722a */ /* 0x001fe20003f0e000 */
[----:B------:R-:W-:-:S04]  /*0f40*/  @!P2 SHF.R.U32.HI R4, RZ, 0x2, R0 ;  /* 0x00000002ff04a819 */ /* 0x000fc80000011600 */
[----:B------:R-:W-:Y:S02]  /*0f50*/  @!P2 LOP3.LUT R6, R4, 0xf8, RZ, 0xc0, !PT ;  /* 0x000000f80406a812 */ /* 0x000fe400078ec0ff */
[----:B------:R-:W-:Y:S02]  /*0f60*/  FSEL R4, R2, R9, !P0 ;  /* 0x0000000902047208 */ /* 0x000fe40004000000 */
[----:B------:R-:W-:Y:S01]  /*0f70*/  FSEL R5, R3, R11, !P0 ;  /* 0x0000000b03057208 */ /* 0x000fe20004000000 */
[----:B------:R-:W-:Y:S01]  /*0f80*/  @!P2 IMAD.IADD R7, R6, 0x1, R7 ;  /* 0x000000010607a824 */ /* 0x000fe200078e0207 */
[----:B------:R-:W-:-:S04]  /*0f90*/  ISETP.GT.AND P0, PT, R8, 0xf, PT ;  /* 0x0000000f0800780c */ /* 0x000fc80003f04270 */
[----:B------:R1:W-:Y:S01]  /*0fa0*/  @!P2 STS.64 [R7+0x8], R4 ;  /* 0x000008040700a388 */ /* 0x0003e20000000a00 */
[----:B------:R-:W-:Y:S01]  /*0fb0*/  BAR.SYNC.DEFER_BLOCKING 0x0 ;  /* 0x0000000000007b1d */ /* 0x000fe20000010000 */
[----:B------:R-:W-:Y:S02]  /*0fc0*/  ISETP.NE.AND P2, PT, R0, RZ, PT ;  /* 0x000000ff0000720c */ /* 0x000fe40003f45270 */
[----:B------:R-:W-:Y:S02]  /*0fd0*/  FSEL R2, R9, R4, P0 ;  /* 0x0000000409027208 */ /* 0x000fe40000000000 */
[----:B------:R-:W-:-:S09]  /*0fe0*/  FSEL R3, R11, R5, P0 ;  /* 0x000000050b037208 */ /* 0x000fd20000000000 */
[----:B-1----:R-:W-:Y:S05]  /*0ff0*/  @P2 BRA `(.L_x_102) ;  /* 0x0000001c00bc2947 */ /* 0x002fea0003800000 */
[----:B------:R-:W0:Y:S01]  /*1000*/  S2UR UR5, SR_CgaCtaId ;  /* 0x00000000000579c3 */ /* 0x000e220000008800 */
[----:B------:R-:W-:Y:S02]  /*1010*/  UMOV UR4, 0x400 ;  /* 0x0000040000047882 */ /* 0x000fe40000000000 */
[----:B0-----:R-:W-:-:S09]  /*1020*/  ULEA UR4, UR5, UR4, 0x18 ;  /* 0x0000000405047291 */ /* 0x001fd2000f8ec0ff */
[----:B------:R-:W0:Y:S04]  /*1030*/  LDS.128 R4, [UR4+0x10] ;  /* 0x00001004ff047984 */ /* 0x000e280008000c00 */
[----:B------:R-:W1:Y:S04]  /*1040*/  LDS.128 R8, [UR4+0x20] ;  /* 0x00002004ff087984 */ /* 0x000e680008000c00 */
[----:B------:R-:W2:Y:S01]  /*1050*/  LDS.128 R12, [UR4+0x30] ;  /* 0x00003004ff0c7984 */ /* 0x000ea20008000c00 */
        /* <DEDUP_REMOVED lines=8> */
[----:B------:R-:W-:Y:S02]  /*10e0*/  FSEL R5, R9, R3, !P0 ;  /* 0x0000000309057208 */ /* 0x000fe40004000000 */
[----:B------:R-:W0:Y:S04]  /*10f0*/  LDS.64 R2, [UR4+0x40] ;  /* 0x00004004ff027984 */ /* 0x000e280008000a00 */
[----:B------:R-:W-:-:S06]  /*1100*/  DSETP.GEU.AND P0, PT, R4, R10, PT ;  /* 0x0000000a0400722a */ /* 0x000fcc0003f0e000 */
[----:B------:R-:W-:Y:S02]  /*1110*/  FSEL R4, R10, R4, !P0 ;  /* 0x000000040a047208 */ /* 0x000fe40004000000 */
[----:B------:R-:W-:-:S06]  /*1120*/  FSEL R5, R11, R5, !P0 ;  /* 0x000000050b057208 */ /* 0x000fcc0004000000 */
[----:B--2---:R-:W-:-:S06]  /*1130*/  DSETP.GEU.AND P0, PT, R4, R12, PT ;  /* 0x0000000c0400722a */ /* 0x004fcc0003f0e000 */
[----:B------:R-:W-:Y:S02]  /*1140*/  FSEL R4, R12, R4, !P0 ;  /* 0x000000040c047208 */ /* 0x000fe40004000000 */
[----:B------:R-:W-:-:S06]  /*1150*/  FSEL R5, R13, R5, !P0 ;  /* 0x000000050d057208 */ /* 0x000fcc0004000000 */
[----:B------:R-:W-:-:S06]  /*1160*/  DSETP.GEU.AND P0, PT, R4, R14, PT ;  /* 0x0000000e0400722a */ /* 0x000fcc0003f0e000 */
[----:B------:R-:W-:Y:S02]  /*1170*/  FSEL R4, R14, R4, !P0 ;  /* 0x000000040e047208 */ /* 0x000fe40004000000 */
[----:B------:R-:W-:-:S06]  /*1180*/  FSEL R5, R15, R5, !P0 ;  /* 0x000000050f057208 */ /* 0x000fcc0004000000 */
[----:B0-----:R-:W-:-:S06]  /*1190*/  DSETP.GEU.AND P0, PT, R4, R2, PT ;  /* 0x000000020400722a */ /* 0x001fcc0003f0e000 */
[----:B------:R-:W-:Y:S02]  /*11a0*/  FSEL R2, R2, R4, !P0 ;  /* 0x0000000402027208 */ /* 0x000fe40004000000 */
[----:B------:R-:W-:Y:S01]  /*11b0*/  FSEL R3, R3, R5, !P0 ;  /* 0x0000000503037208 */ /* 0x000fe20004000000 */
[----:B------:R-:W-:Y:S06]  /*11c0*/  BRA `(.L_x_102) ;  /* 0x0000001c00487947 */ /* 0x000fec0003800000 */
.L_x_101:
[----:B------:R-:W-:Y:S01]  /*11d0*/  LOP3.LUT R2, R0, 0x3e0, RZ, 0xc0, !PT ;  /* 0x000003e000027812 */ /* 0x000fe200078ec0ff */
[----:B------:R-:W0:Y:S03]  /*11e0*/  S2R R12, SR_LANEID ;  /* 0x00000000000c7919 */ /* 0x000e260000000000 */
[----:B------:R-:W-:Y:S01]  /*11f0*/  LOP3.LUT R7, RZ, R2, RZ, 0x33, !PT ;  /* 0x00000002ff077212 */ /* 0x000fe200078e33ff */
[----:B------:R-:W-:-:S04]  /*1200*/  VIADD R3, R2, 0x20 ;  /* 0x0000002002037836 */ /* 0x000fc80000000000 */
[----:B------:R-:W-:Y:S01]  /*1210*/  IMAD.IADD R7, R7, 0x1, R8 ;  /* 0x0000000107077824 */ /* 0x000fe200078e0208 */
[----:B------:R-:W-:-:S04]  /*1220*/  ISETP.GT.U32.AND P0, PT, R3, R8, PT ;  /* 0x000000080300720c */ /* 0x000fc80003f04070 */
        /* <DEDUP_REMOVED lines=29> */
[C---:B------:R-:W-:Y:S02]  /*1400*/  ISETP.NE.AND P0, PT, R12.reuse, RZ, PT ;  /* 0x000000ff0c00720c */ /* 0x040fe40003f05270 */
[----:B------:R-:W0:Y:S11]  /*1410*/  SHFL.DOWN PT, R3, R5, 0x8, R7 ;  /* 0x0900000005037989 */ /* 0x000e3600000e0007 */
[----:B------:R-:W1:Y:S01]  /*1420*/  @!P0 S2R R11, SR_CgaCtaId ;  /* 0x00000000000b8919 */ /* 0x000e620000008800 */
[----:B------:R-:W-:Y:S01]  /*1430*/  @!P0 MOV R6, 0x400 ;  /* 0x0000040000068802 */ /* 0x000fe20000000f00 */
[----:B0-----:R-:W-:Y:S01]  /*1440*/  DSETP.GEU.AND P2, PT, R4, R2, PT ;  /* 0x000000020400722a */ /* 0x001fe20003f4e000 */
[----:B------:R-:W-:-:S05]  /*1450*/  VIADD R4, R12, 0x10 ;  /* 0x000000100c047836 */ /* 0x000fca0000000000 */
[----:B------:R-:W-:Y:S02]  /*1460*/  @!P1 FSEL R10, R2, R10, !P2 ;  /* 0x0000000a020a9208 */ /* 0x000fe40005000000 */
[----:B------:R-:W-:Y:S02]  /*1470*/  @!P1 FSEL R5, R3, R5, !P2 ;  /* 0x0000000503059208 */ /* 0x000fe40005000000 */
[----:B------:R-:W-:Y:S01]  /*1480*/  ISETP.GT.AND P1, PT, R4, R7, PT ;  /* 0x000000070400720c */ /* 0x000fe20003f24270 */
[----:B------:R-:W-:Y:S01]  /*1490*/  SHFL.DOWN PT, R2, R10, 0x10, R7 ;  /* 0x0a0000000a027989 */ /* 0x000fe200000e0007 */
[----:B------:R-:W-:-:S03]  /*14a0*/  IMAD.MOV.U32 R4, RZ, RZ, R10 ;  /* 0x000000ffff047224 */ /* 0x000fc600078e000a */
[----:B------:R-:W0:Y:S01]  /*14b0*/  SHFL.DOWN PT, R3, R5, 0x10, R7 ;  /* 0x0a00000005037989 */ /* 0x000e2200000e0007 */
[----:B-1----:R-:W-:Y:S02]  /*14c0*/  @!P0 LEA R11, R11, R6, 0x18 ;  /* 0x000000060b0b8211 */ /* 0x002fe400078ec0ff */
[----:B0-----:R-:W-:Y:S01]  /*14d0*/  DSETP.GEU.AND P2, PT, R4, R2, PT ;  /* 0x000000020400722a */ /* 0x001fe20003f4e000 */
[----:B------:R-:W-:-:S05]  /*14e0*/  @!P0 SHF.R.U32.HI R4, RZ, 0x2, R0 ;  /* 0x00000002ff048819 */ /* 0x000fca0000011600 */
[----:B------:R-:W-:Y:S02]  /*14f0*/  @!P1 FSEL R10, R2, R10, !P2 ;  /* 0x0000000a020a9208 */ /* 0x000fe40005000000 */
[----:B------:R-:W-:Y:S02]  /*1500*/  @!P1 FSEL R5, R3, R5, !P2 ;  /* 0x0000000503059208 */ /* 0x000fe40005000000 */
[----:B------:R-:W-:Y:S01]  /*1510*/  ISETP.NE.AND P2, PT, R0, RZ, PT ;  /* 0x000000ff0000720c */ /* 0x000fe20003f45270 */
[----:B------:R-:W-:Y:S01]  /*1520*/  IMAD.MOV.U32 R2, RZ, RZ, R10 ;  /* 0x000000ffff027224 */ /* 0x000fe200078e000a */
[----:B------:R-:W-:Y:S01]  /*1530*/  @!P0 LOP3.LUT R4, R4, 0xf8, RZ, 0xc0, !PT ;  /* 0x000000f804048812 */ /* 0x000fe200078ec0ff */
[----:B------:R-:W-:-:S04]  /*1540*/  IMAD.MOV.U32 R3, RZ, RZ, R5 ;  /* 0x000000ffff037224 */ /* 0x000fc800078e0005 */
[----:B------:R-:W-:-:S05]  /*1550*/  @!P0 IMAD.IADD R11, R4, 0x1, R11 ;  /* 0x00000001040b8824 */ /* 0x000fca00078e020b */
[----:B------:R0:W-:Y:S01]  /*1560*/  @!P0 STS.64 [R11+0x8], R2 ;  /* 0x000008020b008388 */ /* 0x0001e20000000a00 */
[----:B------:R-:W-:Y:S06]  /*1570*/  BAR.SYNC.DEFER_BLOCKING 0x0 ;  /* 0x0000000000007b1d */ /* 0x000fec0000010000 */
[----:B------:R-:W-:Y:S05]  /*1580*/  @P2 BRA `(.L_x_102) ;  /* 0x0000001800582947 */ /* 0x000fea0003800000 */
[----:B------:R-:W1:Y:S01]  /*1590*/  S2UR UR5, SR_CgaCtaId ;  /* 0x00000000000579c3 */ /* 0x000e620000008800 */
[----:B------:R-:W-:Y:S01]  /*15a0*/  UMOV UR4, 0x400 ;  /* 0x0000040000047882 */ /* 0x000fe20000000000 */
[C---:B------:R-:W-:Y:S02]  /*15b0*/  ISETP.GT.U32.AND P0, PT, R8.reuse, 0x20, PT ;  /* 0x000000200800780c */ /* 0x040fe40003f04070 */
[----:B------:R-:W-:Y:S02]  /*15c0*/  ISETP.GT.U32.AND P1, PT, R8, 0x40, PT ;  /* 0x000000400800780c */ /* 0x000fe40003f24070 */
[C---:B------:R-:W-:Y:S02]  /*15d0*/  ISETP.GT.U32.AND.EX P0, PT, R9.reuse, RZ, PT, P0 ;  /* 0x000000ff0900720c */ /* 0x040fe40003f04100 */
[----:B------:R-:W-:Y:S01]  /*15e0*/  ISETP.GT.U32.AND.EX P1, PT, R9, RZ, PT, P1 ;  /* 0x000000ff0900720c */ /* 0x000fe20003f24110 */
[----:B-1----:R-:W-:-:S09]  /*15f0*/  ULEA UR4, UR5, UR4, 0x18 ;  /* 0x0000000405047291 */ /* 0x002fd2000f8ec0ff */
[----:B------:R-:W1:Y:S04]  /*1600*/  LDS.128 R16, [UR4+0x10] ;  /* 0x00001004ff107984 */ /* 0x000e680008000c00 */
[----:B------:R-:W2:Y:S01]  /*1610*/  LDS.128 R12, [UR4+0x20] ;  /* 0x00002004ff0c7984 */ /* 0x000ea20008000c00 */
[----:B-1----:R-:W-:-:S06]  /*1620*/  DSETP.GEU.AND P3, PT, R2, R16, PT ;  /* 0x000000100200722a */ /* 0x002fcc0003f6e000 */
[-C--:B------:R-:W-:Y:S02]  /*1630*/  FSEL R5, R16, R2.reuse, !P3 ;  /* 0x0000000210057208 */ /* 0x080fe40005800000 */
[-C--:B0-----:R-:W-:Y:S02]  /*1640*/  FSEL R11, R17, R3.reuse, !P3 ;  /* 0x00000003110b7208 */ /* 0x081fe40005800000 */
[----:B------:R-:W-:Y:S02]  /*1650*/  FSEL R10, R5, R2, P0 ;  /* 0x00000002050a7208 */ /* 0x000fe40000000000 */
[----:B------:R-:W-:Y:S01]  /*1660*/  FSEL R11, R11, R3, P0 ;  /* 0x000000030b0b7208 */ /* 0x000fe20000000000 */
[----:B------:R-:W0:Y:S01]  /*1670*/  LDS.128 R4, [UR4+0x30] ;  /* 0x00003004ff047984 */ /* 0x000e220008000c00 */
[----:B------:R-:W-:Y:S01]  /*1680*/  ISETP.GT.U32.AND P0, PT, R8, 0x60, PT ;  /* 0x000000600800780c */ /* 0x000fe20003f04070 */
[----:B------:R-:W-:Y:S02]  /*1690*/  IMAD.MOV.U32 R2, RZ, RZ, R10 ;  /* 0x000000ffff027224 */ /* 0x000fe400078e000a */
[----:B------:R-:W-:Y:S01]  /*16a0*/  IMAD.MOV.U32 R3, RZ, RZ, R11 ;  /* 0x000000ffff037224 */ /* 0x000fe200078e000b */
[----:B------:R-:W-:-:S05]  /*16b0*/  ISETP.GT.U32.AND.EX P0, PT, R9, RZ, PT, P0 ;  /* 0x000000ff0900720c */ /* 0x000fca0003f04100 */
[----:B------:R-:W-:-:S06]  /*16c0*/  DSETP.GEU.AND P3, PT, R2, R18, PT ;  /* 0x000000120200722a */ /* 0x000fcc0003f6e000 */
[----:B------:R-:W-:Y:S02]  /*16d0*/  @P1 FSEL R10, R18, R10, !P3 ;  /* 0x0000000a120a1208 */ /* 0x000fe40005800000 */
[----:B------:R-:W-:Y:S02]  /*16e0*/  @P1 FSEL R11, R19, R11, !P3 ;  /* 0x0000000b130b1208 */ /* 0x000fe40005800000 */
[----:B------:R-:W-:Y:S01]  /*16f0*/  ISETP.GT.U32.AND P1, PT, R8, 0x80, PT ;  /* 0x000000800800780c */ /* 0x000fe20003f24070 */
[----:B------:R-:W-:Y:S02]  /*1700*/  IMAD.MOV.U32 R2, RZ, RZ, R10 ;  /* 0x000000ffff027224 */ /* 0x000fe400078e000a */
[----:B------:R-:W-:Y:S01]  /*1710*/  IMAD.MOV.U32 R3, RZ, RZ, R11 ;  /* 0x000000ffff037224 */ /* 0x000fe200078e000b */
[----:B------:R-:W-:-:S05]  /*1720*/  ISETP.GT.U32.AND.EX P1, PT, R9, RZ, PT, P1 ;  /* 0x000000ff0900720c */ /* 0x000fca0003f24110 */
[----:B--2---:R-:W-:Y:S01]  /*1730*/  DSETP.GEU.AND P3, PT, R2, R12, PT ;  /* 0x0000000c0200722a */ /* 0x004fe20003f6e000 */
[----:B------:R-:W1:Y:S05]  /*1740*/  LDS.64 R2, [UR4+0x40] ;  /* 0x00004004ff027984 */ /* 0x000e6a0008000a00 */
[----:B------:R-:W-:Y:S02]  /*1750*/  @P0 FSEL R10, R12, R10, !P3 ;  /* 0x0000000a0c0a0208 */ /* 0x000fe40005800000 */
[----:B------:R-:W-:Y:S02]  /*1760*/  @P0 FSEL R11, R13, R11, !P3 ;  /* 0x0000000b0d0b0208 */ /* 0x000fe40005800000 */
[----:B------:R-:W-:-:S04]  /*1770*/  ISETP.GT.U32.AND P0, PT, R8, 0xa0, PT ;  /* 0x000000a00800780c */ /* 0x000fc80003f04070 */
[----:B------:R-:W-:Y:S01]  /*1780*/  DSETP.GEU.AND P3, PT, R10, R14, PT ;  /* 0x0000000e0a00722a */ /* 0x000fe20003f6e000 */
[----:B------:R-:W-:-:S05]  /*1790*/  ISETP.GT.U32.AND.EX P0, PT, R9, RZ, PT, P0 ;  /* 0x000000ff0900720c */ /* 0x000fca0003f04100 */
[----:B------:R-:W-:Y:S02]  /*17a0*/  @P1 FSEL R10, R14, R10, !P3 ;  /* 0x0000000a0e0a1208 */ /* 0x000fe40005800000 */
[----:B------:R-:W-:Y:S02]  /*17b0*/  @P1 FSEL R11, R15, R11, !P3 ;  /* 0x0000000b0f0b1208 */ /* 0x000fe40005800000 */
[----:B------:R-:W-:-:S04]  /*17c0*/  ISETP.GT.U32.AND P1, PT, R8, 0xc0, PT ;  /* 0x000000c00800780c */ /* 0x000fc80003f24070 */
[----:B0-----:R-:W-:Y:S01]  /*17d0*/  DSETP.GEU.AND P3, PT, R10, R4, PT ;  /* 0x000000040a00722a */ /* 0x001fe20003f6e000 */
[----:B------:R-:W-:-:S05]  /*17e0*/  ISETP.GT.U32.AND.EX P1, PT, R9, RZ, PT, P1 ;  /* 0x000000ff0900720c */ /* 0x000fca0003f24110 */
[----:B------:R-:W-:Y:S02]  /*17f0*/  @P0 FSEL R10, R4, R10, !P3 ;  /* 0x0000000a040a0208 */ /* 0x000fe40005800000 */
[----:B------:R-:W-:Y:S02]  /*1800*/  @P0 FSEL R11, R5, R11, !P3 ;  /* 0x0000000b050b0208 */ /* 0x000fe40005800000 */
[----:B------:R-:W-:Y:S01]  /*1810*/  ISETP.GT.U32.AND P0, PT, R8, 0xe0, PT ;  /* 0x000000e00800780c */ /* 0x000fe20003f04070 */
[----:B------:R-:W-:Y:S02]  /*1820*/  IMAD.MOV.U32 R4, RZ, RZ, R10 ;  /* 0x000000ffff047224 */ /* 0x000fe400078e000a */
[----:B------:R-:W-:Y:S01]  /*1830*/  IMAD.MOV.U32 R5, RZ, RZ, R11 ;  /* 0x000000ffff057224 */ /* 0x000fe200078e000b */
[----:B------:R-:W-:-:S05]  /*1840*/  ISETP.GT.U32.AND.EX P0, PT, R9, RZ, PT, P0 ;  /* 0x000000ff0900720c */ /* 0x000fca0003f04100 */
        /* <DEDUP_REMOVED lines=11> */
.L_x_88:
[----:B------:R-:W0:Y:S01]  /*1900*/  S2R R0, SR_TID.X ;  /* 0x0000000000007919 */ /* 0x000e220000002100 */
[----:B------:R-:W0:Y:S02]  /*1910*/  LDC.64 R10, c[0x0][0x380] ;  /* 0x0000e000ff0a7b82 */ /* 0x000e240000000a00 */
[----:B0-----:R-:W-:-:S05]  /*1920*/  IMAD.WIDE.U32 R10, R0, 0x8, R10 ;  /* 0x00000008000a7825 */ /* 0x001fca00078e000a */
        /* <DEDUP_REMOVED lines=23> */
[----:B------:R-:W-:Y:S01]  /*1aa0*/  IMAD.MOV.U32 R3, RZ, RZ, 0x800 ;  /* 0x00000800ff037424 */ /* 0x000fe200078e00ff */
[----:B------:R-:W-:-:S04]  /*1ab0*/  IADD3 R2, P1, PT, R8, -0x800, RZ ;  /* 0xfffff80008027810 */ /* 0x000fc80007f3e0ff */
[----:B------:R-:W-:-:S06]  /*1ac0*/  DSETP.GEU.AND P0, PT, R4, R18, PT ;  /* 0x000000120400722a */ /* 0x000fcc0003f0e000 */
[----:B------:R-:W-:Y:S01]  /*1ad0*/  FSEL R6, R18, R4, !P0 ;  /* 0x0000000412067208 */ /* 0x000fe20004000000 */
[----:B------:R-:W-:Y:S01]  /*1ae0*/  IMAD.MOV.U32 R4, RZ, RZ, RZ ;  /* 0x000000ffff047224 */ /* 0x000fe200078e00ff */
[----:B------:R-:W-:Y:S02]  /*1af0*/  FSEL R7, R19, R5, !P0 ;  /* 0x0000000513077208 */ /* 0x000fe40004000000 */
[----:B------:R-:W-:Y:S02]  /*1b00*/  ISETP.GE.U32.AND P0, PT, R2, 0x800, PT ;  /* 0x000008000200780c */ /* 0x000fe40003f06070 */
[----:B------:R-:W-:Y:S02]  /*1b10*/  IADD3.X R5, PT, PT, R9, -0x1, RZ, P1, !PT ;  /* 0xffffffff09057810 */ /* 0x000fe40000ffe4ff */
[----:B------:R-:W-:Y:S02]  /*1b20*/  DSETP.GEU.AND P1, PT, R6, R20, PT ;  /* 0x000000140600722a */ /* 0x000fe40003f2e000 */
[----:B------:R-:W-:-:S04]  /*1b30*/  ISETP.GE.U32.AND.EX P0, PT, R5, RZ, PT, P0 ;  /* 0x000000ff0500720c */ /* 0x000fc80003f06100 */
[----:B------:R-:W-:Y:S02]  /*1b40*/  FSEL R6, R20, R6, !P1 ;  /* 0x0000000614067208 */ /* 0x000fe40004800000 */
[----:B------:R-:W-:-:S07]  /*1b50*/  FSEL R7, R21, R7, !P1 ;  /* 0x0000000715077208 */ /* 0x000fce0004800000 */
[----:B------:R-:W-:Y:S05]  /*1b60*/  @!P0 BRA `(.L_x_103) ;  /* 0x0000000000bc8947 */ /* 0x000fea0003800000 */
[----:B------:R-:W0:Y:S01]  /*1b70*/  LDC.64 R8, c[0x0][0x390] ;  /* 0x0000e400ff087b82 */ /* 0x000e220000000a00 */
[----:B------:R-:W-:Y:S02]  /*1b80*/  IMAD.MOV.U32 R3, RZ, RZ, 0x800 ;  /* 0x00000800ff037424 */ /* 0x000fe400078e00ff */
[----:B------:R-:W-:-:S07]  /*1b90*/  IMAD.MOV.U32 R4, RZ, RZ, RZ ;  /* 0x000000ffff047224 */ /* 0x000fce00078e00ff */
.L_x_105:
[----:B------:R-:W-:-:S04]  /*1ba0*/  LEA R16, P0, R3, R10, 0x3 ;  /* 0x0000000a03107211 */ /* 0x000fc800078018ff */
[----:B------:R-:W-:-:S05]  /*1bb0*/  LEA.HI.X R17, R3, R11, R4, 0x3, P0 ;  /* 0x0000000b03117211 */ /* 0x000fca00000f1c04 */
        /* <DEDUP_REMOVED lines=28> */
[----:B0-----:R-:W-:Y:S02]  /*1d80*/  IADD3 R12, P1, PT, -R3, R8, RZ ;  /* 0x00000008030c7210 */ /* 0x001fe40007f3e1ff */
[----:B------:R-:W-:Y:S02]  /*1d90*/  FSEL R7, R13, R7, !P0 ;  /* 0x000000070d077208 */ /* 0x000fe40004000000 */
[----:B------:R-:W-:Y:S01]  /*1da0*/  ISETP.GE.U32.AND P0, PT, R12, 0x800, PT ;  /* 0x000008000c00780c */ /* 0x000fe20003f06070 */
[----:B------:R-:W-:-:S03]  /*1db0*/  IMAD.X R12, R9, 0x1, ~R4, P1 ;  /* 0x00000001090c7824 */ /* 0x000fc600008e0e04 */
[----:B------:R-:W-:Y:S02]  /*1dc0*/  DSETP.GEU.AND P1, PT, R6, R14, PT ;  /* 0x0000000e0600722a */ /* 0x000fe40003f2e000 */
[----:B------:R-:W-:-:S04]  /*1dd0*/  ISETP.GE.U32.AND.EX P0, PT, R12, RZ, PT, P0 ;  /* 0x000000ff0c00720c */ /* 0x000fc80003f06100 */
[----:B------:R-:W-:Y:S02]  /*1de0*/  FSEL R6, R14, R6, !P1 ;  /* 0x000000060e067208 */ /* 0x000fe40004800000 */
[----:B------:R-:W-:-:S07]  /*1df0*/  FSEL R7, R15, R7, !P1 ;  /* 0x000000070f077208 */ /* 0x000fce0004800000 */
[----:B------:R-:W-:Y:S05]  /*1e00*/  @!P0 BRA `(.L_x_104) ;  /* 0x0000000c00088947 */ /* 0x000fea0003800000 */
[----:B------:R-:W-:-:S05]  /*1e10*/  IADD3 R3, P0, PT, R3, 0x800, RZ ;  /* 0x0000080003037810 */ /* 0x000fca0007f1e0ff */
[----:B------:R-:W-:Y:S01]  /*1e20*/  IMAD.X R4, RZ, RZ, R4, P0 ;  /* 0x000000ffff047224 */ /* 0x000fe200000e0604 */
[----:B------:R-:W-:-:S04]  /*1e30*/  ISETP.GT.U32.AND P0, PT, R3, R2, PT ;  /* 0x000000020300720c */ /* 0x000fc80003f04070 */
[----:B------:R-:W-:-:S13]  /*1e40*/  ISETP.GT.U32.AND.EX P0, PT, R4, R5, PT, P0 ;  /* 0x000000050400720c */ /* 0x000fda0003f04100 */
[----:B------:R-:W-:Y:S05]  /*1e50*/  @!P0 BRA `(.L_x_105) ;  /* 0xfffffffc00508947 */ /* 0x000fea000383ffff */
.L_x_103:
[----:B------:R-:W-:Y:S01]  /*1e60*/  IMAD.IADD R5, R8, 0x1, -R3 ;  /* 0x0000000108057824 */ /* 0x000fe200078e0a03 */
[----:B------:R-:W-:Y:S01]  /*1e70*/  ISETP.GE.U32.AND P1, PT, R3, R8, PT ;  /* 0x000000080300720c */ /* 0x000fe20003f26070 */
[----:B------:R-:W-:Y:S03]  /*1e80*/  BSSY.RECONVERGENT B1, `(.L_x_104) ;  /* 0x00000ba000017945 */ /* 0x000fe60003800200 */
[----:B------:R-:W-:-:S04]  /*1e90*/  ISETP.GE.AND P0, PT, R0, R5, PT ;  /* 0x000000050000720c */ /* 0x000fc80003f06270 */
[----:B------:R-:W-:-:S13]  /*1ea0*/  ISETP.GE.U32.OR.EX P0, PT, R4, R9, P0, P1 ;  /* 0x000000090400720c */ /* 0x000fda0000706510 */
[----:B------:R-:W-:Y:S05]  /*1eb0*/  @P0 BRA `(.L_x_106) ;  /* 0x0000000800d80947 */ /* 0x000fea0003800000 */
[----:B------:R-:W-:Y:S01]  /*1ec0*/  LOP3.LUT R2, RZ, R0, RZ, 0x33, !PT ;  /* 0x00000000ff027212 */ /* 0x000fe200078e33ff */
[----:B------:R-:W-:Y:S03]  /*1ed0*/  BSSY.RECONVERGENT B2, `(.L_x_107) ;  /* 0x0000058000027945 */ /* 0x000fe60003800200 */
[----:B------:R-:W-:-:S04]  /*1ee0*/  IADD3 R2, PT, PT, -R3, R8, R2 ;  /* 0x0000000803027210 */ /* 0x000fc80007ffe102 */
[C---:B------:R-:W-:Y:S02]  /*1ef0*/  ISETP.GE.U32.AND P1, PT, R2.reuse, 0xf00, PT ;  /* 0x00000f000200780c */ /* 0x040fe40003f26070 */
[----:B------:R-:W-:Y:S01]  /*1f00*/  LEA.HI R5, R2, 0x1, RZ, 0x18 ;  /* 0x0000000102057811 */ /* 0x000fe200078fc0ff */
[----:B------:R-:W-:-:S03]  /*1f10*/  IMAD.MOV.U32 R2, RZ, RZ, R0 ;  /* 0x000000ffff027224 */ /* 0x000fc600078e0000 */
[----:B------:R-:W-:-:S04]  /*1f20*/  LOP3.LUT R42, R5, 0xf, RZ, 0xc0, !PT ;  /* 0x0000000f052a7812 */ /* 0x000fc800078ec0ff */
[----:B------:R-:W-:-:S03]  /*1f30*/  ISETP.NE.AND P0, PT, R42, RZ, PT ;  /* 0x000000ff2a00720c */ /* 0x000fc60003f05270 */
[----:B------:R-:W-:Y:S10]  /*1f40*/  @!P1 BRA `(.L_x_108) ;  /* 0x0000000400409947 */ /* 0x000ff40003800000 */
[----:B------:R-:W0:Y:S01]  /*1f50*/  LDCU.64 UR4, c[0x0][0x380] ;  /* 0x00007000ff0477ac */ /* 0x000e220008000a00 */
[----:B------:R-:W-:Y:S02]  /*1f60*/  IADD3 R9, P1, PT, R0, R3, RZ ;  /* 0x0000000300097210 */ /* 0x000fe40007f3e0ff */
[----:B------:R-:W-:-:S03]  /*1f70*/  LOP3.LUT R43, R5, 0x1fffff0, RZ, 0xc0, !PT ;  /* 0x01fffff0052b7812 */ /* 0x000fc600078ec0ff */
[----:B------:R-:W-:Y:S02]  /*1f80*/  IMAD.X R2, RZ, RZ, R4, P1 ;  /* 0x000000ffff027224 */ /* 0x000fe400008e0604 */
[----:B------:R-:W-:Y:S01]  /*1f90*/  IMAD.MOV R43, RZ, RZ, -R43 ;  /* 0x000000ffff2b7224 */ /* 0x000fe200078e0a2b */
[----:B0-----:R-:W-:-:S04]  /*1fa0*/  LEA R8, P2, R9, UR4, 0x3 ;  /* 0x0000000409087c11 */ /* 0x001fc8000f8418ff */
[----:B------:R-:W-:Y:S02]  /*1fb0*/  IADD3 R8, P1, PT, R8, 0x4000, RZ ;  /* 0x0000400008087810 */ /* 0x000fe40007f3e0ff */
[----:B------:R-:W-:Y:S01]  /*1fc0*/  LEA.HI.X R9, R9, UR5, R2, 0x3, P2 ;  /* 0x0000000509097c11 */ /* 0x000fe200090f1c02 */
[----:B------:R-:W-:-:S04]  /*1fd0*/  IMAD.MOV.U32 R2, RZ, RZ, R0 ;  /* 0x000000ffff027224 */ /* 0x000fc800078e0000 */
[----:B------:R-:W-:-:S07]  /*1fe0*/  IMAD.X R9, RZ, RZ, R9, P1 ;  /* 0x000000ffff097224 */ /* 0x000fce00008e0609 */
.L_x_109:
[----:B------:R-:W2:Y:S04]  /*1ff0*/  LDG.E.64 R10, desc[UR6][R8.64+-0x4000] ;  /* 0xffc00006080a7981 */ /* 0x000ea8000c1e1b00 */
[----:B------:R-:W3:Y:S04]  /*2000*/  LDG.E.64 R12, desc[UR6][R8.64+-0x3800] ;  /* 0xffc80006080c7981 */ /* 0x000ee8000c1e1b00 */
[----:B------:R-:W4:Y:S04]  /*2010*/  LDG.E.64 R14, desc[UR6][R8.64+-0x3000] ;  /* 0xffd00006080e7981 */ /* 0x000f28000c1e1b00 */
[----:B------:R-:W5:Y:S04]  /*2020*/  LDG.E.64 R16, desc[UR6][R8.64+-0x2800] ;  /* 0xffd8000608107981 */ /* 0x000f68000c1e1b00 */
        /* <DEDUP_REMOVED lines=11> */
[----:B------:R0:W5:Y:S01]  /*20e0*/  LDG.E.64 R40, desc[UR6][R8.64+0x3800] ;  /* 0x0038000608287981 */ /* 0x000162000c1e1b00 */
[----:B------:R-:W-:-:S02]  /*20f0*/  VIADD R43, R43, 0x10 ;  /* 0x000000102b2b7836 */ /* 0x000fc40000000000 */
[----:B------:R-:W-:-:S03]  /*2100*/  VIADD R2, R2, 0x1000 ;  /* 0x0000100002027836 */ /* 0x000fc60000000000 */
[----:B------:R-:W-:Y:S02]  /*2110*/  ISETP.NE.AND P2, PT, R43, RZ, PT ;  /* 0x000000ff2b00720c */ /* 0x000fe40003f45270 */
[----:B0-----:R-:W-:-:S05]  /*2120*/  IADD3 R8, P3, PT, R8, 0x8000, RZ ;  /* 0x0000800008087810 */ /* 0x001fca0007f7e0ff */
        /* <DEDUP_REMOVED lines=50> */
.L_x_108:
[----:B------:R-:W-:Y:S05]  /*2450*/  BSYNC.RECONVERGENT B2 ;  /* 0x0000000000027941 */ /* 0x000fea0003800200 */
.L_x_107:
[----:B------:R-:W-:Y:S05]  /*2460*/  @!P0 BRA `(.L_x_106) ;  /* 0x00000004006c8947 */ /* 0x000fea0003800000 */
[----:B------:R-:W-:Y:S01]  /*2470*/  ISETP.GE.U32.AND P1, PT, R42, 0x8, PT ;  /* 0x000000082a00780c */ /* 0x000fe20003f26070 */
[----:B------:R-:W-:Y:S01]  /*2480*/  BSSY.RECONVERGENT B2, `(.L_x_110) ;  /* 0x000002a000027945 */ /* 0x000fe20003800200 */
[----:B------:R-:W-:-:S04]  /*2490*/  LOP3.LUT R26, R5, 0x7, RZ, 0xc0, !PT ;  /* 0x00000007051a7812 */ /* 0x000fc800078ec0ff */
[----:B------:R-:W-:-:S07]  /*24a0*/  ISETP.NE.AND P0, PT, R26, RZ, PT ;  /* 0x000000ff1a00720c */ /* 0x000fce0003f05270 */
[----:B------:R-:W-:Y:S06]  /*24b0*/  @!P1 BRA `(.L_x_111) ;  /* 0x0000000000989947 */ /* 0x000fec0003800000 */
[----:B------:R-:W0:Y:S01]  /*24c0*/  LDCU.64 UR4, c[0x0][0x380] ;  /* 0x00007000ff0477ac */ /* 0x000e220008000a00 */
[----:B------:R-:W-:-:S05]  /*24d0*/  IADD3 R8, P1, PT, R2, R3, RZ ;  /* 0x0000000302087210 */ /* 0x000fca0007f3e0ff */
[----:B------:R-:W-:Y:S01]  /*24e0*/  IMAD.X R9, RZ, RZ, R4, P1 ;  /* 0x000000ffff097224 */ /* 0x000fe200008e0604 */
[----:B0-----:R-:W-:-:S04]  /*24f0*/  LEA R10, P1, R8, UR4, 0x3 ;  /* 0x00000004080a7c11 */ /* 0x001fc8000f8218ff */
        /* <DEDUP_REMOVED lines=34> */
.L_x_111:
[----:B------:R-:W-:Y:S05]  /*2720*/  BSYNC.RECONVERGENT B2 ;  /* 0x0000000000027941 */ /* 0x000fea0003800200 */
.L_x_110:
        /* <DEDUP_REMOVED lines=28> */
.L_x_113:
[----:B------:R-:W-:Y:S05]  /*28f0*/  BSYNC.RECONVERGENT B2 ;  /* 0x0000000000027941 */ /* 0x000fea0003800200 */
.L_x_112:
[----:B------:R-:W-:Y:S05]  /*2900*/  @!P0 BRA `(.L_x_106) ;  /* 0x0000000000448947 */ /* 0x000fea0003800000 */
[----:B------:R-:W0:Y:S01]  /*2910*/  LDCU.64 UR4, c[0x0][0x380] ;  /* 0x00007000ff0477ac */ /* 0x000e220008000a00 */
[----:B------:R-:W-:-:S05]  /*2920*/  IADD3 R3, P0, PT, R2, R3, RZ ;  /* 0x0000000302037210 */ /* 0x000fca0007f1e0ff */
[----:B------:R-:W-:Y:S02]  /*2930*/  IMAD.X R8, RZ, RZ, R4, P0 ;  /* 0x000000ffff087224 */ /* 0x000fe400000e0604 */
[----:B------:R-:W-:Y:S01]  /*2940*/  IMAD.MOV R4, RZ, RZ, -R18 ;  /* 0x000000ffff047224 */ /* 0x000fe200078e0a12 */
[----:B0-----:R-:W-:-:S04]  /*2950*/  LEA R5, P1, R3, UR4, 0x3 ;  /* 0x0000000403057c11 */ /* 0x001fc8000f8218ff */
[----:B------:R-:W-:-:S09]  /*2960*/  LEA.HI.X R8, R3, UR5, R8, 0x3, P1 ;  /* 0x0000000503087c11 */ /* 0x000fd200088f1c08 */
.L_x_114:
[----:B------:R-:W-:Y:S02]  /*2970*/  IMAD.MOV.U32 R2, RZ, RZ, R5 ;  /* 0x000000ffff027224 */ /* 0x000fe400078e0005 */
[----:B------:R-:W-:-:S06]  /*2980*/  IMAD.MOV.U32 R3, RZ, RZ, R8 ;  /* 0x000000ffff037224 */ /* 0x000fcc00078e0008 */
[----:B------:R-:W2:Y:S01]  /*2990*/  LDG.E.64 R2, desc[UR6][R2.64] ;  /* 0x0000000602027981 */ /* 0x000ea2000c1e1b00 */
[----:B------:R-:W-:Y:S01]  /*29a0*/  VIADD R4, R4, 0x1 ;  /* 0x0000000104047836 */ /* 0x000fe20000000000 */
[----:B------:R-:W-:-:S04]  /*29b0*/  IADD3 R5, P2, PT, R5, 0x800, RZ ;  /* 0x0000080005057810 */ /* 0x000fc80007f5e0ff */
[----:B------:R-:W-:Y:S01]  /*29c0*/  ISETP.NE.AND P1, PT, R4, RZ, PT ;  /* 0x000000ff0400720c */ /* 0x000fe20003f25270 */
[----:B------:R-:W-:Y:S01]  /*29d0*/  IMAD.X R8, RZ, RZ, R8, P2 ;  /* 0x000000ffff087224 */ /* 0x000fe200010e0608 */
[----:B--2---:R-:W-:-:S06]  /*29e0*/  DSETP.GEU.AND P0, PT, R6, R2, PT ;  /* 0x000000020600722a */ /* 0x004fcc0003f0e000 */
[----:B------:R-:W-:Y:S02]  /*29f0*/  FSEL R6, R2, R6, !P0 ;  /* 0x0000000602067208 */ /* 0x000fe40004000000 */
[----:B------:R-:W-:-:S03]  /*2a00*/  FSEL R7, R3, R7, !P0 ;  /* 0x0000000703077208 */ /* 0x000fc60004000000 */
[----:B------:R-:W-:Y:S05]  /*2a10*/  @P1 BRA `(.L_x_114) ;  /* 0xfffffffc00d41947 */ /* 0x000fea000383ffff */
.L_x_106:
[----:B------:R-:W-:Y:S05]  /*2a20*/  BSYNC.RECONVERGENT B1 ;  /* 0x0000000000017941 */ /* 0x000fea0003800200 */
.L_x_104:
        /* <DEDUP_REMOVED lines=33> */
[----:B------:R-:W-:-:S03]  /*2c40*/  @!P1 FSEL R5, R3, R5, !P0 ;  /* 0x0000000503059208 */ /* 0x000fc60004000000 */
[----:B------:R-:W-:Y:S04]  /*2c50*/  SHFL.DOWN PT, R2, R4, 0x10, 0x1f ;  /* 0x0a001f0004027f89 */ /* 0x000fe800000e0000 */
[----:B------:R-:W0:Y:S02]  /*2c60*/  SHFL.DOWN PT, R3, R5, 0x10, 0x1f ;  /* 0x0a001f0005037f89 */ /* 0x000e2400000e0000 */
[----:B0-----:R-:W-:-:S06]  /*2c70*/  DSETP.GEU.AND P0, PT, R4, R2, PT ;  /* 0x000000020400722a */ /* 0x001fcc0003f0e000 */
[----:B------:R-:W-:Y:S02]  /*2c80*/  FSEL R2, R2, R4, !P0 ;  /* 0x0000000402027208 */ /* 0x000fe40004000000 */
[----:B------:R-:W-:Y:S02]  /*2c90*/  FSEL R3, R3, R5, !P0 ;  /* 0x0000000503037208 */ /* 0x000fe40004000000 */
[----:B------:R-:W-:-:S03]  /*2ca0*/  ISETP.GT.AND P0, PT, R9, 0xf, PT ;  /* 0x0000000f0900780c */ /* 0x000fc60003f04270 */
[----:B------:R0:W-:Y:S01]  /*2cb0*/  @!P2 STS.64 [R7+0x8], R2 ;  /* 0x000008020700a388 */ /* 0x0001e20000000a00 */
[----:B------:R-:W-:Y:S01]  /*2cc0*/  BAR.SYNC.DEFER_BLOCKING 0x0 ;  /* 0x0000000000007b1d */ /* 0x000fe20000010000 */
[----:B------:R-:W-:Y:S02]  /*2cd0*/  ISETP.NE.AND P2, PT, R0, RZ, PT ;  /* 0x000000ff0000720c */ /* 0x000fe40003f45270 */
[----:B------:R-:W-:Y:S02]  /*2ce0*/  FSEL R0, R4, R2, P0 ;  /* 0x0000000204007208 */ /* 0x000fe40000000000 */
[----:B------:R-:W-:-:S03]  /*2cf0*/  FSEL R5, R5, R3, P0 ;  /* 0x0000000305057208 */ /* 0x000fc60000000000 */
[----:B0-----:R-:W-:Y:S02]  /*2d00*/  IMAD.MOV.U32 R2, RZ, RZ, R0 ;  /* 0x000000ffff027224 */ /* 0x001fe400078e0000 */
[----:B------:R-:W-:-:S04]  /*2d10*/  IMAD.MOV.U32 R3, RZ, RZ, R5 ;  /* 0x000000ffff037224 */ /* 0x000fc800078e0005 */
[----:B------:R-:W-:Y:S05]  /*2d20*/  @P2 BRA `(.L_x_102) ;  /* 0x0000000000702947 */ /* 0x000fea0003800000 */
        /* <DEDUP_REMOVED lines=27> */
[----:B------:R-:W-:-:S07]  /*2ee0*/  FSEL R3, R3, R5, !P0 ;  /* 0x0000000503037208 */ /* 0x000fce0004000000 */
.L_x_102:
[----:B------:R-:W-:Y:S05]  /*2ef0*/  BSYNC.RECONVERGENT B0 ;  /* 0x0000000000007941 */ /* 0x000fea0003800200 */
.L_x_87:
[----:B------:R-:W-:Y:S05]  /*2f00*/  @P2 EXIT ;  /* 0x000000000000294d */ /* 0x000fea0003800000 */
[----:B------:R-:W1:Y:S02]  /*2f10*/  LDC R7, c[0x0][0x39c] ;  /* 0x0000e700ff077b82 */ /* 0x000e640000000800 */
[----:B-1----:R-:W1:Y:S02]  /*2f20*/  F2F.F64.F32 R4, R7 ;  /* 0x0000000700047310 */ /* 0x002e640000201800 */
[----:B-1----:R-:W-:-:S04]  /*2f30*/  DSETP.GT.AND P0, PT, R2, R4, PT ;  /* 0x000000040200722a */ /* 0x002fc80003f04000 */
[----:B------:R-:W1:Y:S10]  /*2f40*/  LDC.64 R4, c[0x0][0x388] ;  /* 0x0000e200ff047b82 */ /* 0x000e740000000a00 */
[----:B------:R-:W1:Y:S02]  /*2f50*/  @P0 F2F.F32.F64 R7, R2 ;  /* 0x0000000200070310 */ /* 0x000e640000301000 */
[----:B-1----:R-:W-:Y:S01]  /*2f60*/  STG.E desc[UR6][R4.64], R7 ;  /* 0x0000000704007986 */ /* 0x002fe2000c101906 */
[----:B------:R-:W-:Y:S05]  /*2f70*/  EXIT ;  /* 0x000000000000794d */ /* 0x000fea0003800000 */
.L_x_115:
        /* <DEDUP_REMOVED lines=16> */
.L_x_246:


//--------------------- .text._ZN3cub18CUB_300001_SM_10006detail6reduce28DeviceReduceSingleTileKernelINS2_10policy_hubIdjN4cuda3__47maximumIdEEE10Policy1000EPdPfiS8_fdNS5_3std3__410__identityEEEvT0_T1_T2_T3_T4_T6_ --------------------------
	.section	.text._ZN3cub18CUB_300001_SM_10006detail6reduce28DeviceReduceSingleTileKernelINS2_10policy_hubIdjN4cuda3__47maximumIdEEE10Policy1000EPdPfiS8_fdNS5_3std3__410__identityEEEvT0_T1_T2_T3_T4_T6_,"ax",@progbits
	.align	128
        .global         _ZN3cub18CUB_300001_SM_10006detail6reduce28DeviceReduceSingleTileKernelINS2_10policy_hubIdjN4cuda3__47maximumIdEEE10Policy1000EPdPfiS8_fdNS5_3std3__410__identityEEEvT0_T1_T2_T3_T4_T6_
        .type           _ZN3cub18CUB_300001_SM_10006detail6reduce28DeviceReduceSingleTileKernelINS2_10policy_hubIdjN4cuda3__47maximumIdEEE10Policy1000EPdPfiS8_fdNS5_3std3__410__identityEEEvT0_T1_T2_T3_T4_T6_,@function
        .size           _ZN3cub18CUB_300001_SM_10006detail6reduce28DeviceReduceSingleTileKernelINS2_10policy_hubIdjN4cuda3__47maximumIdEEE10Policy1000EPdPfiS8_fdNS5_3std3__410__identityEEEvT0_T1_T2_T3_T4_T6_,(.L_x_247 - _ZN3cub18CUB_300001_SM_10006detail6reduce28DeviceReduceSingleTileKernelINS2_10policy_hubIdjN4cuda3__47maximumIdEEE10Policy1000EPdPfiS8_fdNS5_3std3__410__identityEEEvT0_T1_T2_T3_T4_T6_)
        .other          _ZN3cub18CUB_300001_SM_10006detail6reduce28DeviceReduceSingleTileKernelINS2_10policy_hubIdjN4cuda3__47maximumIdEEE10Policy1000EPdPfiS8_fdNS5_3std3__410__identityEEEvT0_T1_T2_T3_T4_T6_,@"STO_CUDA_ENTRY STV_DEFAULT"
_ZN3cub18CUB_300001_SM_10006detail6reduce28DeviceReduceSingleTileKernelINS2_10policy_hubIdjN4cuda3__47maximumIdEEE10Policy1000EPdPfiS8_fdNS5_3std3__410__identityEEEvT0_T1_T2_T3_T4_T6_:
.text._ZN3cub18CUB_300001_SM_10006detail6reduce28DeviceReduceSingleTileKernelINS2_10policy_hubIdjN4cuda3__47maximumIdEEE10Policy1000EPdPfiS8_fdNS5_3std3__410__identityEEEvT0_T1_T2_T3_T4_T6_:
        /* <DEDUP_REMOVED lines=13> */
.L_x_116:
        /* <DEDUP_REMOVED lines=16> */
.L_x_121:
[----:B------:R-:W-:Y:S05]  /*01d0*/  BSYNC.RECONVERGENT B1 ;  /* 0x0000000000017941 */ /* 0x000fea0003800200 */
.L_x_120:
        /* <DEDUP_REMOVED lines=17> */
.L_x_126:
        /* <DEDUP_REMOVED lines=12> */
.L_x_125:
[----:B------:R-:W-:Y:S05]  /*03b0*/  BSYNC.RECONVERGENT B2 ;  /* 0x0000000000027941 */ /* 0x000fea0003800200 */
.L_x_124:
        /* <DEDUP_REMOVED lines=9> */
.L_x_129:
        /* <DEDUP_REMOVED lines=74> */
.L_x_128:
[----:B------:R-:W-:Y:S05]  /*08f0*/  BSYNC.RECONVERGENT B2 ;  /* 0x0000000000027941 */ /* 0x000fea0003800200 */
.L_x_127:
        /* <DEDUP_REMOVED lines=42> */
.L_x_131:
[----:B------:R-:W-:Y:S05]  /*0ba0*/  BSYNC.RECONVERGENT B2 ;  /* 0x0000000000027941 */ /* 0x000fea0003800200 */
.L_x_130:
        /* <DEDUP_REMOVED lines=20> */
.L_x_123:
[----:B------:R-:W-:Y:S05]  /*0cf0*/  BSYNC.RECONVERGENT B1 ;  /* 0x0000000000017941 */ /* 0x000fea0003800200 */
.L_x_122:
        /* <DEDUP_REMOVED lines=81> */
.L_x_132:
        /* <DEDUP_REMOVED lines=108> */
.L_x_119:
        /* <DEDUP_REMOVED lines=38> */
.L_x_136:
        /* <DEDUP_REMOVED lines=37> */
.L_x_134:
        /* <DEDUP_REMOVED lines=19> */
.L_x_140:
        /* <DEDUP_REMOVED lines=10> */
.L_x_139:
[----:B------:R-:W-:Y:S05]  /*1f50*/  BSYNC.RECONVERGENT B2 ;  /* 0x0000000000027941 */ /* 0x000fea0003800200 */
.L_x_138:
        /* <DEDUP_REMOVED lines=16> */
.L_x_143:
        /* <DEDUP_REMOVED lines=77> */
.L_x_142:
[----:B------:R-:W-:Y:S05]  /*2530*/  BSYNC.RECONVERGENT B2 ;  /* 0x0000000000027941 */ /* 0x000fea0003800200 */
.L_x_141:
        /* <DEDUP_REMOVED lines=44> */
.L_x_145:
[----:B------:R-:W-:Y:S05]  /*2800*/  BSYNC.RECONVERGENT B2 ;  /* 0x0000000000027941 */ /* 0x000fea0003800200 */
.L_x_144:
        /* <DEDUP_REMOVED lines=19> */
.L_x_137:
[----:B------:R-:W-:Y:S05]  /*2940*/  BSYNC.RECONVERGENT B1 ;  /* 0x0000000000017941 */ /* 0x000fea0003800200 */
.L_x_135:
        /* <DEDUP_REMOVED lines=75> */
.L_x_118:
        /* <DEDUP_REMOVED lines=12> */
.L_x_148:
[----:B------:R-:W-:Y:S05]  /*2ec0*/  BSYNC.RECONVERGENT B1 ;  /* 0x0000000000017941 */ /* 0x000fea0003800200 */
.L_x_147:
        /* <DEDUP_REMOVED lines=17> */
.L_x_153:
        /* <DEDUP_REMOVED lines=12> */
.L_x_152:
[----:B------:R-:W-:Y:S05]  /*30a0*/  BSYNC.RECONVERGENT B2 ;  /* 0x0000000000027941 */ /* 0x000fea0003800200 */
.L_x_151:
        /* <DEDUP_REMOVED lines=9> */
.L_x_156:
        /* <DEDUP_REMOVED lines=74> */
.L_x_155:
[----:B------:R-:W-:Y:S05]  /*35e0*/  BSYNC.RECONVERGENT B2 ;  /* 0x0000000000027941 */ /* 0x000fea0003800200 */
.L_x_154:
        /* <DEDUP_REMOVED lines=42> */
.L_x_158:
[----:B------:R-:W-:Y:S05]  /*3890*/  BSYNC.RECONVERGENT B2 ;  /* 0x0000000000027941 */ /* 0x000fea0003800200 */
.L_x_157:
        /* <DEDUP_REMOVED lines=20> */
.L_x_150:
[----:B------:R-:W-:Y:S05]  /*39e0*/  BSYNC.RECONVERGENT B1 ;  /* 0x0000000000017941 */ /* 0x000fea0003800200 */
.L_x_149:
        /* <DEDUP_REMOVED lines=85> */
.L_x_159:
        /* <DEDUP_REMOVED lines=108> */
.L_x_146:
        /* <DEDUP_REMOVED lines=38> */
.L_x_162:
        /* <DEDUP_REMOVED lines=40> */
.L_x_160:
        /* <DEDUP_REMOVED lines=20> */
.L_x_166:
        /* <DEDUP_REMOVED lines=10> */
.L_x_165:
[----:B------:R-:W-:Y:S05]  /*4cc0*/  BSYNC.RECONVERGENT B2 ;  /* 0x0000000000027941 */ /* 0x000fea0003800200 */
.L_x_164:
        /* <DEDUP_REMOVED lines=17> */
.L_x_169:
        /* <DEDUP_REMOVED lines=77> */
.L_x_168:
[----:B------:R-:W-:Y:S05]  /*52b0*/  BSYNC.RECONVERGENT B2 ;  /* 0x0000000000027941 */ /* 0x000fea0003800200 */
.L_x_167:
        /* <DEDUP_REMOVED lines=45> */
.L_x_171:
[----:B------:R-:W-:Y:S05]  /*5590*/  BSYNC.RECONVERGENT B2 ;  /* 0x0000000000027941 */ /* 0x000fea0003800200 */
.L_x_170:
        /* <DEDUP_REMOVED lines=20> */
.L_x_163:
[----:B------:R-:W-:Y:S05]  /*56e0*/  BSYNC.RECONVERGENT B1 ;  /* 0x0000000000017941 */ /* 0x000fea0003800200 */
.L_x_161:
        /* <DEDUP_REMOVED lines=82> */
.L_x_133:
[----:B------:R-:W-:Y:S05]  /*5c10*/  BSYNC.RECONVERGENT B0 ;  /* 0x0000000000007941 */ /* 0x000fea0003800200 */
.L_x_117:
        /* <DEDUP_REMOVED lines=8> */
.L_x_172:
        /* <DEDUP_REMOVED lines=14> */
.L_x_247:


//--------------------- .text._ZN3cub18CUB_300001_SM_10006detail6reduce18DeviceReduceKernelINS2_10policy_hubIdjN4cuda3__47maximumIdEEE10Policy1000EN6thrust24THRUST_300001_SM_1000_NS10device_ptrIdEEjS8_dNS5_3std3__410__identityEEEvT0_PT3_T1_NS0_13GridEvenShareISL_EET2_T4_ --------------------------
	.section	.text._ZN3cub18CUB_300001_SM_10006detail6reduce18DeviceReduceKernelINS2_10policy_hubIdjN4cuda3__47maximumIdEEE10Policy1000EN6thrust24THRUST_300001_SM_1000_NS10device_ptrIdEEjS8_dNS5_3std3__410__identityEEEvT0_PT3_T1_NS0_13GridEvenShareISL_EET2_T4_,"ax",@progbits
	.align	128
        .global         _ZN3cub18CUB_300001_SM_10006detail6reduce18DeviceReduceKernelINS2_10policy_hubIdjN4cuda3__47maximumIdEEE10Policy1000EN6thrust24THRUST_300001_SM_1000_NS10device_ptrIdEEjS8_dNS5_3std3__410__identityEEEvT0_PT3_T1_NS0_13GridEvenShareISL_EET2_T4_
        .type           _ZN3cub18CUB_300001_SM_10006detail6reduce18DeviceReduceKernelINS2_10policy_hubIdjN4cuda3__47maximumIdEEE10Policy1000EN6thrust24THRUST_300001_SM_1000_NS10device_ptrIdEEjS8_dNS5_3std3__410__identityEEEvT0_PT3_T1_NS0_13GridEvenShareISL_EET2_T4_,@function
        .size           _ZN3cub18CUB_300001_SM_10006detail6reduce18DeviceReduceKernelINS2_10policy_hubIdjN4cuda3__47maximumIdEEE10Policy1000EN6thrust24THRUST_300001_SM_1000_NS10device_ptrIdEEjS8_dNS5_3std3__410__identityEEEvT0_PT3_T1_NS0_13GridEvenShareISL_EET2_T4_,(.L_x_248 - _ZN3cub18CUB_300001_SM_10006detail6reduce18DeviceReduceKernelINS2_10policy_hubIdjN4cuda3__47maximumIdEEE10Policy1000EN6thrust24THRUST_300001_SM_1000_NS10device_ptrIdEEjS8_dNS5_3std3__410__identityEEEvT0_PT3_T1_NS0_13GridEvenShareISL_EET2_T4_)
        .other          _ZN3cub18CUB_300001_SM_10006detail6reduce18DeviceReduceKernelINS2_10policy_hubIdjN4cuda3__47maximumIdEEE10Policy1000EN6thrust24THRUST_300001_SM_1000_NS10device_ptrIdEEjS8_dNS5_3std3__410__identityEEEvT0_PT3_T1_NS0_13GridEvenShareISL_EET2_T4_,@"STO_CUDA_ENTRY STV_DEFAULT"
_ZN3cub18CUB_300001_SM_10006detail6reduce18DeviceReduceKernelINS2_10policy_hubIdjN4cuda3__47maximumIdEEE10Policy1000EN6thrust24THRUST_300001_SM_1000_NS10device_ptrIdEEjS8_dNS5_3std3__410__identityEEEvT0_PT3_T1_NS0_13GridEvenShareISL_EET2_T4_:
.text._ZN3cub18CUB_300001_SM_10006detail6reduce18DeviceReduceKernelINS2_10policy_hubIdjN4cuda3__47maximumIdEEE10Policy1000EN6thrust24THRUST_300001_SM_1000_NS10device_ptrIdEEjS8_dNS5_3std3__410__identityEEEvT0_PT3_T1_NS0_13GridEvenShareISL_EET2_T4_:
[----:B------:R-:W-:Y:S08]  /*0000*/  LDC R1, c[0x0][0x37c] ;  /* 0x0000df00ff017b82 */ /* 0x000ff00000000800 */
[----:B------:R-:W0:Y:S01]  /*0010*/  S2UR UR10, SR_CTAID.X ;  /* 0x00000000000a79c3 */ /* 0x000e220000002500 */
[----:B------:R-:W1:Y:S01]  /*0020*/  LDCU.64 UR12, c[0x0][0x3a8] ;  /* 0x00007500ff0c77ac */ /* 0x000e620008000a00 */
[----:B------:R-:W-:Y:S01]  /*0030*/  BSSY.RECONVERGENT B0, `(.L_x_173) ;  /* 0x000033f000007945 */ /* 0x000fe20003800200 */
[----:B------:R-:W2:Y:S01]  /*0040*/  LDCU.64 UR8, c[0x0][0x358] ;  /* 0x00006b00ff0877ac */ /* 0x000ea20008000a00 */
[----:B-1----:R-:W-:Y:S01]  /*0050*/  IMAD.U32 R4, RZ, RZ, UR12 ;  /* 0x0000000cff047e24 */ /* 0x002fe2000f8e00ff */
[----:B------:R-:W-:-:S02]  /*0060*/  USHF.L.U32 UR4, UR13, 0xb, URZ ;  /* 0x0000000b0d047899 */ /* 0x000fc400080006ff */
[----:B0-----:R-:W-:-:S06]  /*0070*/  USHF.L.U32 UR6, UR10, 0xb, URZ ;  /* 0x0000000b0a067899 */ /* 0x001fcc00080006ff */
[----:B------:R-:W-:-:S05]  /*0080*/  VIADD R2, R4, -UR6 ;  /* 0x8000000604027c36 */ /* 0x000fca0008000000 */
[----:B------:R-:W-:-:S13]  /*0090*/  ISETP.GT.U32.AND P0, PT, R2, 0x7ff, PT ;  /* 0x000007ff0200780c */ /* 0x000fda0003f04070 */
[----:B--2---:R-:W-:Y:S05]  /*00a0*/  @P0 BRA `(.L_x_174) ;  /* 0x0000001800940947 */ /* 0x004fea0003800000 */
[----:B------:R-:W0:Y:S01]  /*00b0*/  S2R R3, SR_TID.X ;  /* 0x0000000000037919 */ /* 0x000e220000002100 */
[----:B------:R-:W-:Y:S01]  /*00c0*/  BSSY.RECONVERGENT B1, `(.L_x_175) ;  /* 0x000000a000017945 */ /* 0x000fe20003800200 */
[----:B------:R-:W-:Y:S02]  /*00d0*/  CS2R R14, SRZ ;  /* 0x00000000000e7805 */ /* 0x000fe4000001ff00 */
[----:B0-----:R-:W-:Y:S01]  /*00e0*/  ISETP.GE.U32.AND P0, PT, R3, R2, PT ;  /* 0x000000020300720c */ /* 0x001fe20003f06070 */
[----:B------:R-:W-:-:S12]  /*00f0*/  IMAD.MOV.U32 R21, RZ, RZ, R3 ;  /* 0x000000ffff157224 */ /* 0x000fd800078e0003 */
[----:B------:R-:W-:Y:S05]  /*0100*/  @P0 BRA `(.L_x_176) ;  /* 0x0000000000140947 */ /* 0x000fea0003800000 */
[----:B------:R-:W0:Y:S01]  /*0110*/  LDC.64 R14, c[0x0][0x380] ;  /* 0x0000e000ff0e7b82 */ /* 0x000e220000000a00 */
[----:B------:R-:W-:-:S04]  /*0120*/  VIADD R5, R3, UR6 ;  /* 0x0000000603057c36 */ /* 0x000fc80008000000 */
[----:B0-----:R-:W-:-:S06]  /*0130*/  IMAD.WIDE.U32 R14, R5, 0x8, R14 ;  /* 0x00000008050e7825 */ /* 0x001fcc00078e000e */
[----:B------:R-:W5:Y:S01]  /*0140*/  LDG.E.64 R14, desc[UR8][R14.64] ;  /* 0x000000080e0e7981 */ /* 0x000f62000c1e1b00 */
[----:B------:R-:W-:-:S07]  /*0150*/  VIADD R21, R3, 0x100 ;  /* 0x0000010003157836 */ /* 0x000fce0000000000 */
.L_x_176:
[----:B------:R-:W-:Y:S05]  /*0160*/  BSYNC.RECONVERGENT B1 ;  /* 0x0000000000017941 */ /* 0x000fea0003800200 */
.L_x_175:
[----:B------:R-:W-:Y:S01]  /*0170*/  ISETP.GE.U32.AND P0, PT, R21, R2, PT ;  /* 0x000000021500720c */ /* 0x000fe20003f06070 */
[----:B------:R-:W-:-:S12]  /*0180*/  BSSY.RECONVERGENT B1, `(.L_x_177) ;  /* 0x00000de000017945 */ /* 0x000fd80003800200 */
[----:B------:R-:W-:Y:S05]  /*0190*/  @P0 BRA `(.L_x_178) ;  /* 0x0000000c00700947 */ /* 0x000fea0003800000 */
[----:B------:R-:W-:Y:S01]  /*01a0*/  LOP3.LUT R5, RZ, R21, RZ, 0x33, !PT ;  /* 0x00000015ff057212 */ /* 0x000fe200078e33ff */
[----:B------:R-:W-:Y:S03]  /*01b0*/  BSSY.RECONVERGENT B2, `(.L_x_179) ;  /* 0x0000072000027945 */ /* 0x000fe60003800200 */
[----:B------:R-:W-:-:S04]  /*01c0*/  IADD3 R5, PT, PT, R4, -UR6, R5 ;  /* 0x8000000604057c10 */ /* 0x000fc8000fffe005 */
[C---:B------:R-:W-:Y:S02]  /*01d0*/  ISETP.GE.U32.AND P0, PT, R5.reuse, 0xf00, PT ;  /* 0x00000f000500780c */ /* 0x040fe40003f06070 */
[----:B------:R-:W-:-:S04]  /*01e0*/  LEA.HI R0, R5, 0x1, RZ, 0x18 ;  /* 0x0000000105007811 */ /* 0x000fc800078fc0ff */
[----:B------:R-:W-:-:S07]  /*01f0*/  LOP3.LUT R4, R0, 0xf, RZ, 0xc0, !PT ;  /* 0x0000000f00047812 */ /* 0x000fce00078ec0ff */
[----:B------:R-:W-:Y:S05]  /*0200*/  @!P0 BRA `(.L_x_180) ;  /* 0x0000000400b08947 */ /* 0x000fea0003800000 */
[----:B------:R-:W0:Y:S01]  /*0210*/  LDC.64 R6, c[0x0][0x380] ;  /* 0x0000e000ff067b82 */ /* 0x000e220000000a00 */
[----:B------:R-:W-:Y:S01]  /*0220*/  LOP3.LUT R25, R0, 0x1fffff0, RZ, 0xc0, !PT ;  /* 0x01fffff000197812 */ /* 0x000fe200078ec0ff */
[----:B------:R-:W-:Y:S01]  /*0230*/  BSSY.RECONVERGENT B3, `(.L_x_181) ;  /* 0x0000068000037945 */ /* 0x000fe20003800200 */
[C---:B------:R-:W-:Y:S01]  /*0240*/  LOP3.LUT R24, R21.reuse, 0x800, RZ, 0xfc, !PT ;  /* 0x0000080015187812 */ /* 0x040fe200078efcff */
[----:B------:R-:W-:Y:S02]  /*0250*/  VIADD R5, R21, UR6 ;  /* 0x0000000615057c36 */ /* 0x000fe40008000000 */
[----:B------:R-:W-:-:S07]  /*0260*/  IMAD.MOV R25, RZ, RZ, -R25 ;  /* 0x000000ffff197224 */ /* 0x000fce00078e0a19 */
.L_x_182:
[----:B0-----:R-:W-:-:S04]  /*0270*/  IMAD.WIDE.U32 R8, R5, 0x8, R6 ;  /* 0x0000000805087825 */ /* 0x001fc800078e0006 */
[----:B------:R-:W-:Y:S02]  /*0280*/  VIADD R23, R5, 0x100 ;  /* 0x0000010005177836 */ /* 0x000fe40000000000 */
[----:B------:R-:W2:Y:S02]  /*0290*/  LDG.E.64 R8, desc[UR8][R8.64] ;  /* 0x0000000808087981 */ /* 0x000ea4000c1e1b00 */
[----:B------:R-:W-:-:S06]  /*02a0*/  IMAD.WIDE.U32 R22, R23, 0x8, R6 ;  /* 0x0000000817167825 */ /* 0x000fcc00078e0006 */
[----:B------:R-:W3:Y:S01]  /*02b0*/  LDG.E.64 R22, desc[UR8][R22.64] ;  /* 0x0000000816167981 */ /* 0x000ee2000c1e1b00 */
[----:B------:R-:W-:-:S04]  /*02c0*/  VIADD R21, R5, 0x200 ;  /* 0x0000020005157836 */ /* 0x000fc80000000000 */
[----:B------:R-:W-:-:S04]  /*02d0*/  IMAD.WIDE.U32 R20, R21, 0x8, R6 ;  /* 0x0000000815147825 */ /* 0x000fc800078e0006 */
[----:B------:R-:W-:Y:S02]  /*02e0*/  VIADD R19, R5, 0x300 ;  /* 0x0000030005137836 */ /* 0x000fe40000000000 */
[----:B------:R-:W4:Y:S02]  /*02f0*/  LDG.E.64 R20, desc[UR8][R20.64] ;  /* 0x0000000814147981 */ /* 0x000f24000c1e1b00 */
        /* <DEDUP_REMOVED lines=9> */
[----:B------:R-:W-:-:S06]  /*0390*/  IMAD.WIDE.U32 R10, R11, 0x8, R6 ;  /* 0x000000080b0a7825 */ /* 0x000fcc00078e0006 */
[----:B------:R-:W4:Y:S01]  /*03a0*/  LDG.E.64 R10, desc[UR8][R10.64] ;  /* 0x000000080a0a7981 */ /* 0x000f22000c1e1b00 */
[----:B--2--5:R-:W-:-:S06]  /*03b0*/  DSETP.GEU.AND P0, PT, R14, R8, PT ;  /* 0x000000080e00722a */ /* 0x024fcc0003f0e000 */
[----:B------:R-:W-:Y:S02]  /*03c0*/  FSEL R14, R8, R14, !P0 ;  /* 0x0000000e080e7208 */ /* 0x000fe40004000000 */
[----:B------:R-:W-:Y:S01]  /*03d0*/  FSEL R15, R9, R15, !P0 ;  /* 0x0000000f090f7208 */ /* 0x000fe20004000000 */
[----:B------:R-:W-:-:S04]  /*03e0*/  VIADD R9, R5, 0x700 ;  /* 0x0000070005097836 */ /* 0x000fc80000000000 */
[----:B------:R-:W-:Y:S01]  /*03f0*/  IMAD.WIDE.U32 R8, R9, 0x8, R6 ;  /* 0x0000000809087825 */ /* 0x000fe200078e0006 */
[----:B---3--:R-:W-:-:S05]  /*0400*/  DSETP.GEU.AND P0, PT, R14, R22, PT ;  /* 0x000000160e00722a */ /* 0x008fca0003f0e000 */
[----:B------:R-:W2:Y:S01]  /*0410*/  LDG.E.64 R8, desc[UR8][R8.64] ;  /* 0x0000000808087981 */ /* 0x000ea2000c1e1b00 */
[----:B------:R-:W-:Y:S01]  /*0420*/  FSEL R15, R23, R15, !P0 ;  /* 0x0000000f170f7208 */ /* 0x000fe20004000000 */
[----:B------:R-:W-:Y:S01]  /*0430*/  VIADD R23, R5, 0x800 ;  /* 0x0000080005177836 */ /* 0x000fe20000000000 */
[----:B------:R-:W-:-:S03]  /*0440*/  FSEL R14, R22, R14, !P0 ;  /* 0x0000000e160e7208 */ /* 0x000fc60004000000 */
[----:B------:R-:W-:-:S06]  /*0450*/  IMAD.WIDE.U32 R22, R23, 0x8, R6 ;  /* 0x0000000817167825 */ /* 0x000fcc00078e0006 */
[----:B------:R-:W3:Y:S01]  /*0460*/  LDG.E.64 R22, desc[UR8][R22.64] ;  /* 0x0000000816167981 */ /* 0x000ee2000c1e1b00 */
[----:B----4-:R-:W-:-:S06]  /*0470*/  DSETP.GEU.AND P0, PT, R14, R20, PT ;  /* 0x000000140e00722a */ /* 0x010fcc0003f0e000 */
[----:B------:R-:W-:Y:S02]  /*0480*/  FSEL R14, R20, R14, !P0 ;  /* 0x0000000e140e7208 */ /* 0x000fe40004000000 */
[----:B------:R-:W-:Y:S01]  /*0490*/  FSEL R15, R21, R15, !P0 ;  /* 0x0000000f150f7208 */ /* 0x000fe20004000000 */
[----:B------:R-:W-:-:S04]  /*04a0*/  VIADD R21, R5, 0x900 ;  /* 0x0000090005157836 */ /* 0x000fc80000000000 */
[----:B------:R-:W-:Y:S01]  /*04b0*/  IMAD.WIDE.U32 R20, R21, 0x8, R6 ;  /* 0x0000000815147825 */ /* 0x000fe200078e0006 */
[----:B------:R-:W-:-:S05]  /*04c0*/  DSETP.GEU.AND P0, PT, R14, R18, PT ;  /* 0x000000120e00722a */ /* 0x000fca0003f0e000 */
[----:B------:R-:W4:Y:S01]  /*04d0*/  LDG.E.64 R20, desc[UR8][R20.64] ;  /* 0x0000000814147981 */ /* 0x000f22000c1e1b00 */
        /* <DEDUP_REMOVED lines=21> */
[----:B------:R-:W-:-:S06]  /*0630*/  IMAD.WIDE.U32 R12, R13, 0x8, R6 ;  /* 0x000000080d0c7825 */ /* 0x000fcc00078e0006 */
[----:B------:R-:W4:Y:S01]  /*0640*/  LDG.E.64 R12, desc[UR8][R12.64] ;  /* 0x000000080c0c7981 */ /* 0x000f22000c1e1b00 */
[----:B--2---:R-:W-:-:S06]  /*0650*/  DSETP.GEU.AND P0, PT, R10, R8, PT ;  /* 0x000000080a00722a */ /* 0x004fcc0003f0e000 */
        /* <DEDUP_REMOVED lines=24> */
[----:B------:R-:W-:-:S05]  /*07e0*/  VIADD R25, R25, 0x10 ;  /* 0x0000001019197836 */ /* 0x000fca0000000000 */
[----:B------:R-:W-:Y:S02]  /*07f0*/  FSEL R8, R12, R8, !P0 ;  /* 0x000000080c087208 */ /* 0x000fe40004000000 */
[----:B------:R-:W-:Y:S02]  /*0800*/  FSEL R9, R13, R9, !P0 ;  /* 0x000000090d097208 */ /* 0x000fe40004000000 */
[----:B------:R-:W-:Y:S01]  /*0810*/  ISETP.NE.AND P1, PT, R25, RZ, PT ;  /* 0x000000ff1900720c */ /* 0x000fe20003f25270 */
[----:B------:R-:W-:Y:S02]  /*0820*/  VIADD R24, R24, 0x1000 ;  /* 0x0000100018187836 */ /* 0x000fe40000000000 */
[----:B------:R-:W-:Y:S01]  /*0830*/  VIADD R5, R5, 0x1000 ;  /* 0x0000100005057836 */ /* 0x000fe20000000000 */
[----:B--2---:R-:W-:-:S06]  /*0840*/  DSETP.GEU.AND P0, PT, R8, R10, PT ;  /* 0x0000000a0800722a */ /* 0x004fcc0003f0e000 */
[----:B------:R-:W-:Y:S02]  /*0850*/  FSEL R8, R10, R8, !P0 ;  /* 0x000000080a087208 */ /* 0x000fe40004000000 */
[----:B------:R-:W-:-:S06]  /*0860*/  FSEL R9, R11, R9, !P0 ;  /* 0x000000090b097208 */ /* 0x000fcc0004000000 */
[----:B---3--:R-:W-:-:S06]  /*0870*/  DSETP.GEU.AND P0, PT, R8, R22, PT ;  /* 0x000000160800722a */ /* 0x008fcc0003f0e000 */
[----:B------:R-:W-:Y:S02]  /*0880*/  FSEL R14, R22, R8, !P0 ;  /* 0x00000008160e7208 */ /* 0x000fe40004000000 */
[----:B------:R-:W-:Y:S01]  /*0890*/  FSEL R15, R23, R9, !P0 ;  /* 0x00000009170f7208 */ /* 0x000fe20004000000 */
[----:B------:R-:W-:Y:S06]  /*08a0*/  @P1 BRA `(.L_x_182) ;  /* 0xfffffff800701947 */ /* 0x000fec000383ffff */
[----:B------:R-:W-:Y:S05]  /*08b0*/  BSYNC.RECONVERGENT B3 ;  /* 0x0000000000037941 */ /* 0x000fea0003800200 */
.L_x_181:
[----:B------:R-:W-:-:S07]  /*08c0*/  VIADD R21, R24, 0xfffff800 ;  /* 0xfffff80018157836 */ /* 0x000fce0000000000 */
.L_x_180:
[----:B------:R-:W-:Y:S05]  /*08d0*/  BSYNC.RECONVERGENT B2 ;  /* 0x0000000000027941 */ /* 0x000fea0003800200 */
.L_x_179:
[----:B------:R-:W-:-:S13]  /*08e0*/  ISETP.NE.AND P0, PT, R4, RZ, PT ;  /* 0x000000ff0400720c */ /* 0x000fda0003f05270 */
[----:B------:R-:W-:Y:S05]  /*08f0*/  @!P0 BRA `(.L_x_178) ;  /* 0x0000000400988947 */ /* 0x000fea0003800000 */
[----:B------:R-:W-:Y:S01]  /*0900*/  ISETP.GE.U32.AND P1, PT, R4, 0x8, PT ;  /* 0x000000080400780c */ /* 0x000fe20003f26070 */
[----:B------:R-:W-:Y:S01]  /*0910*/  BSSY.RECONVERGENT B2, `(.L_x_183) ;  /* 0x0000036000027945 */ /* 0x000fe20003800200 */
[----:B------:R-:W-:-:S04]  /*0920*/  LOP3.LUT R20, R0, 0x7, RZ, 0xc0, !PT ;  /* 0x0000000700147812 */ /* 0x000fc800078ec0ff */
[----:B------:R-:W-:-:S07]  /*0930*/  ISETP.NE.AND P0, PT, R20, RZ, PT ;  /* 0x000000ff1400720c */ /* 0x000fce0003f05270 */
[----:B------:R-:W-:Y:S06]  /*0940*/  @!P1 BRA `(.L_x_184) ;  /* 0x0000000000c89947 */ /* 0x000fec0003800000 */
[----:B------:R-:W0:Y:S01]  /*0950*/  LDC.64 R4, c[0x0][0x380] ;  /* 0x0000e000ff047b82 */ /* 0x000e220000000a00 */
[----:B------:R-:W-:-:S04]  /*0960*/  VIADD R25, R21, UR6 ;  /* 0x0000000615197c36 */ /* 0x000fc80008000000 */
[C---:B------:R-:W-:Y:S02]  /*0970*/  VIADD R9, R25.reuse, 0x100 ;  /* 0x0000010019097836 */ /* 0x040fe40000000000 */
[----:B0-----:R-:W-:-:S06]  /*0980*/  IMAD.WIDE.U32 R6, R25, 0x8, R4 ;  /* 0x0000000819067825 */ /* 0x001fcc00078e0004 */
[----:B------:R-:W2:Y:S01]  /*0990*/  LDG.E.64 R6, desc[UR8][R6.64] ;  /* 0x0000000806067981 */ /* 0x000ea2000c1e1b00 */
[----:B------:R-:W-:-:S04]  /*09a0*/  IMAD.WIDE.U32 R8, R9, 0x8, R4 ;  /* 0x0000000809087825 */ /* 0x000fc800078e0004 */
[----:B------:R-:W-:Y:S02]  /*09b0*/  VIADD R11, R25, 0x200 ;  /* 0x00000200190b7836 */ /* 0x000fe40000000000 */
[----:B------:R-:W3:Y:S02]  /*09c0*/  LDG.E.64 R8, desc[UR8][R8.64] ;  /* 0x0000000808087981 */ /* 0x000ee4000c1e1b00 */
        /* <DEDUP_REMOVED lines=42> */
.L_x_184:
[----:B------:R-:W-:Y:S05]  /*0c70*/  BSYNC.RECONVERGENT B2 ;  /* 0x0000000000027941 */ /* 0x000fea0003800200 */
.L_x_183:
        /* <DEDUP_REMOVED lines=32> */
.L_x_186:
[----:B------:R-:W-:Y:S05]  /*0e80*/  BSYNC.RECONVERGENT B2 ;  /* 0x0000000000027941 */ /* 0x000fea0003800200 */
.L_x_185:
[----:B------:R-:W-:Y:S05]  /*0e90*/  @!P0 BRA `(.L_x_178) ;  /* 0x0000000000308947 */ /* 0x000fea0003800000 */
[----:B------:R-:W0:Y:S01]  /*0ea0*/  LDC.64 R6, c[0x0][0x380] ;  /* 0x0000e000ff067b82 */ /* 0x000e220000000a00 */
[----:B------:R-:W-:Y:S02]  /*0eb0*/  VIADD R9, R21, UR6 ;  /* 0x0000000615097c36 */ /* 0x000fe40008000000 */
[----:B------:R-:W-:-:S07]  /*0ec0*/  IMAD.MOV R0, RZ, RZ, -R0 ;  /* 0x000000ffff007224 */ /* 0x000fce00078e0a00 */
.L_x_187:
[----:B0-----:R-:W-:-:S06]  /*0ed0*/  IMAD.WIDE.U32 R4, R9, 0x8, R6 ;  /* 0x0000000809047825 */ /* 0x001fcc00078e0006 */
        /* <DEDUP_REMOVED lines=8> */
.L_x_178:
[----:B------:R-:W-:Y:S05]  /*0f60*/  BSYNC.RECONVERGENT B1 ;  /* 0x0000000000017941 */ /* 0x000fea0003800200 */
.L_x_177:
[----:B------:R-:W-:-:S13]  /*0f70*/  ISETP.GE.U32.AND P0, PT, R2, 0x100, PT ;  /* 0x000001000200780c */ /* 0x000fda0003f06070 */
        /* <DEDUP_REMOVED lines=50> */
[----:B------:R-:W1:Y:S04]  /*12a0*/  LDS.128 R12, [UR4+0x10] ;  /* 0x00001004ff0c7984 */ /* 0x000e680008000c00 */
[----:B0-----:R-:W0:Y:S01]  /*12b0*/  LDS.128 R8, [UR4+0x20] ;  /* 0x00002004ff087984 */ /* 0x001e220008000c00 */
[----:B-1----:R-:W-:-:S06]  /*12c0*/  DSETP.GEU.AND P1, PT, R4, R12, PT ;  /* 0x0000000c0400722a */ /* 0x002fcc0003f2e000 */
[----:B------:R-:W-:Y:S02]  /*12d0*/  FSEL R2, R12, R4, !P1 ;  /* 0x000000040c027208 */ /* 0x000fe40004800000 */
[----:B------:R-:W-:Y:S02]  /*12e0*/  FSEL R3, R13, R5, !P1 ;  /* 0x000000050d037208 */ /* 0x000fe40004800000 */
[----:B------:R-:W1:Y:S04]  /*12f0*/  LDS.128 R4, [UR4+0x30] ;  /* 0x00003004ff047984 */ /* 0x000e680008000c00 */
[----:B------:R-:W-:-:S06]  /*1300*/  DSETP.GEU.AND P1, PT, R2, R14, PT ;  /* 0x0000000e0200722a */ /* 0x000fcc0003f2e000 */
[----:B------:R-:W-:Y:S02]  /*1310*/  FSEL R2, R14, R2, !P1 ;  /* 0x000000020e027208 */ /* 0x000fe40004800000 */
[----:B------:R-:W-:-:S06]  /*1320*/  FSEL R3, R15, R3, !P1 ;  /* 0x000000030f037208 */ /* 0x000fcc0004800000 */
[----:B0-----:R-:W-:-:S06]  /*1330*/  DSETP.GEU.AND P1, PT, R2, R8, PT ;  /* 0x000000080200722a */ /* 0x001fcc0003f2e000 */
[----:B------:R-:W-:Y:S02]  /*1340*/  FSEL R8, R8, R2, !P1 ;  /* 0x0000000208087208 */ /* 0x000fe40004800000 */
[----:B------:R-:W-:Y:S02]  /*1350*/  FSEL R9, R9, R3, !P1 ;  /* 0x0000000309097208 */ /* 0x000fe40004800000 */
[----:B------:R-:W0:Y:S04]  /*1360*/  LDS.64 R2, [UR4+0x40] ;  /* 0x00004004ff027984 */ /* 0x000e280008000a00 */
[----:B------:R-:W-:-:S06]  /*1370*/  DSETP.GEU.AND P1, PT, R8, R10, PT ;  /* 0x0000000a0800722a */ /* 0x000fcc0003f2e000 */
[----:B------:R-:W-:Y:S02]  /*1380*/  FSEL R8, R10, R8, !P1 ;  /* 0x000000080a087208 */ /* 0x000fe40004800000 */
[----:B------:R-:W-:-:S06]  /*1390*/  FSEL R9, R11, R9, !P1 ;  /* 0x000000090b097208 */ /* 0x000fcc0004800000 */
[----:B-1----:R-:W-:-:S06]  /*13a0*/  DSETP.GEU.AND P1, PT, R8, R4, PT ;  /* 0x000000040800722a */ /* 0x002fcc0003f2e000 */
        /* <DEDUP_REMOVED lines=9> */
.L_x_188:
[----:B------:R-:W-:-:S04]  /*1440*/  LOP3.LUT R0, R3, 0x3e0, RZ, 0xc0, !PT ;  /* 0x000003e003007812 */ /* 0x000fc800078ec0ff */
[----:B------:R-:W-:Y:S01]  /*1450*/  LOP3.LUT R7, RZ, R0, RZ, 0x33, !PT ;  /* 0x00000000ff077212 */ /* 0x000fe200078e33ff */
[----:B------:R-:W-:Y:S02]  /*1460*/  VIADD R5, R0, 0x20 ;  /* 0x0000002000057836 */ /* 0x000fe40000000000 */
[----:B------:R-:W0:Y:S03]  /*1470*/  S2R R0, SR_LANEID ;  /* 0x0000000000007919 */ /* 0x000e260000000000 */
[----:B------:R-:W-:Y:S01]  /*1480*/  ISETP.GT.U32.AND P0, PT, R5, R2, PT ;  /* 0x000000020500720c */ /* 0x000fe20003f04070 */
[----:B------:R-:W-:-:S05]  /*1490*/  IMAD.IADD R5, R2, 0x1, R7 ;  /* 0x0000000102057824 */ /* 0x000fca00078e0207 */
[----:B------:R-:W-:-:S05]  /*14a0*/  SEL R5, R5, 0x1f, P0 ;  /* 0x0000001f05057807 */ /* 0x000fca0000000000 */
[----:B-----5:R-:W-:Y:S04]  /*14b0*/  SHFL.DOWN PT, R6, R14, 0x1, R5 ;  /* 0x082000000e067989 */ /* 0x020fe800000e0005 */
[----:B------:R-:W1:Y:S01]  /*14c0*/  SHFL.DOWN PT, R7, R15, 0x1, R5 ;  /* 0x082000000f077989 */ /* 0x000e6200000e0005 */
[----:B0-----:R-:W-:Y:S01]  /*14d0*/  ISETP.GE.AND P0, PT, R0, R5, PT ;  /* 0x000000050000720c */ /* 0x001fe20003f06270 */
[----:B-1----:R-:W-:-:S06]  /*14e0*/  DSETP.GEU.AND P1, PT, R14, R6, PT ;  /* 0x000000060e00722a */ /* 0x002fcc0003f2e000 */
        /* <DEDUP_REMOVED lines=47> */
[----:B0-----:R-:W-:Y:S05]  /*17e0*/  @P0 BRA `(.L_x_189) ;  /* 0x0000001c000c0947 */ /* 0x001fea0003800000 */
[----:B------:R-:W0:Y:S01]  /*17f0*/  S2UR UR5, SR_CgaCtaId ;  /* 0x00000000000579c3 */ /* 0x000e220000008800 */
[----:B------:R-:W-:Y:S01]  /*1800*/  UMOV UR4, 0x400 ;  /* 0x0000040000047882 */ /* 0x000fe20000000000 */
[----:B------:R-:W-:Y:S01]  /*1810*/  ISETP.GT.U32.AND P2, PT, R2, 0x20, PT ;  /* 0x000000200200780c */ /* 0x000fe20003f44070 */
[----:B0-----:R-:W-:-:S09]  /*1820*/  ULEA UR4, UR5, UR4, 0x18 ;  /* 0x0000000405047291 */ /* 0x001fd2000f8ec0ff */
[----:B------:R-:W0:Y:S04]  /*1830*/  LDS.128 R12, [UR4+0x10] ;  /* 0x00001004ff0c7984 */ /* 0x000e280008000c00 */
[----:B------:R-:W1:Y:S01]  /*1840*/  LDS.128 R8, [UR4+0x20] ;  /* 0x00002004ff087984 */ /* 0x000e620008000c00 */
[----:B0-----:R-:W-:-:S06]  /*1850*/  DSETP.GEU.AND P1, PT, R4, R12, PT ;  /* 0x0000000c0400722a */ /* 0x001fcc0003f2e000 */
[-C--:B------:R-:W-:Y:S02]  /*1860*/  FSEL R3, R12, R4.reuse, !P1 ;  /* 0x000000040c037208 */ /* 0x080fe40004800000 */
[-C--:B------:R-:W-:Y:S02]  /*1870*/  FSEL R13, R13, R5.reuse, !P1 ;  /* 0x000000050d0d7208 */ /* 0x080fe40004800000 */
[----:B------:R-:W-:Y:S02]  /*1880*/  FSEL R0, R3, R4, P2 ;  /* 0x0000000403007208 */ /* 0x000fe40001000000 */
[C---:B------:R-:W-:Y:S02]  /*1890*/  ISETP.GT.U32.AND P1, PT, R2.reuse, 0x40, PT ;  /* 0x000000400200780c */ /* 0x040fe40003f24070 */
[----:B------:R-:W-:Y:S01]  /*18a0*/  FSEL R13, R13, R5, P2 ;  /* 0x000000050d0d7208 */ /* 0x000fe20001000000 */
[----:B------:R-:W-:Y:S01]  /*18b0*/  IMAD.MOV.U32 R12, RZ, RZ, R0 ;  /* 0x000000ffff0c7224 */ /* 0x000fe200078e0000 */
[----:B------:R-:W-:Y:S01]  /*18c0*/  ISETP.GT.U32.AND P2, PT, R2, 0x60, PT ;  /* 0x000000600200780c */ /* 0x000fe20003f44070 */
[----:B------:R-:W0:Y:S04]  /*18d0*/  LDS.128 R4, [UR4+0x30] ;  /* 0x00003004ff047984 */ /* 0x000e280008000c00 */
[----:B------:R-:W-:-:S06]  /*18e0*/  DSETP.GEU.AND P3, PT, R12, R14, PT ;  /* 0x0000000e0c00722a */ /* 0x000fcc0003f6e000 */
[----:B------:R-:W-:Y:S02]  /*18f0*/  @P1 FSEL R0, R14, R0, !P3 ;  /* 0x000000000e001208 */ /* 0x000fe40005800000 */
[----:B------:R-:W-:Y:S02]  /*1900*/  @P1 FSEL R13, R15, R13, !P3 ;  /* 0x0000000d0f0d1208 */ /* 0x000fe40005800000 */
[----:B------:R-:W-:Y:S01]  /*1910*/  ISETP.GT.U32.AND P1, PT, R2, 0x80, PT ;  /* 0x000000800200780c */ /* 0x000fe20003f24070 */
[----:B------:R-:W-:-:S06]  /*1920*/  IMAD.MOV.U32 R12, RZ, RZ, R0 ;  /* 0x000000ffff0c7224 */ /* 0x000fcc00078e0000 */
[----:B-1----:R-:W-:-:S06]  /*1930*/  DSETP.GEU.AND P3, PT, R12, R8, PT ;  /* 0x000000080c00722a */ /* 0x002fcc0003f6e000 */
[----:B------:R-:W-:Y:S02]  /*1940*/  @P2 FSEL R0, R8, R0, !P3 ;  /* 0x0000000008002208 */ /* 0x000fe40005800000 */
[----:B------:R-:W-:Y:S02]  /*1950*/  @P2 FSEL R13, R9, R13, !P3 ;  /* 0x0000000d090d2208 */ /* 0x000fe40005800000 */
[----:B------:R-:W-:Y:S01]  /*1960*/  ISETP.GT.U32.AND P2, PT, R2, 0xa0, PT ;  /* 0x000000a00200780c */ /* 0x000fe20003f44070 */
[----:B------:R-:W-:Y:S01]  /*1970*/  IMAD.MOV.U32 R12, RZ, RZ, R0 ;  /* 0x000000ffff0c7224 */ /* 0x000fe200078e0000 */
[----:B------:R-:W1:Y:S05]  /*1980*/  LDS.64 R8, [UR4+0x40] ;  /* 0x00004004ff087984 */ /* 0x000e6a0008000a00 */
[----:B------:R-:W-:-:S06]  /*1990*/  DSETP.GEU.AND P3, PT, R12, R10, PT ;  /* 0x0000000a0c00722a */ /* 0x000fcc0003f6e000 */
[----:B------:R-:W-:Y:S02]  /*19a0*/  @P1 FSEL R0, R10, R0, !P3 ;  /* 0x000000000a001208 */ /* 0x000fe40005800000 */
[----:B------:R-:W-:Y:S02]  /*19b0*/  @P1 FSEL R13, R11, R13, !P3 ;  /* 0x0000000d0b0d1208 */ /* 0x000fe40005800000 */
[----:B------:R-:W-:Y:S01]  /*19c0*/  ISETP.GT.U32.AND P1, PT, R2, 0xc0, PT ;  /* 0x000000c00200780c */ /* 0x000fe20003f24070 */
[----:B------:R-:W-:Y:S02]  /*19d0*/  IMAD.MOV.U32 R10, RZ, RZ, R0 ;  /* 0x000000ffff0a7224 */ /* 0x000fe400078e0000 */
[----:B------:R-:W-:-:S06]  /*19e0*/  IMAD.MOV.U32 R11, RZ, RZ, R13 ;  /* 0x000000ffff0b7224 */ /* 0x000fcc00078e000d */
[----:B0-----:R-:W-:-:S06]  /*19f0*/  DSETP.GEU.AND P3, PT, R10, R4, PT ;  /* 0x000000040a00722a */ /* 0x001fcc0003f6e000 */
[----:B------:R-:W-:Y:S02]  /*1a00*/  @P2 FSEL R0, R4, R0, !P3 ;  /* 0x0000000004002208 */ /* 0x000fe40005800000 */
[----:B------:R-:W-:Y:S02]  /*1a10*/  @P2 FSEL R13, R5, R13, !P3 ;  /* 0x0000000d050d2208 */ /* 0x000fe40005800000 */
[----:B------:R-:W-:Y:S01]  /*1a20*/  ISETP.GT.U32.AND P2, PT, R2, 0xe0, PT ;  /* 0x000000e00200780c */ /* 0x000fe20003f44070 */
        /* <DEDUP_REMOVED lines=13> */
.L_x_174:
[----:B------:R-:W0:Y:S01]  /*1b00*/  S2R R0, SR_TID.X ;  /* 0x0000000000007919 */ /* 0x000e220000002100 */
[----:B------:R-:W1:Y:S02]  /*1b10*/  LDCU.64 UR14, c[0x0][0x380] ;  /* 0x00007000ff0e77ac */ /* 0x000e640008000a00 */
[----:B-1----:R-:W-:Y:S02]  /*1b20*/  IMAD.U32 R6, RZ, RZ, UR14 ;  /* 0x0000000eff067e24 */ /* 0x002fe4000f8e00ff */
[----:B------:R-:W-:Y:S02]  /*1b30*/  IMAD.U32 R7, RZ, RZ, UR15 ;  /* 0x0000000fff077e24 */ /* 0x000fe4000f8e00ff */
[----:B0-----:R-:W-:-:S04]  /*1b40*/  VIADD R25, R0, UR6 ;  /* 0x0000000600197c36 */ /* 0x001fc80008000000 */
[----:B------:R-:W-:-:S05]  /*1b50*/  IMAD.WIDE.U32 R24, R25, 0x8, R6 ;  /* 0x0000000819187825 */ /* 0x000fca00078e0006 */
        /* <DEDUP_REMOVED lines=8> */
[----:B------:R-:W-:Y:S01]  /*1be0*/  ISETP.GE.U32.AND P1, PT, R2, UR4, PT ;  /* 0x0000000402007c0c */ /* 0x000fe2000bf26070 */
        /* <DEDUP_REMOVED lines=22> */
[----:B------:R-:W-:Y:S01]  /*1d50*/  ULEA UR11, UR13, UR6, 0xb ;  /* 0x000000060d0b7291 */ /* 0x000fe2000f8e58ff */
[----:B------:R-:W-:Y:S01]  /*1d60*/  VIADD R3, R4, 0xfffff800 ;  /* 0xfffff80004037836 */ /* 0x000fe20000000000 */
[----:B------:R-:W-:Y:S01]  /*1d70*/  LOP3.LUT R5, RZ, R0, RZ, 0x33, !PT ;  /* 0x00000000ff057212 */ /* 0x000fe200078e33ff */
[----:B------:R-:W-:-:S03]  /*1d80*/  UIADD3 UR5, UPT, UPT, UR4, UR6, URZ ;  /* 0x0000000604057290 */ /* 0x000fc6000fffe0ff */
[----:B------:R-:W-:Y:S02]  /*1d90*/  ISETP.LT.U32.AND P0, PT, R3, UR11, PT ;  /* 0x0000000b03007c0c */ /* 0x000fe4000bf01070 */
[----:B------:R-:W-:Y:S01]  /*1da0*/  IADD3 R5, PT, PT, R4, -UR4, R5 ;  /* 0x8000000404057c10 */ /* 0x000fe2000fffe005 */
[----:B------:R-:W-:Y:S01]  /*1db0*/  IMAD.U32 R25, RZ, RZ, UR5 ;  /* 0x00000005ff197e24 */ /* 0x000fe2000f8e00ff */
[----:B------:R-:W-:-:S03]  /*1dc0*/  UMOV UR4, URZ ;  /* 0x000000ff00047c82 */ /* 0x000fc60008000000 */
[----:B------:R-:W-:Y:S01]  /*1dd0*/  VIADD R2, R5, -UR6 ;  /* 0x8000000605027c36 */ /* 0x000fe20008000000 */
[----:B------:R-:W-:Y:S01]  /*1de0*/  UMOV UR6, UR5 ;  /* 0x0000000500067c82 */ /* 0x000fe20008000000 */
[----:B------:R-:W-:-:S04]  /*1df0*/  IADD3 R25, PT, PT, R25, 0x800, R0 ;  /* 0x0000080019197810 */ /* 0x000fc80007ffe000 */
[----:B------:R-:W-:Y:S05]  /*1e00*/  @P0 BRA `(.L_x_191) ;  /* 0x0000000000c40947 */ /* 0x000fea0003800000 */
[----:B------:R-:W0:Y:S01]  /*1e10*/  LDC.64 R6, c[0x0][0x380] ;  /* 0x0000e000ff067b82 */ /* 0x000e220000000a00 */
[----:B------:R-:W1:Y:S01]  /*1e20*/  LDCU.64 UR12, c[0x0][0x3a8] ;  /* 0x00007500ff0c77ac */ /* 0x000e620008000a00 */
[----:B------:R-:W-:Y:S01]  /*1e30*/  NOP ;  /* 0x0000000000007918 */ /* 0x000fe20000000000 */
.L_x_192:
[----:B------:R-:W-:-:S04]  /*1e40*/  VIADD R19, R0, UR11 ;  /* 0x0000000b00137c36 */ /* 0x000fc80008000000 */
[----:B0-----:R-:W-:-:S05]  /*1e50*/  IMAD.WIDE.U32 R18, R19, 0x8, R6 ;  /* 0x0000000813127825 */ /* 0x001fca00078e0006 */
        /* <DEDUP_REMOVED lines=26> */
[----:B-1----:R-:W-:-:S04]  /*2000*/  USHF.L.U32 UR7, UR13, 0xb, URZ ;  /* 0x0000000b0d077899 */ /* 0x002fc800080006ff */
[----:B------:R-:W-:Y:S02]  /*2010*/  UIADD3 UR6, UPT, UPT, UR7, UR6, URZ ;  /* 0x0000000607067290 */ /* 0x000fe4000fffe0ff */
[----:B------:R-:W-:Y:S02]  /*2020*/  VIADD R2, R2, -UR7 ;  /* 0x8000000702027c36 */ /* 0x000fe40008000000 */
[----:B------:R-:W-:Y:S01]  /*2030*/  VIADD R25, R25, UR7 ;  /* 0x0000000719197c36 */ /* 0x000fe20008000000 */
[----:B--2---:R-:W-:-:S06]  /*2040*/  DSETP.GEU.AND P0, PT, R4, R20, PT ;  /* 0x000000140400722a */ /* 0x004fcc0003f0e000 */
[----:B------:R-:W-:Y:S01]  /*2050*/  FSEL R8, R20, R4, !P0 ;  /* 0x0000000414087208 */ /* 0x000fe20004000000 */
[----:B------:R-:W-:Y:S01]  /*2060*/  IMAD.U32 R4, RZ, RZ, UR12 ;  /* 0x0000000cff047e24 */ /* 0x000fe2000f8e00ff */
[----:B------:R-:W-:-:S03]  /*2070*/  FSEL R9, R21, R5, !P0 ;  /* 0x0000000515097208 */ /* 0x000fc60004000000 */
[----:B------:R-:W-:-:S05]  /*2080*/  VIADD R5, R4, -UR11 ;  /* 0x8000000b04057c36 */ /* 0x000fca0008000000 */
[----:B------:R-:W-:Y:S01]  /*2090*/  ISETP.GE.U32.AND P1, PT, R5, UR7, PT ;  /* 0x0000000705007c0c */ /* 0x000fe2000bf26070 */
[----:B------:R-:W-:-:S06]  /*20a0*/  DSETP.GEU.AND P0, PT, R8, R22, PT ;  /* 0x000000160800722a */ /* 0x000fcc0003f0e000 */
[----:B------:R-:W-:Y:S02]  /*20b0*/  FSEL R14, R22, R8, !P0 ;  /* 0x00000008160e7208 */ /* 0x000fe40004000000 */
[----:B------:R-:W-:-:S04]  /*20c0*/  FSEL R15, R23, R9, !P0 ;  /* 0x00000009170f7208 */ /* 0x000fc80004000000 */
[----:B------:R-:W-:Y:S05]  /*20d0*/  @!P1 BRA `(.L_x_190) ;  /* 0x0000000c00a09947 */ /* 0x000fea0003800000 */
[----:B------:R-:W-:Y:S02]  /*20e0*/  ULEA UR11, UR13, UR11, 0xb ;  /* 0x0000000b0d0b7291 */ /* 0x000fe4000f8e58ff */
[----:B------:R-:W-:-:S04]  /*20f0*/  UIADD3 UR4, UPT, UPT, UR4, 0x1, URZ ;  /* 0x0000000104047890 */ /* 0x000fc8000fffe0ff */
[----:B------:R-:W-:-:S13]  /*2100*/  ISETP.LT.U32.AND P0, PT, R3, UR11, PT ;  /* 0x0000000b03007c0c */ /* 0x000fda000bf01070 */
[----:B------:R-:W-:Y:S05]  /*2110*/  @!P0 BRA `(.L_x_192) ;  /* 0xfffffffc00488947 */ /* 0x000fea000383ffff */
.L_x_191:
[----:B------:R-:W-:Y:S01]  /*2120*/  VIADD R3, R4, -UR11 ;  /* 0x8000000b04037c36 */ /* 0x000fe20008000000 */
[----:B------:R-:W-:Y:S04]  /*2130*/  BSSY.RECONVERGENT B1, `(.L_x_190) ;  /* 0x00000e2000017945 */ /* 0x000fe80003800200 */
[----:B------:R-:W-:-:S04]  /*2140*/  ISETP.GE.AND P0, PT, R0, R3, PT ;  /* 0x000000030000720c */ /* 0x000fc80003f06270 */
[----:B------:R-:W-:-:S13]  /*2150*/  ISETP.LE.U32.OR P0, PT, R4, UR11, P0 ;  /* 0x0000000b04007c0c */ /* 0x000fda0008703470 */
[----:B------:R-:W-:Y:S05]  /*2160*/  @P0 BRA `(.L_x_193) ;  /* 0x0000000c00780947 */ /* 0x000fea0003800000 */
[----:B------:R-:W-:Y:S01]  /*2170*/  UIMAD UR7, UR4, UR13, URZ ;  /* 0x0000000d040772a4 */ /* 0x000fe2000f8e02ff */
[----:B------:R-:W-:Y:S01]  /*2180*/  LOP3.LUT R3, RZ, R0, RZ, 0x33, !PT ;  /* 0x00000000ff037212 */ /* 0x000fe200078e33ff */
[----:B------:R-:W-:Y:S03]  /*2190*/  BSSY.RECONVERGENT B2, `(.L_x_194) ;  /* 0x0000074000027945 */ /* 0x000fe60003800200 */
[----:B------:R-:W-:Y:S01]  /*21a0*/  IADD3 R4, PT, PT, R4, -UR5, R3 ;  /* 0x8000000504047c10 */ /* 0x000fe2000fffe003 */
[----:B------:R-:W-:-:S04]  /*21b0*/  IMAD.U32 R3, RZ, RZ, UR7 ;  /* 0x00000007ff037e24 */ /* 0x000fc8000f8e00ff */
[----:B------:R-:W-:Y:S02]  /*21c0*/  IMAD R4, R3, -0x800, R4 ;  /* 0xfffff80003047824 */ /* 0x000fe400078e0204 */
[----:B------:R-:W-:-:S03]  /*21d0*/  IMAD.MOV.U32 R3, RZ, RZ, R0 ;  /* 0x000000ffff037224 */ /* 0x000fc600078e0000 */
[C---:B------:R-:W-:Y:S02]  /*21e0*/  ISETP.GE.U32.AND P0, PT, R4.reuse, 0xf00, PT ;  /* 0x00000f000400780c */ /* 0x040fe40003f06070 */
[----:B------:R-:W-:-:S04]  /*21f0*/  LEA.HI R4, R4, 0x1, RZ, 0x18 ;  /* 0x0000000104047811 */ /* 0x000fc800078fc0ff */
[----:B------:R-:W-:-:S07]  /*2200*/  LOP3.LUT R5, R4, 0xf, RZ, 0xc0, !PT ;  /* 0x0000000f04057812 */ /* 0x000fce00078ec0ff */
[----:B------:R-:W-:Y:S05]  /*2210*/  @!P0 BRA `(.L_x_195) ;  /* 0x0000000400ac8947 */ /* 0x000fea0003800000 */
[----:B------:R-:W-:Y:S01]  /*2220*/  LEA.HI R3, R2, 0x1, RZ, 0x18 ;  /* 0x0000000102037811 */ /* 0x000fe200078fc0ff */
[----:B------:R-:W-:Y:S03]  /*2230*/  BSSY.RECONVERGENT B3, `(.L_x_196) ;  /* 0x0000068000037945 */ /* 0x000fe60003800200 */
[----:B------:R-:W-:Y:S02]  /*2240*/  LOP3.LUT R24, R3, 0x1fffff0, RZ, 0xc0, !PT ;  /* 0x01fffff003187812 */ /* 0x000fe400078ec0ff */
[----:B------:R-:W-:-:S03]  /*2250*/  LOP3.LUT R3, R0, 0x800, RZ, 0xfc, !PT ;  /* 0x0000080000037812 */ /* 0x000fc600078efcff */
[----:B------:R-:W-:-:S07]  /*2260*/  IMAD.MOV R24, RZ, RZ, -R24 ;  /* 0x000000ffff187224 */ /* 0x000fce00078e0a18 */
.L_x_197:
[----:B------:R-:W-:-:S04]  /*2270*/  VIADD R9, R25, 0xfffff800 ;  /* 0xfffff80019097836 */ /* 0x000fc80000000000 */
[----:B------:R-:W-:-:S06]  /*2280*/  IMAD.WIDE.U32 R8, R9, 0x8, R6 ;  /* 0x0000000809087825 */ /* 0x000fcc00078e0006 */
[----:B------:R-:W2:Y:S01]  /*2290*/  LDG.E.64 R8, desc[UR8][R8.64] ;  /* 0x0000000808087981 */ /* 0x000ea2000c1e1b00 */
[----:B------:R-:W-:-:S04]  /*22a0*/  VIADD R23, R25, 0xfffff900 ;  /* 0xfffff90019177836 */ /* 0x000fc80000000000 */
        /* <DEDUP_REMOVED lines=8> */
[----:B------:R-:W5:Y:S02]  /*2330*/  LDG.E.64 R18, desc[UR8][R18.64] ;  /* 0x0000000812127981 */ /* 0x000f64000c1e1b00 */
[----:B------:R-:W-:-:S04]  /*2340*/  IMAD.WIDE.U32 R16, R17, 0x8, R6 ;  /* 0x0000000811107825 */ /* 0x000fc800078e0006 */
[----:B------:R-:W-:Y:S02]  /*2350*/  VIADD R13, R25, 0xfffffd00 ;  /* 0xfffffd00190d7836 */ /* 0x000fe40000000000 */
[----:B------:R-:W5:Y:S02]  /*2360*/  LDG.E.64 R16, desc[UR8][R16.64] ;  /* 0x0000000810107981 */ /* 0x000f64000c1e1b00 */
[----:B------:R-:W-:-:S04]  /*2370*/  IMAD.WIDE.U32 R12, R13, 0x8, R6 ;  /* 0x000000080d0c7825 */ /* 0x000fc800078e0006 */
[----:B------:R-:W-:Y:S02]  /*2380*/  VIADD R11, R25, 0xfffffe00 ;  /* 0xfffffe00190b7836 */ /* 0x000fe40000000000 */
[----:B------:R-:W5:Y:S02]  /*2390*/  LDG.E.64 R12, desc[UR8][R12.64] ;  /* 0x000000080c0c7981 */ /* 0x000f64000c1e1b00 */
[----:B------:R-:W-:-:S06]  /*23a0*/  IMAD.WIDE.U32 R10, R11, 0x8, R6 ;  /* 0x000000080b0a7825 */ /* 0x000fcc00078e0006 */
[----:B------:R-:W5:Y:S01]  /*23b0*/  LDG.E.64 R10, desc[UR8][R10.64] ;  /* 0x000000080a0a7981 */ /* 0x000f62000c1e1b00 */
[----:B--2---:R-:W-:-:S06]  /*23c0*/  DSETP.GEU.AND P0, PT, R14, R8, PT ;  /* 0x000000080e00722a */ /* 0x004fcc0003f0e000 */
[----:B------:R-:W-:Y:S01]  /*23d0*/  FSEL R15, R9, R15, !P0 ;  /* 0x0000000f090f7208 */ /* 0x000fe20004000000 */
[----:B------:R-:W-:Y:S01]  /*23e0*/  VIADD R9, R25, 0xffffff00 ;  /* 0xffffff0019097836 */ /* 0x000fe20000000000 */
[----:B------:R-:W-:-:S03]  /*23f0*/  FSEL R14, R8, R14, !P0 ;  /* 0x0000000e080e7208 */ /* 0x000fc60004000000 */
[----:B------:R-:W-:-:S03]  /*2400*/  IMAD.WIDE.U32 R8, R9, 0x8, R6 ;  /* 0x0000000809087825 */ /* 0x000fc600078e0006 */
[----:B---3--:R-:W-:-:S03]  /*2410*/  DSETP.GEU.AND P0, PT, R14, R22, PT ;  /* 0x000000160e00722a */ /* 0x008fc60003f0e000 */
[----:B------:R-:W2:Y:S03]  /*2420*/  LDG.E.64 R8, desc[UR8][R8.64] ;  /* 0x0000000808087981 */ /* 0x000ea6000c1e1b00 */
[----:B------:R-:W-:Y:S02]  /*2430*/  FSEL R14, R22, R14, !P0 ;  /* 0x0000000e160e7208 */ /* 0x000fe40004000000 */
[----:B------:R-:W-:Y:S01]  /*2440*/  FSEL R15, R23, R15, !P0 ;  /* 0x0000000f170f7208 */ /* 0x000fe20004000000 */
[----:B------:R-:W-:-:S06]  /*2450*/  IMAD.WIDE.U32 R22, R25, 0x8, R6 ;  /* 0x0000000819167825 */ /* 0x000fcc00078e0006 */
[----:B------:R-:W3:Y:S01]  /*2460*/  LDG.E.64 R22, desc[UR8][R22.64] ;  /* 0x0000000816167981 */ /* 0x000ee2000c1e1b00 */
[----:B----4-:R-:W-:-:S06]  /*2470*/  DSETP.GEU.AND P0, PT, R14, R20, PT ;  /* 0x000000140e00722a */ /* 0x010fcc0003f0e000 */
[----:B------:R-:W-:Y:S02]  /*2480*/  FSEL R14, R20, R14, !P0 ;  /* 0x0000000e140e7208 */ /* 0x000fe40004000000 */
[----:B------:R-:W-:Y:S01]  /*2490*/  FSEL R15, R21, R15, !P0 ;  /* 0x0000000f150f7208 */ /* 0x000fe20004000000 */
[----:B------:R-:W-:-:S04]  /*24a0*/  VIADD R21, R25, 0x100 ;  /* 0x0000010019157836 */ /* 0x000fc80000000000 */
[----:B------:R-:W-:Y:S01]  /*24b0*/  IMAD.WIDE.U32 R20, R21, 0x8, R6 ;  /* 0x0000000815147825 */ /* 0x000fe200078e0006 */
[----:B-----5:R-:W-:-:S05]  /*24c0*/  DSETP.GEU.AND P0, PT, R14, R18, PT ;  /* 0x000000120e00722a */ /* 0x020fca0003f0e000 */
[----:B------:R-:W4:Y:S01]  /*24d0*/  LDG.E.64 R20, desc[UR8][R20.64] ;  /* 0x0000000814147981 */ /* 0x000f22000c1e1b00 */
[----:B------:R-:W-:Y:S02]  /*24e0*/  FSEL R14, R18, R14, !P0 ;  /* 0x0000000e120e7208 */ /* 0x000fe40004000000 */
[----:B------:R-:W-:Y:S01]  /*24f0*/  FSEL R15, R19, R15, !P0 ;  /* 0x0000000f130f7208 */ /* 0x000fe20004000000 */
[----:B------:R-:W-:-:S04]  /*2500*/  VIADD R19, R25, 0x200 ;  /* 0x0000020019137836 */ /* 0x000fc80000000000 */
[----:B------:R-:W-:Y:S01]  /*2510*/  IMAD.WIDE.U32 R18, R19, 0x8, R6 ;  /* 0x0000000813127825 */ /* 0x000fe200078e0006 */
[----:B------:R-:W-:-:S05]  /*2520*/  DSETP.GEU.AND P0, PT, R14, R16, PT ;  /* 0x000000100e00722a */ /* 0x000fca0003f0e000 */
[----:B------:R-:W5:Y:S01]  /*2530*/  LDG.E.64 R18, desc[UR8][R18.64] ;  /* 0x0000000812127981 */ /* 0x000f62000c1e1b00 */
        /* <DEDUP_REMOVED lines=15> */
[----:B------:R-:W-:-:S06]  /*2630*/  IMAD.WIDE.U32 R12, R13, 0x8, R6 ;  /* 0x000000080d0c7825 */ /* 0x000fcc00078e0006 */
[----:B------:R-:W5:Y:S01]  /*2640*/  LDG.E.64 R12, desc[UR8][R12.64] ;  /* 0x000000080c0c7981 */ /* 0x000f62000c1e1b00 */
        /* <DEDUP_REMOVED lines=39> */
.L_x_196:
[----:B------:R-:W-:-:S07]  /*28c0*/  VIADD R3, R3, 0xfffff800 ;  /* 0xfffff80003037836 */ /* 0x000fce0000000000 */
.L_x_195:
[----:B------:R-:W-:Y:S05]  /*28d0*/  BSYNC.RECONVERGENT B2 ;  /* 0x0000000000027941 */ /* 0x000fea0003800200 */
.L_x_194:
[----:B------:R-:W-:-:S13]  /*28e0*/  ISETP.NE.AND P0, PT, R5, RZ, PT ;  /* 0x000000ff0500720c */ /* 0x000fda0003f05270 */
[----:B------:R-:W-:Y:S05]  /*28f0*/  @!P0 BRA `(.L_x_193) ;  /* 0x0000000400948947 */ /* 0x000fea0003800000 */
[----:B------:R-:W-:Y:S01]  /*2900*/  ISETP.GE.U32.AND P1, PT, R5, 0x8, PT ;  /* 0x000000080500780c */ /* 0x000fe20003f26070 */
[----:B------:R-:W-:Y:S01]  /*2910*/  BSSY.RECONVERGENT B2, `(.L_x_198) ;  /* 0x0000035000027945 */ /* 0x000fe20003800200 */
[----:B------:R-:W-:-:S04]  /*2920*/  LOP3.LUT R26, R4, 0x7, RZ, 0xc0, !PT ;  /* 0x00000007041a7812 */ /* 0x000fc800078ec0ff */
[----:B------:R-:W-:-:S07]  /*2930*/  ISETP.NE.AND P0, PT, R26, RZ, PT ;  /* 0x000000ff1a00720c */ /* 0x000fce0003f05270 */
[----:B------:R-:W-:Y:S06]  /*2940*/  @!P1 BRA `(.L_x_199) ;  /* 0x0000000000c49947 */ /* 0x000fec0003800000 */
[----:B------:R-:W-:-:S04]  /*2950*/  VIADD R5, R3, UR11 ;  /* 0x0000000b03057c36 */ /* 0x000fc80008000000 */
[----:B------:R-:W-:-:S04]  /*2960*/  IMAD.WIDE.U32 R8, R5, 0x8, R6 ;  /* 0x0000000805087825 */ /* 0x000fc800078e0006 */
[----:B------:R-:W-:Y:S02]  /*2970*/  VIADD R11, R5, 0x100 ;  /* 0x00000100050b7836 */ /* 0x000fe40000000000 */
[----:B------:R-:W2:Y:S02]  /*2980*/  LDG.E.64 R8, desc[UR8][R8.64] ;  /* 0x0000000808087981 */ /* 0x000ea4000c1e1b00 */
        /* <DEDUP_REMOVED lines=45> */
.L_x_199:
[----:B------:R-:W-:Y:S05]  /*2c60*/  BSYNC.RECONVERGENT B2 ;  /* 0x0000000000027941 */ /* 0x000fea0003800200 */
.L_x_198:
[----:B------:R-:W-:Y:S05]  /*2c70*/  @!P0 BRA `(.L_x_193) ;  /* 0x0000000000b48947 */ /* 0x000fea0003800000 */
[----:B------:R-:W-:Y:S01]  /*2c80*/  ISETP.GE.U32.AND P1, PT, R26, 0x4, PT ;  /* 0x000000041a00780c */ /* 0x000fe20003f26070 */
[----:B------:R-:W-:Y:S01]  /*2c90*/  BSSY.RECONVERGENT B2, `(.L_x_200) ;  /* 0x000001c000027945 */ /* 0x000fe20003800200 */
[----:B------:R-:W-:-:S11]  /*2ca0*/  LOP3.LUT P0, RZ, R4, 0x3, RZ, 0xc0, !PT ;  /* 0x0000000304ff7812 */ /* 0x000fd6000780c0ff */
[----:B------:R-:W-:Y:S05]  /*2cb0*/  @!P1 BRA `(.L_x_201) ;  /* 0x0000000000649947 */ /* 0x000fea0003800000 */
        /* <DEDUP_REMOVED lines=25> */
.L_x_201:
[----:B------:R-:W-:Y:S05]  /*2e50*/  BSYNC.RECONVERGENT B2 ;  /* 0x0000000000027941 */ /* 0x000fea0003800200 */
.L_x_200:
[----:B------:R-:W-:Y:S05]  /*2e60*/  @!P0 BRA `(.L_x_193) ;  /* 0x0000000000388947 */ /* 0x000fea0003800000 */
[----:B------:R-:W-:Y:S01]  /*2e70*/  LOP3.LUT R2, R2, 0xffff, RZ, 0xc0, !PT ;  /* 0x0000ffff02027812 */ /* 0x000fe200078ec0ff */
[----:B------:R-:W-:-:S03]  /*2e80*/  VIADD R5, R3, UR6 ;  /* 0x0000000603057c36 */ /* 0x000fc60008000000 */
[----:B------:R-:W-:-:S04]  /*2e90*/  LEA.HI R2, R2, 0x1, RZ, 0x18 ;  /* 0x0000000102027811 */ /* 0x000fc800078fc0ff */
[----:B------:R-:W-:-:S05]  /*2ea0*/  LOP3.LUT R2, R2, 0x3, RZ, 0xc0, !PT ;  /* 0x0000000302027812 */ /* 0x000fca00078ec0ff */
[----:B------:R-:W-:-:S07]  /*2eb0*/  IMAD.MOV R4, RZ, RZ, -R2 ;  /* 0x000000ffff047224 */ /* 0x000fce00078e0a02 */
.L_x_202:
[----:B------:R-:W-:-:S06]  /*2ec0*/  IMAD.WIDE.U32 R2, R5, 0x8, R6 ;  /* 0x0000000805027825 */ /* 0x000fcc00078e0006 */
[----:B------:R-:W2:Y:S01]  /*2ed0*/  LDG.E.64 R2, desc[UR8][R2.64] ;  /* 0x0000000802027981 */ /* 0x000ea2000c1e1b00 */
[----:B------:R-:W-:Y:S02]  /*2ee0*/  VIADD R4, R4, 0x1 ;  /* 0x0000000104047836 */ /* 0x000fe40000000000 */
[----:B------:R-:W-:Y:S01]  /*2ef0*/  VIADD R5, R5, 0x100 ;  /* 0x0000010005057836 */ /* 0x000fe20000000000 */
[----:B--2---:R-:W-:-:S06]  /*2f00*/  DSETP.GEU.AND P0, PT, R14, R2, PT ;  /* 0x000000020e00722a */ /* 0x004fcc0003f0e000 */
[----:B------:R-:W-:Y:S02]  /*2f10*/  FSEL R14, R2, R14, !P0 ;  /* 0x0000000e020e7208 */ /* 0x000fe40004000000 */
[----:B------:R-:W-:Y:S02]  /*2f20*/  FSEL R15, R3, R15, !P0 ;  /* 0x0000000f030f7208 */ /* 0x000fe40004000000 */
[----:B------:R-:W-:-:S13]  /*2f30*/  ISETP.NE.AND P0, PT, R4, RZ, PT ;  /* 0x000000ff0400720c */ /* 0x000fda0003f05270 */
[----:B------:R-:W-:Y:S05]  /*2f40*/  @P0 BRA `(.L_x_202) ;  /* 0xfffffffc00dc0947 */ /* 0x000fea000383ffff */
.L_x_193:
[----:B------:R-:W-:Y:S05]  /*2f50*/  BSYNC.RECONVERGENT B1 ;  /* 0x0000000000017941 */ /* 0x000fea0003800200 */
.L_x_190:
        /* <DEDUP_REMOVED lines=43> */
[----:B------:R-:W-:-:S03]  /*3210*/  FSEL R3, R3, R5, P1 ;  /* 0x0000000503037208 */ /* 0x000fc60000800000 */
[----:B0-----:R-:W-:Y:S02]  /*3220*/  IMAD.MOV.U32 R4, RZ, RZ, R2 ;  /* 0x000000ffff047224 */ /* 0x001fe400078e0002 */
[----:B------:R-:W-:Y:S01]  /*3230*/  IMAD.MOV.U32 R5, RZ, RZ, R3 ;  /* 0x000000ffff057224 */ /* 0x000fe200078e0003 */
[----:B------:R-:W-:Y:S06]  /*3240*/  BAR.SYNC.DEFER_BLOCKING 0x0 ;  /* 0x0000000000007b1d */ /* 0x000fec0000010000 */
[----:B------:R-:W-:Y:S05]  /*3250*/  @P0 BRA `(.L_x_189) ;  /* 0x0000000000700947 */ /* 0x000fea0003800000 */
[----:B------:R-:W0:Y:S01]  /*3260*/  S2UR UR5, SR_CgaCtaId ;  /* 0x00000000000579c3 */ /* 0x000e220000008800 */
[----:B------:R-:W-:Y:S02]  /*3270*/  UMOV UR4, 0x400 ;  /* 0x0000040000047882 */ /* 0x000fe40000000000 */
[----:B0-----:R-:W-:-:S09]  /*3280*/  ULEA UR4, UR5, UR4, 0x18 ;  /* 0x0000000405047291 */ /* 0x001fd2000f8ec0ff */
[----:B------:R-:W0:Y:S04]  /*3290*/  LDS.128 R12, [UR4+0x10] ;  /* 0x00001004ff0c7984 */ /* 0x000e280008000c00 */
        /* <DEDUP_REMOVED lines=24> */
.L_x_189:
[----:B------:R-:W-:Y:S05]  /*3420*/  BSYNC.RECONVERGENT B0 ;  /* 0x0000000000007941 */ /* 0x000fea0003800200 */
.L_x_173:
[----:B------:R-:W-:Y:S05]  /*3430*/  @P0 EXIT ;  /* 0x000000000000094d */ /* 0x000fea0003800000 */
[----:B------:R-:W1:Y:S02]  /*3440*/  LDCU.64 UR4, c[0x0][0x388] ;  /* 0x00007100ff0477ac */ /* 0x000e640008000a00 */
[----:B-1----:R-:W-:-:S06]  /*3450*/  UIMAD.WIDE.U32 UR4, UR10, 0x8, UR4 ;  /* 0x000000080a0478a5 */ /* 0x002fcc000f8e0004 */
[----:B------:R-:W-:Y:S02]  /*3460*/  IMAD.U32 R2, RZ, RZ, UR4 ;  /* 0x00000004ff027e24 */ /* 0x000fe4000f8e00ff */
[----:B------:R-:W-:-:S05]  /*3470*/  IMAD.U32 R3, RZ, RZ, UR5 ;  /* 0x00000005ff037e24 */ /* 0x000fca000f8e00ff */
[----:B------:R-:W-:Y:S01]  /*3480*/  STG.E.64 desc[UR8][R2.64], R4 ;  /* 0x0000000402007986 */ /* 0x000fe2000c101b08 */
[----:B------:R-:W-:Y:S05]  /*3490*/  EXIT ;  /* 0x000000000000794d */ /* 0x000fea0003800000 */
.L_x_203:
        /* <DEDUP_REMOVED lines=14> */
.L_x_248:


//--------------------- .text._ZN3cub18CUB_300001_SM_10006detail6reduce28DeviceReduceSingleTileKernelINS2_10policy_hubIdjN4cuda3__47maximumIdEEE10Policy1000EN6thrust24THRUST_300001_SM_1000_NS10device_ptrIdEEPfjS8_fdNS5_3std3__410__identityEEEvT0_T1_T2_T3_T4_T6_ --------------------------
	.section	.text._ZN3cub18CUB_300001_SM_10006detail6reduce28DeviceReduceSingleTileKernelINS2_10policy_hubIdjN4cuda3__47maximumIdEEE10Policy1000EN6thrust24THRUST_300001_SM_1000_NS10device_ptrIdEEPfjS8_fdNS5_3std3__410__identityEEEvT0_T1_T2_T3_T4_T6_,"ax",@progbits
	.align	128
        .global         _ZN3cub18CUB_300001_SM_10006detail6reduce28DeviceReduceSingleTileKernelINS2_10policy_hubIdjN4cuda3__47maximumIdEEE10Policy1000EN6thrust24THRUST_300001_SM_1000_NS10device_ptrIdEEPfjS8_fdNS5_3std3__410__identityEEEvT0_T1_T2_T3_T4_T6_
        .type           _ZN3cub18CUB_300001_SM_10006detail6reduce28DeviceReduceSingleTileKernelINS2_10policy_hubIdjN4cuda3__47maximumIdEEE10Policy1000EN6thrust24THRUST_300001_SM_1000_NS10device_ptrIdEEPfjS8_fdNS5_3std3__410__identityEEEvT0_T1_T2_T3_T4_T6_,@function
        .size           _ZN3cub18CUB_300001_SM_10006detail6reduce28DeviceReduceSingleTileKernelINS2_10policy_hubIdjN4cuda3__47maximumIdEEE10Policy1000EN6thrust24THRUST_300001_SM_1000_NS10device_ptrIdEEPfjS8_fdNS5_3std3__410__identityEEEvT0_T1_T2_T3_T4_T6_,(.L_x_249 - _ZN3cub18CUB_300001_SM_10006detail6reduce28DeviceReduceSingleTileKernelINS2_10policy_hubIdjN4cuda3__47maximumIdEEE10Policy1000EN6thrust24THRUST_300001_SM_1000_NS10device_ptrIdEEPfjS8_fdNS5_3std3__410__identityEEEvT0_T1_T2_T3_T4_T6_)
        .other          _ZN3cub18CUB_300001_SM_10006detail6reduce28DeviceReduceSingleTileKernelINS2_10policy_hubIdjN4cuda3__47maximumIdEEE10Policy1000EN6thrust24THRUST_300001_SM_1000_NS10device_ptrIdEEPfjS8_fdNS5_3std3__410__identityEEEvT0_T1_T2_T3_T4_T6_,@"STO_CUDA_ENTRY STV_DEFAULT"
_ZN3cub18CUB_300001_SM_10006detail6reduce28DeviceReduceSingleTileKernelINS2_10policy_hubIdjN4cuda3__47maximumIdEEE10Policy1000EN6thrust24THRUST_300001_SM_1000_NS10device_ptrIdEEPfjS8_fdNS5_3std3__410__identityEEEvT0_T1_T2_T3_T4_T6_:
.text._ZN3cub18CUB_300001_SM_10006detail6reduce28DeviceReduceSingleTileKernelINS2_10policy_hubIdjN4cuda3__47maximumIdEEE10Policy1000EN6thrust24THRUST_300001_SM_1000_NS10device_ptrIdEEPfjS8_fdNS5_3std3__410__identityEEEvT0_T1_T2_T3_T4_T6_:
        /* <DEDUP_REMOVED lines=13> */
.L_x_204:
[----:B------:R-:W-:Y:S01]  /*00d0*/  ISETP.GT.U32.AND P0, PT, R2, 0x7ff, PT ;  /* 0x000007ff0200780c */ /* 0x000fe20003f04070 */
[----:B------:R-:W-:-:S12]  /*00e0*/  BSSY.RECONVERGENT B0, `(.L_x_205) ;  /* 0x00002f1000007945 */ /* 0x000fd80003800200 */
        /* <DEDUP_REMOVED lines=11> */
.L_x_208:
[----:B------:R-:W-:Y:S05]  /*01a0*/  BSYNC.RECONVERGENT B1 ;  /* 0x0000000000017941 */ /* 0x000fea0003800200 */
.L_x_207:
        /* <DEDUP_REMOVED lines=17> */
.L_x_213:
        /* <DEDUP_REMOVED lines=70> */
.L_x_212:
[----:B------:R-:W-:Y:S05]  /*0720*/  BSYNC.RECONVERGENT B2 ;  /* 0x0000000000027941 */ /* 0x000fea0003800200 */
.L_x_211:
[----:B------:R-:W-:Y:S05]  /*0730*/  @!P0 BRA `(.L_x_210) ;  /* 0x0000000400508947 */ /* 0x000fea0003800000 */
[----:B------:R-:W-:Y:S01]  /*0740*/  ISETP.GE.U32.AND P1, PT, R42, 0x8, PT ;  /* 0x000000082a00780c */ /* 0x000fe20003f26070 */
[----:B------:R-:W-:Y:S01]  /*0750*/  BSSY.RECONVERGENT B2, `(.L_x_214) ;  /* 0x0000027000027945 */ /* 0x000fe20003800200 */
[----:B------:R-:W-:-:S04]  /*0760*/  LOP3.LUT R22, R40, 0x7, RZ, 0xc0, !PT ;  /* 0x0000000728167812 */ /* 0x000fc800078ec0ff */
[----:B------:R-:W-:-:S07]  /*0770*/  ISETP.NE.AND P0, PT, R22, RZ, PT ;  /* 0x000000ff1600720c */ /* 0x000fce0003f05270 */
[----:B------:R-:W-:Y:S06]  /*0780*/  @!P1 BRA `(.L_x_215) ;  /* 0x00000000008c9947 */ /* 0x000fec0003800000 */
[----:B------:R-:W0:Y:S02]  /*0790*/  LDC.64 R4, c[0x0][0x380] ;  /* 0x0000e000ff047b82 */ /* 0x000e240000000a00 */
[----:B0-----:R-:W-:-:S05]  /*07a0*/  IMAD.WIDE.U32 R20, R41, 0x8, R4 ;  /* 0x0000000829147825 */ /* 0x001fca00078e0004 */
        /* <DEDUP_REMOVED lines=33> */
.L_x_215:
[----:B------:R-:W-:Y:S05]  /*09c0*/  BSYNC.RECONVERGENT B2 ;  /* 0x0000000000027941 */ /* 0x000fea0003800200 */
.L_x_214:
        /* <DEDUP_REMOVED lines=25> */
.L_x_217:
[----:B------:R-:W-:Y:S05]  /*0b60*/  BSYNC.RECONVERGENT B2 ;  /* 0x0000000000027941 */ /* 0x000fea0003800200 */
.L_x_216:
[----:B------:R-:W-:Y:S05]  /*0b70*/  @!P0 BRA `(.L_x_210) ;  /* 0x0000000000408947 */ /* 0x000fea0003800000 */
[----:B------:R-:W0:Y:S01]  /*0b80*/  LDC.64 R4, c[0x0][0x380] ;  /* 0x0000e000ff047b82 */ /* 0x000e220000000a00 */
[----:B------:R-:W-:Y:S02]  /*0b90*/  IMAD.MOV R0, RZ, RZ, -R0 ;  /* 0x000000ffff007224 */ /* 0x000fe400078e0a00 */
[----:B0-----:R-:W-:-:S04]  /*0ba0*/  IMAD.WIDE.U32 R4, R41, 0x8, R4 ;  /* 0x0000000829047825 */ /* 0x001fc800078e0004 */
[----:B------:R-:W-:Y:S02]  /*0bb0*/  IMAD.MOV.U32 R6, RZ, RZ, R4 ;  /* 0x000000ffff067224 */ /* 0x000fe400078e0004 */
[----:B------:R-:W-:-:S07]  /*0bc0*/  IMAD.MOV.U32 R7, RZ, RZ, R5 ;  /* 0x000000ffff077224 */ /* 0x000fce00078e0005 */
.L_x_218:
[----:B------:R-:W-:Y:S02]  /*0bd0*/  IMAD.MOV.U32 R4, RZ, RZ, R6 ;  /* 0x000000ffff047224 */ /* 0x000fe400078e0006 */
[----:B------:R-:W-:-:S06]  /*0be0*/  IMAD.MOV.U32 R5, RZ, RZ, R7 ;  /* 0x000000ffff057224 */ /* 0x000fcc00078e0007 */
[----:B------:R-:W2:Y:S01]  /*0bf0*/  LDG.E.64 R4, desc[UR6][R4.64] ;  /* 0x0000000604047981 */ /* 0x000ea2000c1e1b00 */
[----:B------:R-:W-:Y:S01]  /*0c00*/  VIADD R0, R0, 0x1 ;  /* 0x0000000100007836 */ /* 0x000fe20000000000 */
[----:B------:R-:W-:-:S04]  /*0c10*/  IADD3 R6, P2, PT, R6, 0x800, RZ ;  /* 0x0000080006067810 */ /* 0x000fc80007f5e0ff */
[----:B------:R-:W-:Y:S01]  /*0c20*/  ISETP.NE.AND P1, PT, R0, RZ, PT ;  /* 0x000000ff0000720c */ /* 0x000fe20003f25270 */
[----:B------:R-:W-:Y:S01]  /*0c30*/  IMAD.X R7, RZ, RZ, R7, P2 ;  /* 0x000000ffff077224 */ /* 0x000fe200010e0607 */
[----:B--2--5:R-:W-:-:S06]  /*0c40*/  DSETP.GEU.AND P0, PT, R36, R4, PT ;  /* 0x000000042400722a */ /* 0x024fcc0003f0e000 */
[----:B------:R-:W-:Y:S02]  /*0c50*/  FSEL R36, R4, R36, !P0 ;  /* 0x0000002404247208 */ /* 0x000fe40004000000 */
[----:B------:R-:W-:-:S03]  /*0c60*/  FSEL R37, R5, R37, !P0 ;  /* 0x0000002505257208 */ /* 0x000fc60004000000 */
[----:B------:R-:W-:Y:S05]  /*0c70*/  @P1 BRA `(.L_x_218) ;  /* 0xfffffffc00d41947 */ /* 0x000fea000383ffff */
.L_x_210:
[----:B------:R-:W-:Y:S05]  /*0c80*/  BSYNC.RECONVERGENT B1 ;  /* 0x0000000000017941 */ /* 0x000fea0003800200 */
.L_x_209:
        /* <DEDUP_REMOVED lines=85> */
.L_x_219:
        /* <DEDUP_REMOVED lines=18> */
[----:B------:R-:W-:-:S03]  /*1300*/  VIADD R0, R8, 0x4 ;  /* 0x0000000408007836 */ /* 0x000fc60000000000 */
[----:B------:R-:W0:Y:S02]  /*1310*/  SHFL.DOWN PT, R5, R7, 0x2, R9 ;  /* 0x0840000007057989 */ /* 0x000e2400000e0009 */
[----:B0-----:R-:W-:-:S06]  /*1320*/  DSETP.GEU.AND P1, PT, R6, R4, PT ;  /* 0x000000040600722a */ /* 0x001fcc0003f2e000 */
[----:B------:R-:W-:Y:S02]  /*1330*/  @!P0 FSEL R6, R4, R6, !P1 ;  /* 0x0000000604068208 */ /* 0x000fe40004800000 */
[----:B------:R-:W-:Y:S02]  /*1340*/  @!P0 FSEL R7, R5, R7, !P1 ;  /* 0x0000000705078208 */ /* 0x000fe40004800000 */
        /* <DEDUP_REMOVED lines=9> */
[C---:B------:R-:W-:Y:S01]  /*13e0*/  ISETP.NE.AND P0, PT, R8.reuse, RZ, PT ;  /* 0x000000ff0800720c */ /* 0x040fe20003f05270 */
[----:B------:R-:W-:Y:S02]  /*13f0*/  VIADD R0, R8, 0x10 ;  /* 0x0000001008007836 */ /* 0x000fe40000000000 */
[----:B------:R-:W0:Y:S10]  /*1400*/  SHFL.DOWN PT, R5, R7, 0x8, R9 ;  /* 0x0900000007057989 */ /* 0x000e3400000e0009 */
[----:B------:R-:W1:Y:S01]  /*1410*/  @!P0 S2R R11, SR_CgaCtaId ;  /* 0x00000000000b8919 */ /* 0x000e620000008800 */
[----:B------:R-:W-:Y:S01]  /*1420*/  @!P0 MOV R8, 0x400 ;  /* 0x0000040000088802 */ /* 0x000fe20000000f00 */
[----:B0-----:R-:W-:-:S06]  /*1430*/  DSETP.GEU.AND P2, PT, R6, R4, PT ;  /* 0x000000040600722a */ /* 0x001fcc0003f4e000 */
[----:B------:R-:W-:Y:S02]  /*1440*/  @!P1 FSEL R6, R4, R6, !P2 ;  /* 0x0000000604069208 */ /* 0x000fe40005000000 */
[----:B------:R-:W-:Y:S02]  /*1450*/  @!P1 FSEL R7, R5, R7, !P2 ;  /* 0x0000000705079208 */ /* 0x000fe40005000000 */
[----:B------:R-:W-:Y:S01]  /*1460*/  ISETP.GT.AND P1, PT, R0, R9, PT ;  /* 0x000000090000720c */ /* 0x000fe20003f24270 */
[----:B------:R-:W-:Y:S01]  /*1470*/  SHFL.DOWN PT, R4, R6, 0x10, R9 ;  /* 0x0a00000006047989 */ /* 0x000fe200000e0009 */
[----:B------:R-:W-:-:S03]  /*1480*/  @!P0 SHF.R.U32.HI R0, RZ, 0x2, R3 ;  /* 0x00000002ff008819 */ /* 0x000fc60000011603 */
[----:B------:R-:W0:Y:S01]  /*1490*/  SHFL.DOWN PT, R5, R7, 0x10, R9 ;  /* 0x0a00000007057989 */ /* 0x000e2200000e0009 */
[----:B------:R-:W-:Y:S02]  /*14a0*/  @!P0 LOP3.LUT R0, R0, 0xf8, RZ, 0xc0, !PT ;  /* 0x000000f800008812 */ /* 0x000fe400078ec0ff */
[----:B-1----:R-:W-:-:S05]  /*14b0*/  @!P0 LEA R11, R11, R8, 0x18 ;  /* 0x000000080b0b8211 */ /* 0x002fca00078ec0ff */
[----:B------:R-:W-:Y:S01]  /*14c0*/  @!P0 IMAD.IADD R11, R0, 0x1, R11 ;  /* 0x00000001000b8824 */ /* 0x000fe200078e020b */
[----:B0-----:R-:W-:-:S06]  /*14d0*/  DSETP.GEU.AND P2, PT, R6, R4, PT ;  /* 0x000000040600722a */ /* 0x001fcc0003f4e000 */
[----:B------:R-:W-:Y:S02]  /*14e0*/  @!P1 FSEL R6, R4, R6, !P2 ;  /* 0x0000000604069208 */ /* 0x000fe40005000000 */
[----:B------:R-:W-:-:S03]  /*14f0*/  @!P1 FSEL R7, R5, R7, !P2 ;  /* 0x0000000705079208 */ /* 0x000fc60005000000 */
[----:B------:R-:W-:Y:S02]  /*1500*/  IMAD.MOV.U32 R4, RZ, RZ, R6 ;  /* 0x000000ffff047224 */ /* 0x000fe400078e0006 */
        /* <DEDUP_REMOVED lines=14> */
[C---:B------:R-:W-:Y:S02]  /*15f0*/  ISETP.GT.U32.AND P1, PT, R2.reuse, 0x40, PT ;  /* 0x000000400200780c */ /* 0x040fe40003f24070 */
[----:B------:R-:W-:Y:S02]  /*1600*/  FSEL R12, R3, R4, P2 ;  /* 0x00000004030c7208 */ /* 0x000fe40001000000 */
[----:B------:R-:W-:Y:S02]  /*1610*/  FSEL R13, R13, R5, P2 ;  /* 0x000000050d0d7208 */ /* 0x000fe40001000000 */
[----:B------:R-:W0:Y:S01]  /*1620*/  LDS.128 R4, [UR4+0x30] ;  /* 0x00003004ff047984 */ /* 0x000e220008000c00 */
[----:B------:R-:W-:-:S03]  /*1630*/  ISETP.GT.U32.AND P2, PT, R2, 0x60, PT ;  /* 0x000000600200780c */ /* 0x000fc60003f44070 */
[----:B------:R-:W-:-:S06]  /*1640*/  DSETP.GEU.AND P3, PT, R12, R14, PT ;  /* 0x0000000e0c00722a */ /* 0x000fcc0003f6e000 */
[----:B------:R-:W-:Y:S02]  /*1650*/  @P1 FSEL R12, R14, R12, !P3 ;  /* 0x0000000c0e0c1208 */ /* 0x000fe40005800000 */
[----:B------:R-:W-:Y:S02]  /*1660*/  @P1 FSEL R13, R15, R13, !P3 ;  /* 0x0000000d0f0d1208 */ /* 0x000fe40005800000 */
[----:B------:R-:W-:-:S04]  /*1670*/  ISETP.GT.U32.AND P1, PT, R2, 0x80, PT ;  /* 0x000000800200780c */ /* 0x000fc80003f24070 */
[----:B-1----:R-:W-:-:S06]  /*1680*/  DSETP.GEU.AND P3, PT, R12, R8, PT ;  /* 0x000000080c00722a */ /* 0x002fcc0003f6e000 */
[----:B------:R-:W-:Y:S02]  /*1690*/  @P2 FSEL R12, R8, R12, !P3 ;  /* 0x0000000c080c2208 */ /* 0x000fe40005800000 */
[----:B------:R-:W-:Y:S02]  /*16a0*/  @P2 FSEL R13, R9, R13, !P3 ;  /* 0x0000000d090d2208 */ /* 0x000fe40005800000 */
[----:B------:R-:W-:Y:S01]  /*16b0*/  ISETP.GT.U32.AND P2, PT, R2, 0xa0, PT ;  /* 0x000000a00200780c */ /* 0x000fe20003f44070 */
[----:B------:R-:W1:Y:S03]  /*16c0*/  LDS.64 R8, [UR4+0x40] ;  /* 0x00004004ff087984 */ /* 0x000e660008000a00 */
        /* <DEDUP_REMOVED lines=23> */
.L_x_206:
[----:B------:R-:W0:Y:S01]  /*1840*/  S2R R0, SR_TID.X ;  /* 0x0000000000007919 */ /* 0x000e220000002100 */
[----:B------:R-:W1:Y:S02]  /*1850*/  LDCU.64 UR4, c[0x0][0x380] ;  /* 0x00007000ff0477ac */ /* 0x000e640008000a00 */
[----:B-1----:R-:W-:Y:S02]  /*1860*/  IMAD.U32 R6, RZ, RZ, UR4 ;  /* 0x00000004ff067e24 */ /* 0x002fe4000f8e00ff */
[----:B------:R-:W-:Y:S02]  /*1870*/  IMAD.U32 R7, RZ, RZ, UR5 ;  /* 0x00000005ff077e24 */ /* 0x000fe4000f8e00ff */
        /* <DEDUP_REMOVED lines=9> */
[----:B------:R-:W-:Y:S01]  /*1910*/  VIADD R24, R2, 0xfffff800 ;  /* 0xfffff80002187836 */ /* 0x000fe20000000000 */
[----:B------:R-:W-:-:S04]  /*1920*/  UMOV UR4, 0x800 ;  /* 0x0000080000047882 */ /* 0x000fc80000000000 */
[----:B------:R-:W-:Y:S01]  /*1930*/  ISETP.GE.U32.AND P1, PT, R24, 0x800, PT ;  /* 0x000008001800780c */ /* 0x000fe20003f26070 */
        /* <DEDUP_REMOVED lines=23> */
[----:B------:R-:W-:-:S07]  /*1ab0*/  UMOV UR4, 0x800 ;  /* 0x0000080000047882 */ /* 0x000fce0000000000 */
[----:B------:R-:W1:Y:S02]  /*1ac0*/  LDC.64 R6, c[0x0][0x380] ;  /* 0x0000e000ff067b82 */ /* 0x000e640000000a00 */
.L_x_223:
[----:B------:R-:W-:-:S04]  /*1ad0*/  VIADD R3, R0, UR4 ;  /* 0x0000000400037c36 */ /* 0x000fc80008000000 */
[----:B-1----:R-:W-:-:S05]  /*1ae0*/  IMAD.WIDE.U32 R2, R3, 0x8, R6 ;  /* 0x0000000803027825 */ /* 0x002fca00078e0006 */
[----:B------:R-:W2:Y:S04]  /*1af0*/  LDG.E.64 R10, desc[UR6][R2.64] ;  /* 0x00000006020a7981 */ /* 0x000ea8000c1e1b00 */
[----:B------:R-:W3:Y:S04]  /*1b00*/  LDG.E.64 R12, desc[UR6][R2.64+0x800] ;  /* 0x00080006020c7981 */ /* 0x000ee8000c1e1b00 */
[----:B------:R-:W4:Y:S04]  /*1b10*/  LDG.E.64 R14, desc[UR6][R2.64+0x1000] ;  /* 0x00100006020e7981 */ /* 0x000f28000c1e1b00 */
[----:B------:R-:W5:Y:S04]  /*1b20*/  LDG.E.64 R16, desc[UR6][R2.64+0x1800] ;  /* 0x0018000602107981 */ /* 0x000f68000c1e1b00 */
[----:B------:R-:W5:Y:S04]  /*1b30*/  LDG.E.64 R18, desc[UR6][R2.64+0x2000] ;  /* 0x0020000602127981 */ /* 0x000f68000c1e1b00 */
[----:B------:R-:W5:Y:S04]  /*1b40*/  LDG.E.64 R20, desc[UR6][R2.64+0x2800] ;  /* 0x0028000602147981 */ /* 0x000f68000c1e1b00 */
[----:B------:R-:W5:Y:S04]  /*1b50*/  LDG.E.64 R22, desc[UR6][R2.64+0x3000] ;  /* 0x0030000602167981 */ /* 0x000f68000c1e1b00 */
[----:B------:R1:W5:Y:S01]  /*1b60*/  LDG.E.64 R4, desc[UR6][R2.64+0x3800] ;  /* 0x0038000602047981 */ /* 0x000362000c1e1b00 */
        /* <DEDUP_REMOVED lines=10> */
[----:B-1----:R-:W-:Y:S02]  /*1c10*/  FSEL R2, R16, R8, !P0 ;  /* 0x0000000810027208 */ /* 0x002fe40004000000 */
        /* <DEDUP_REMOVED lines=10> */
[----:B------:R-:W-:-:S03]  /*1cc0*/  FSEL R9, R23, R3, !P0 ;  /* 0x0000000317097208 */ /* 0x000fc60004000000 */
[----:B------:R-:W-:-:S03]  /*1cd0*/  VIADD R3, R2, -UR4 ;  /* 0x8000000402037c36 */ /* 0x000fc60008000000 */
[----:B------:R-:W-:Y:S02]  /*1ce0*/  DSETP.GEU.AND P0, PT, R8, R4, PT ;  /* 0x000000040800722a */ /* 0x000fe40003f0e000 */
[----:B------:R-:W-:-:S04]  /*1cf0*/  ISETP.GE.U32.AND P1, PT, R3, 0x800, PT ;  /* 0x000008000300780c */ /* 0x000fc80003f26070 */
[----:B------:R-:W-:Y:S02]  /*1d00*/  FSEL R8, R4, R8, !P0 ;  /* 0x0000000804087208 */ /* 0x000fe40004000000 */
[----:B------:R-:W-:-:S07]  /*1d10*/  FSEL R9, R5, R9, !P0 ;  /* 0x0000000905097208 */ /* 0x000fce0004000000 */
[----:B------:R-:W-:Y:S05]  /*1d20*/  @!P1 BRA `(.L_x_222) ;  /* 0x0000000c00889947 */ /* 0x000fea0003800000 */
[----:B------:R-:W-:-:S06]  /*1d30*/  UIADD3 UR4, UPT, UPT, UR4, 0x800, URZ ;  /* 0x0000080004047890 */ /* 0x000fcc000fffe0ff */
[----:B------:R-:W-:-:S13]  /*1d40*/  ISETP.LT.U32.AND P0, PT, R24, UR4, PT ;  /* 0x0000000418007c0c */ /* 0x000fda000bf01070 */
[----:B------:R-:W-:Y:S05]  /*1d50*/  @!P0 BRA `(.L_x_223) ;  /* 0xfffffffc005c8947 */ /* 0x000fea000383ffff */
.L_x_221:
[----:B------:R-:W-:Y:S01]  /*1d60*/  VIADD R3, R2, -UR4 ;  /* 0x8000000402037c36 */ /* 0x000fe20008000000 */
[----:B------:R-:W-:Y:S04]  /*1d70*/  BSSY.RECONVERGENT B1, `(.L_x_222) ;  /* 0x00000dd000017945 */ /* 0x000fe80003800200 */
[----:B------:R-:W-:-:S04]  /*1d80*/  ISETP.GE.AND P0, PT, R0, R3, PT ;  /* 0x000000030000720c */ /* 0x000fc80003f06270 */
[----:B------:R-:W-:-:S13]  /*1d90*/  ISETP.LE.U32.OR P0, PT, R2, UR4, P0 ;  /* 0x0000000402007c0c */ /* 0x000fda0008703470 */
[----:B------:R-:W-:Y:S05]  /*1da0*/  @P0 BRA `(.L_x_224) ;  /* 0x0000000c00640947 */ /* 0x000fea0003800000 */
[----:B------:R-:W-:Y:S01]  /*1db0*/  LOP3.LUT R3, RZ, R0, RZ, 0x33, !PT ;  /* 0x00000000ff037212 */ /* 0x000fe200078e33ff */
[----:B------:R-:W-:Y:S01]  /*1dc0*/  BSSY.RECONVERGENT B2, `(.L_x_225) ;  /* 0x0000072000027945 */ /* 0x000fe20003800200 */
[----:B------:R-:W-:Y:S02]  /*1dd0*/  IMAD.MOV.U32 R5, RZ, RZ, R0 ;  /* 0x000000ffff057224 */ /* 0x000fe400078e0000 */
[----:B------:R-:W-:-:S04]  /*1de0*/  IADD3 R2, PT, PT, R2, -UR4, R3 ;  /* 0x8000000402027c10 */ /* 0x000fc8000fffe003 */
[C---:B------:R-:W-:Y:S02]  /*1df0*/  ISETP.GE.U32.AND P0, PT, R2.reuse, 0xf00, PT ;  /* 0x00000f000200780c */ /* 0x040fe40003f06070 */
[----:B------:R-:W-:-:S04]  /*1e00*/  LEA.HI R2, R2, 0x1, RZ, 0x18 ;  /* 0x0000000102027811 */ /* 0x000fc800078fc0ff */
[----:B------:R-:W-:-:S07]  /*1e10*/  LOP3.LUT R3, R2, 0xf, RZ, 0xc0, !PT ;  /* 0x0000000f02037812 */ /* 0x000fce00078ec0ff */
[----:B------:R-:W-:Y:S05]  /*1e20*/  @!P0 BRA `(.L_x_226) ;  /* 0x0000000400ac8947 */ /* 0x000fea0003800000 */
[----:B------:R-:W-:Y:S01]  /*1e30*/  LOP3.LUT R42, R2, 0x1fffff0, RZ, 0xc0, !PT ;  /* 0x01fffff0022a7812 */ /* 0x000fe200078ec0ff */
[----:B------:R-:W-:Y:S01]  /*1e40*/  BSSY.RECONVERGENT B3, `(.L_x_227) ;  /* 0x0000068000037945 */ /* 0x000fe20003800200 */
[C---:B------:R-:W-:Y:S01]  /*1e50*/  LOP3.LUT R5, R0.reuse, 0x800, RZ, 0xfc, !PT ;  /* 0x0000080000057812 */ /* 0x040fe200078efcff */
[----:B------:R-:W-:Y:S02]  /*1e60*/  VIADD R4, R0, UR4 ;  /* 0x0000000400047c36 */ /* 0x000fe40008000000 */
[----:B------:R-:W-:-:S07]  /*1e70*/  IMAD.MOV R42, RZ, RZ, -R42 ;  /* 0x000000ffff2a7224 */ /* 0x000fce00078e0a2a */
.L_x_228:
        /* <DEDUP_REMOVED lines=47> */
[----:B------:R-:W-:Y:S02]  /*2170*/  VIADD R42, R42, 0x10 ;  /* 0x000000102a2a7836 */ /* 0x000fe40000000000 */
[----:B------:R-:W-:Y:S02]  /*2180*/  VIADD R5, R5, 0x1000 ;  /* 0x0000100005057836 */ /* 0x000fe40000000000 */
[----:B------:R-:W-:Y:S01]  /*2190*/  VIADD R4, R4, 0x1000 ;  /* 0x0000100004047836 */ /* 0x000fe20000000000 */
[----:B------:R-:W-:Y:S01]  /*21a0*/  ISETP.NE.AND P1, PT, R42, RZ, PT ;  /* 0x000000ff2a00720c */ /* 0x000fe20003f25270 */
        /* <DEDUP_REMOVED lines=49> */
[----:B------:R-:W-:Y:S05]  /*24c0*/  BSYNC.RECONVERGENT B3 ;  /* 0x0000000000037941 */ /* 0x000fea0003800200 */
.L_x_227:
[----:B------:R-:W-:-:S07]  /*24d0*/  VIADD R5, R5, 0xfffff800 ;  /* 0xfffff80005057836 */ /* 0x000fce0000000000 */
.L_x_226:
[----:B------:R-:W-:Y:S05]  /*24e0*/  BSYNC.RECONVERGENT B2 ;  /* 0x0000000000027941 */ /* 0x000fea0003800200 */
.L_x_225:
        /* <DEDUP_REMOVED lines=56> */
.L_x_230:
[----:B------:R-:W-:Y:S05]  /*2870*/  BSYNC.RECONVERGENT B2 ;  /* 0x0000000000027941 */ /* 0x000fea0003800200 */
.L_x_229:
        /* <DEDUP_REMOVED lines=31> */
.L_x_232:
[----:B------:R-:W-:Y:S05]  /*2a70*/  BSYNC.RECONVERGENT B2 ;  /* 0x0000000000027941 */ /* 0x000fea0003800200 */
.L_x_231:
[----:B------:R-:W-:Y:S05]  /*2a80*/  @!P0 BRA `(.L_x_224) ;  /* 0x00000000002c8947 */ /* 0x000fea0003800000 */
[----:B------:R-:W-:Y:S02]  /*2a90*/  VIADD R5, R5, UR4 ;  /* 0x0000000405057c36 */ /* 0x000fe40008000000 */
[----:B------:R-:W-:-:S07]  /*2aa0*/  IMAD.MOV R4, RZ, RZ, -R16 ;  /* 0x000000ffff047224 */ /* 0x000fce00078e0a10 */
.L_x_233:
[----:B------:R-:W-:-:S06]  /*2ab0*/  IMAD.WIDE.U32 R2, R5, 0x8, R6 ;  /* 0x0000000805027825 */ /* 0x000fcc00078e0006 */
[----:B------:R-:W2:Y:S01]  /*2ac0*/  LDG.E.64 R2, desc[UR6][R2.64] ;  /* 0x0000000602027981 */ /* 0x000ea2000c1e1b00 */
[----:B------:R-:W-:Y:S02]  /*2ad0*/  VIADD R4, R4, 0x1 ;  /* 0x0000000104047836 */ /* 0x000fe40000000000 */
[----:B------:R-:W-:-:S03]  /*2ae0*/  VIADD R5, R5, 0x100 ;  /* 0x0000010005057836 */ /* 0x000fc60000000000 */
[----:B------:R-:W-:Y:S01]  /*2af0*/  ISETP.NE.AND P1, PT, R4, RZ, PT ;  /* 0x000000ff0400720c */ /* 0x000fe20003f25270 */
[----:B--2---:R-:W-:-:S06]  /*2b00*/  DSETP.GEU.AND P0, PT, R8, R2, PT ;  /* 0x000000020800722a */ /* 0x004fcc0003f0e000 */
[----:B------:R-:W-:Y:S02]  /*2b10*/  FSEL R8, R2, R8, !P0 ;  /* 0x0000000802087208 */ /* 0x000fe40004000000 */
[----:B------:R-:W-:-:S04]  /*2b20*/  FSEL R9, R3, R9, !P0 ;  /* 0x0000000903097208 */ /* 0x000fc80004000000 */
[----:B------:R-:W-:Y:S05]  /*2b30*/  @P1 BRA `(.L_x_233) ;  /* 0xfffffffc00dc1947 */ /* 0x000fea000383ffff */
.L_x_224:
[----:B------:R-:W-:Y:S05]  /*2b40*/  BSYNC.RECONVERGENT B1 ;  /* 0x0000000000017941 */ /* 0x000fea0003800200 */
.L_x_222:
        /* <DEDUP_REMOVED lines=50> */
[----:B------:R-:W2:Y:S01]  /*2e70*/  LDS.128 R12, [UR4+0x20] ;  /* 0x00002004ff0c7984 */ /* 0x000ea20008000c00 */
[----:B0-----:R-:W-:-:S06]  /*2e80*/  DSETP.GEU.AND P1, PT, R4, R8, PT ;  /* 0x000000080400722a */ /* 0x001fcc0003f2e000 */
[----:B-1----:R-:W-:Y:S02]  /*2e90*/  FSEL R2, R8, R4, !P1 ;  /* 0x0000000408027208 */ /* 0x002fe40004800000 */
        /* <DEDUP_REMOVED lines=21> */
.L_x_220:
[----:B------:R-:W-:Y:S05]  /*2ff0*/  BSYNC.RECONVERGENT B0 ;  /* 0x0000000000007941 */ /* 0x000fea0003800200 */
.L_x_205:
[----:B------:R-:W-:Y:S05]  /*3000*/  @P0 EXIT ;  /* 0x000000000000094d */ /* 0x000fea0003800000 */
[----:B01----:R-:W0:Y:S02]  /*3010*/  LDC R7, c[0x0][0x398] ;  /* 0x0000e600ff077b82 */ /* 0x003e240000000800 */
[----:B0-----:R-:W0:Y:S02]  /*3020*/  F2F.F64.F32 R2, R7 ;  /* 0x0000000700027310 */ /* 0x001e240000201800 */
[----:B0-----:R-:W-:-:S04]  /*3030*/  DSETP.GT.AND P0, PT, R4, R2, PT ;  /* 0x000000020400722a */ /* 0x001fc80003f04000 */
[----:B------:R-:W0:Y:S10]  /*3040*/  LDC.64 R2, c[0x0][0x388] ;  /* 0x0000e200ff027b82 */ /* 0x000e340000000a00 */
[----:B------:R-:W0:Y:S02]  /*3050*/  @P0 F2F.F32.F64 R7, R4 ;  /* 0x0000000400070310 */ /* 0x000e240000301000 */
[----:B0-----:R-:W-:Y:S01]  /*3060*/  STG.E desc[UR6][R2.64], R7 ;  /* 0x0000000702007986 */ /* 0x001fe2000c101906 */
[----:B------:R-:W-:Y:S05]  /*3070*/  EXIT ;  /* 0x000000000000794d */ /* 0x000fea0003800000 */
.L_x_234:
        /* <DEDUP_REMOVED lines=16> */
.L_x_249:


//--------------------- .text._ZN3cub18CUB_300001_SM_10006detail11EmptyKernelIvEEvv --------------------------
	.section	.text._ZN3cub18CUB_300001_SM_10006detail11EmptyKernelIvEEvv,"ax",@progbits
	.align	128
        .global         _ZN3cub18CUB_300001_SM_10006detail11EmptyKernelIvEEvv
        .type           _ZN3cub18CUB_300001_SM_10006detail11EmptyKernelIvEEvv,@function
        .size           _ZN3cub18CUB_300001_SM_10006detail11EmptyKernelIvEEvv,(.L_x_250 - _ZN3cub18CUB_300001_SM_10006detail11EmptyKernelIvEEvv)
        .other          _ZN3cub18CUB_300001_SM_10006detail11EmptyKernelIvEEvv,@"STO_CUDA_ENTRY STV_DEFAULT"
_ZN3cub18CUB_300001_SM_10006detail11EmptyKernelIvEEvv:
.text._ZN3cub18CUB_300001_SM_10006detail11EmptyKernelIvEEvv:
[----:B------:R-:W-:Y:S01]  /*0000*/  LDC R1, c[0x0][0x37c] ;  /* 0x0000df00ff017b82 */ /* 0x000fe20000000800 */
[----:B------:R-:W-:Y:S05]  /*0010*/  EXIT ;  /* 0x000000000000794d */ /* 0x000fea0003800000 */
.L_x_235:
        /* <DEDUP_REMOVED lines=14> */
.L_x_250:


//--------------------- .text._Z10jac_kernelPdiiiS_ --------------------------
	.section	.text._Z10jac_kernelPdiiiS_,"ax",@progbits
	.align	128
        .global         _Z10jac_kernelPdiiiS_
        .type           _Z10jac_kernelPdiiiS_,@function
        .size           _Z10jac_kernelPdiiiS_,(.L_x_243 - _Z10jac_kernelPdiiiS_)
        .other          _Z10jac_kernelPdiiiS_,@"STO_CUDA_ENTRY STV_DEFAULT"
_Z10jac_kernelPdiiiS_:
.text._Z10jac_kernelPdiiiS_:
[----:B------:R-:W-:Y:S01]  /*0000*/  LDC R1, c[0x0][0x37c] ;  /* 0x0000df00ff017b82 */ /* 0x000fe20000000800 */
[----:B------:R-:W0:Y:S07]  /*0010*/  S2R R3, SR_TID.Y ;  /* 0x0000000000037919 */ /* 0x000e2e0000002200 */
[----:B------:R-:W1:Y:S01]  /*0020*/  LDC R10, c[0x0][0x360] ;  /* 0x0000d800ff0a7b82 */ /* 0x000e620000000800 */
[----:B------:R-:W2:Y:S01]  /*0030*/  LDCU UR4, c[0x0][0x388] ;  /* 0x00007100ff0477ac */ /* 0x000ea20008000800 */
[----:B------:R-:W3:Y:S06]  /*0040*/  S2R R5, SR_TID.Z ;  /* 0x0000000000057919 */ /* 0x000eec0000002300 */
[----:B------:R-:W0:Y:S08]  /*0050*/  S2UR UR5, SR_CTAID.Y ;  /* 0x00000000000579c3 */ /* 0x000e300000002600 */
[----:B------:R-:W0:Y:S01]  /*0060*/  LDC R0, c[0x0][0x364] ;  /* 0x0000d900ff007b82 */ /* 0x000e220000000800 */
[----:B--2---:R-:W-:-:S07]  /*0070*/  UIADD3 UR4, UPT, UPT, UR4, -0x2, URZ ;  /* 0xfffffffe04047890 */ /* 0x004fce000fffe0ff */
[----:B------:R-:W3:Y:S08]  /*0080*/  S2UR UR6, SR_CTAID.Z ;  /* 0x00000000000679c3 */ /* 0x000ef00000002700 */
[----:B------:R-:W3:Y:S01]  /*0090*/  LDC R2, c[0x0][0x368] ;  /* 0x0000da00ff027b82 */ /* 0x000ee20000000800 */
[----:B0-----:R-:W-:-:S05]  /*00a0*/  IMAD R0, R0, UR5, R3 ;  /* 0x0000000500007c24 */ /* 0x001fca000f8e0203 */
[----:B------:R-:W-:Y:S01]  /*00b0*/  ISETP.NE.AND P0, PT, R0, RZ, PT ;  /* 0x000000ff0000720c */ /* 0x000fe20003f05270 */
[----:B---3--:R-:W-:Y:S01]  /*00c0*/  IMAD R2, R2, UR6, R5 ;  /* 0x0000000602027c24 */ /* 0x008fe2000f8e0205 */
[----:B------:R-:W0:Y:S01]  /*00d0*/  LDCU UR6, c[0x0][0x390] ;  /* 0x00007200ff0677ac */ /* 0x000e220008000800 */
[----:B------:R-:W1:Y:S03]  /*00e0*/  S2R R5, SR_TID.X ;  /* 0x0000000000057919 */ /* 0x000e660000002100 */
[----:B------:R-:W-:-:S04]  /*00f0*/  ISETP.EQ.OR P0, PT, R2, RZ, !P0 ;  /* 0x000000ff0200720c */ /* 0x000fc80004702670 */
[----:B------:R-:W-:Y:S01]  /*0100*/  ISETP.GT.OR P0, PT, R2, UR4, P0 ;  /* 0x0000000402007c0c */ /* 0x000fe20008704670 */
[----:B------:R-:W1:-:S12]  /*0110*/  S2UR UR4, SR_CTAID.X ;  /* 0x00000000000479c3 */ /* 0x000e580000002500 */
[----:B------:R-:W2:Y:S01]  /*0120*/  @!P0 LDC R3, c[0x0][0x38c] ;  /* 0x0000e300ff038b82 */ /* 0x000ea20000000800 */
[----:B-1----:R-:W-:Y:S01]  /*0130*/  IMAD R10, R10, UR4, R5 ;  /* 0x000000040a0a7c24 */ /* 0x002fe2000f8e0205 */
[----:B0-----:R-:W-:Y:S01]  /*0140*/  UIADD3 UR4, UPT, UPT, UR6, -0x2, URZ ;  /* 0xfffffffe06047890 */ /* 0x001fe2000fffe0ff */
[----:B--2---:R-:W-:-:S05]  /*0150*/  @!P0 VIADD R3, R3, 0xfffffffe ;  /* 0xfffffffe03038836 */ /* 0x004fca0000000000 */
[----:B------:R-:W-:-:S04]  /*0160*/  ISETP.LE.AND P0, PT, R0, R3, !P0 ;  /* 0x000000030000720c */ /* 0x000fc80004703270 */
[----:B------:R-:W-:-:S04]  /*0170*/  ISETP.LT.OR P0, PT, R10, 0x1, !P0 ;  /* 0x000000010a00780c */ /* 0x000fc80004701670 */
[----:B------:R-:W-:-:S13]  /*0180*/  ISETP.GT.OR P0, PT, R10, UR4, P0 ;  /* 0x000000040a007c0c */ /* 0x000fda0008704670 */
[----:B------:R-:W-:Y:S05]  /*0190*/  @P0 EXIT ;  /* 0x000000000000094d */ /* 0x000fea0003800000 */
[----:B------:R-:W0:Y:S01]  /*01a0*/  LDC R4, c[0x0][0x38c] ;  /* 0x0000e300ff047b82 */ /* 0x000e220000000800 */
[----:B------:R-:W-:Y:S01]  /*01b0*/  VIADD R2, R2, 0xffffffff ;  /* 0xffffffff02027836 */ /* 0x000fe20000000000 */
[----:B------:R-:W1:Y:S01]  /*01c0*/  LDCU.64 UR4, c[0x0][0x358] ;  /* 0x00006b00ff0477ac */ /* 0x000e620008000a00 */
[----:B------:R-:W2:Y:S05]  /*01d0*/  LDCU.64 UR8, c[0x0][0x380] ;  /* 0x00007000ff0877ac */ /* 0x000eaa0008000a00 */
[----:B------:R-:W3:Y:S01]  /*01e0*/  LDC.64 R8, c[0x0][0x380] ;  /* 0x0000e000ff087b82 */ /* 0x000ee20000000a00 */
[----:B0-----:R-:W-:-:S04]  /*01f0*/  IMAD R3, R2, R4, RZ ;  /* 0x0000000402037224 */ /* 0x001fc800078e02ff */
[--C-:B------:R-:W-:Y:S02]  /*0200*/  IMAD R5, R4, 0x2, R3.reuse ;  /* 0x0000000204057824 */ /* 0x100fe400078e0203 */
[C---:B------:R-:W-:Y:S02]  /*0210*/  IMAD.IADD R3, R0.reuse, 0x1, R3 ;  /* 0x0000000100037824 */ /* 0x040fe400078e0203 */
[C-C-:B------:R-:W-:Y:S01]  /*0220*/  IMAD.IADD R7, R0.reuse, 0x1, R5.reuse ;  /* 0x0000000100077824 */ /* 0x140fe200078e0205 */
[----:B------:R-:W-:Y:S01]  /*0230*/  IADD3 R5, PT, PT, R0, -R4, R5 ;  /* 0x8000000400057210 */ /* 0x000fe20007ffe005 */
[--C-:B------:R-:W-:Y:S02]  /*0240*/  IMAD R3, R3, UR6, R10.reuse ;  /* 0x0000000603037c24 */ /* 0x100fe4000f8e020a */
[----:B------:R-:W-:Y:S02]  /*0250*/  IMAD R13, R7, UR6, R10 ;  /* 0x00000006070d7c24 */ /* 0x000fe4000f8e020a */
[----:B---3--:R-:W-:-:S04]  /*0260*/  IMAD.WIDE R6, R3, 0x8, R8 ;  /* 0x0000000803067825 */ /* 0x008fc800078e0208 */
[----:B------:R-:W-:Y:S02]  /*0270*/  IMAD.WIDE R12, R13, 0x8, R8 ;  /* 0x000000080d0c7825 */ /* 0x000fe400078e0208 */
[----:B-1----:R-:W3:Y:S02]  /*0280*/  LDG.E.64 R6, desc[UR4][R6.64] ;  /* 0x0000000406067981 */ /* 0x002ee4000c1e1b00 */
[----:B------:R-:W-:Y:S02]  /*0290*/  VIADD R11, R5, 0xffffffff ;  /* 0xffffffff050b7836 */ /* 0x000fe40000000000 */
[----:B------:R-:W3:Y:S02]  /*02a0*/  LDG.E.64 R12, desc[UR4][R12.64] ;  /* 0x000000040c0c7981 */ /* 0x000ee4000c1e1b00 */
[----:B------:R-:W-:Y:S02]  /*02b0*/  IMAD R0, R11, UR6, R10 ;  /* 0x000000060b007c24 */ /* 0x000fe4000f8e020a */
[----:B------:R-:W-:-:S02]  /*02c0*/  IMAD R11, R5, UR6, RZ ;  /* 0x00000006050b7c24 */ /* 0x000fc4000f8e02ff */
[----:B------:R-:W-:-:S03]  /*02d0*/  IMAD.WIDE R4, R0, 0x8, R8 ;  /* 0x0000000800047825 */ /* 0x000fc600078e0208 */
[C---:B------:R-:W-:Y:S02]  /*02e0*/  IADD3 R15, PT, PT, R10.reuse, UR6, R11 ;  /* 0x000000060a0f7c10 */ /* 0x040fe4000fffe00b */
[----:B------:R-:W4:Y:S01]  /*02f0*/  LDG.E.64 R2, desc[UR4][R4.64] ;  /* 0x0000000404027981 */ /* 0x000f22000c1e1b00 */
[----:B------:R-:W-:Y:S02]  /*0300*/  IADD3 R10, P0, PT, R10, R11, RZ ;  /* 0x0000000b0a0a7210 */ /* 0x000fe40007f1e0ff */
[----:B------:R-:W-:Y:S02]  /*0310*/  IMAD.WIDE R14, R15, 0x8, R8 ;  /* 0x000000080f0e7825 */ /* 0x000fe400078e0208 */
[----:B------:R-:W-:Y:S02]  /*0320*/  LEA.HI.X.SX32 R11, R11, RZ, 0x1, P0 ;  /* 0x000000ff0b0b7211 */ /* 0x000fe400000f0eff */
[C---:B--2---:R-:W-:Y:S02]  /*0330*/  LEA R18, P0, R10.reuse, UR8, 0x3 ;  /* 0x000000080a127c11 */ /* 0x044fe4000f8018ff */
[----:B------:R-:W2:Y:S02]  /*0340*/  LDG.E.64 R14, desc[UR4][R14.64] ;  /* 0x000000040e0e7981 */ /* 0x000ea4000c1e1b00 */
[----:B------:R-:W-:-:S05]  /*0350*/  LEA.HI.X R19, R10, UR9, R11, 0x3, P0 ;  /* 0x000000090a137c11 */ /* 0x000fca00080f1c0b */
[----:B------:R-:W5:Y:S04]  /*0360*/  LDG.E.64 R10, desc[UR4][R18.64+-0x8] ;  /* 0xfffff804120a7981 */ /* 0x000f68000c1e1b00 */
[----:B------:R-:W5:Y:S01]  /*0370*/  LDG.E.64 R8, desc[UR4][R18.64+0x8] ;  /* 0x0000080412087981 */ /* 0x000f62000c1e1b00 */
[----:B------:R-:W0:Y:S01]  /*0380*/  MUFU.RCP64H R21, 6 ;  /* 0x4018000000157908 */ /* 0x000e220000001800 */
[----:B------:R-:W-:Y:S02]  /*0390*/  HFMA2 R17, -RZ, RZ, 2.046875, 0 ;  /* 0x40180000ff117431 */ /* 0x000fe400000001ff */
[----:B------:R-:W-:Y:S02]  /*03a0*/  IMAD.MOV.U32 R16, RZ, RZ, 0x0 ;  /* 0x00000000ff107424 */ /* 0x000fe400078e00ff */
[----:B------:R-:W-:-:S06]  /*03b0*/  IMAD.MOV.U32 R20, RZ, RZ, 0x1 ;  /* 0x00000001ff147424 */ /* 0x000fcc00078e00ff */
[----:B0-----:R-:W-:-:S08]  /*03c0*/  DFMA R22, R20, -R16, 1 ;  /* 0x3ff000001416742b */ /* 0x001fd00000000810 */
[----:B------:R-:W-:-:S08]  /*03d0*/  DFMA R22, R22, R22, R22 ;  /* 0x000000161616722b */ /* 0x000fd00000000016 */
[----:B------:R-:W-:-:S08]  /*03e0*/  DFMA R22, R20, R22, R20 ;  /* 0x000000161416722b */ /* 0x000fd00000000014 */
[----:B------:R-:W-:-:S08]  /*03f0*/  DFMA R16, R22, -R16, 1 ;  /* 0x3ff000001610742b */ /* 0x000fd00000000810 */
[----:B------:R-:W-:Y:S01]  /*0400*/  DFMA R16, R22, R16, R22 ;  /* 0x000000101610722b */ /* 0x000fe20000000016 */
[----:B------:R-:W-:Y:S01]  /*0410*/  BSSY.RECONVERGENT B0, `(.L_x_236) ;  /* 0x000000f000007945 */ /* 0x000fe20003800200 */
[----:B---3--:R-:W-:-:S08]  /*0420*/  DADD R6, R6, R12 ;  /* 0x0000000006067229 */ /* 0x008fd0000000000c */
[----:B----4-:R-:W-:-:S08]  /*0430*/  DADD R2, R6, R2 ;  /* 0x0000000006027229 */ /* 0x010fd00000000002 */
[----:B--2---:R-:W-:-:S08]  /*0440*/  DADD R2, R2, R14 ;  /* 0x0000000002027229 */ /* 0x004fd0000000000e */
[----:B-----5:R-:W-:-:S08]  /*0450*/  DADD R2, R2, R10 ;  /* 0x0000000002027229 */ /* 0x020fd0000000000a */
[----:B------:R-:W-:-:S08]  /*0460*/  DADD R6, R2, R8 ;  /* 0x0000000002067229 */ /* 0x000fd00000000008 */
[----:B------:R-:W-:-:S08]  /*0470*/  DMUL R2, R6, R16 ;  /* 0x0000001006027228 */ /* 0x000fd00000000000 */
[----:B------:R-:W-:-:S08]  /*0480*/  DFMA R8, R2, -6, R6 ;  /* 0xc01800000208782b */ /* 0x000fd00000000006 */
[----:B------:R-:W-:Y:S01]  /*0490*/  DFMA R2, R16, R8, R2 ;  /* 0x000000081002722b */ /* 0x000fe20000000002 */
[----:B------:R-:W-:-:S09]  /*04a0*/  FSETP.GEU.AND P1, PT, |R7|, 6.5827683646048100446e-37, PT ;  /* 0x036000000700780b */ /* 0x000fd20003f2e200 */
[----:B------:R-:W-:-:S05]  /*04b0*/  FFMA R8, RZ, 2.375, R3 ;  /* 0x40180000ff087823 */ /* 0x000fca0000000003 */
[----:B------:R-:W-:-:S13]  /*04c0*/  FSETP.GT.AND P0, PT, |R8|, 1.469367938527859385e-39, PT ;  /* 0x001000000800780b */ /* 0x000fda0003f04200 */
[----:B------:R-:W-:Y:S05]  /*04d0*/  @P0 BRA P1, `(.L_x_237) ;  /* 0x0000000000080947 */ /* 0x000fea0000800000 */
[----:B------:R-:W-:-:S07]  /*04e0*/  MOV R8, 0x500 ;  /* 0x0000050000087802 */ /* 0x000fce0000000f00 */
[----:B------:R-:W-:Y:S05]  /*04f0*/  CALL.REL.NOINC `($__internal_0_$__cuda_sm20_div_rn_f64_full) ;  /* 0x0000000000347944 */ /* 0x000fea0003c00000 */
.L_x_237:
[----:B------:R-:W-:Y:S05]  /*0500*/  BSYNC.RECONVERGENT B0 ;  /* 0x0000000000007941 */ /* 0x000fea0003800200 */
.L_x_236:
[----:B------:R-:W0:Y:S08]  /*0510*/  LDC R13, c[0x0][0x390] ;  /* 0x0000e400ff0d7b82 */ /* 0x000e300000000800 */
[----:B------:R-:W1:Y:S01]  /*0520*/  LDC.64 R10, c[0x0][0x398] ;  /* 0x0000e600ff0a7b82 */ /* 0x000e620000000a00 */
[----:B0-----:R-:W-:-:S05]  /*0530*/  IMAD.WIDE R4, R13, 0x8, R4 ;  /* 0x000000080d047825 */ /* 0x001fca00078e0204 */
[----:B------:R-:W2:Y:S01]  /*0540*/  LDG.E.64 R6, desc[UR4][R4.64] ;  /* 0x0000000404067981 */ /* 0x000ea2000c1e1b00 */
[----:B------:R-:W-:-:S04]  /*0550*/  IMAD.IADD R13, R0, 0x1, R13 ;  /* 0x00000001000d7824 */ /* 0x000fc800078e020d */
[----:B-1----:R-:W-:Y:S01]  /*0560*/  IMAD.WIDE R10, R13, 0x8, R10 ;  /* 0x000000080d0a7825 */ /* 0x002fe200078e020a */
[----:B--2---:R-:W-:-:S10]  /*0570*/  DADD R6, R6, -R2 ;  /* 0x0000000006067229 */ /* 0x004fd40000000802 */
[----:B------:R-:W0:Y:S08]  /*0580*/  F2F.F32.F64 R6, R6 ;  /* 0x0000000600067310 */ /* 0x000e300000301000 */
[----:B0-----:R-:W0:Y:S02]  /*0590*/  F2F.F64.F32 R8, |R6| ;  /* 0x4000000600087310 */ /* 0x001e240000201800 */
[----:B0-----:R-:W-:Y:S04]  /*05a0*/  STG.E.64 desc[UR4][R10.64], R8 ;  /* 0x000000080a007986 */ /* 0x001fe8000c101b04 */
[----:B------:R-:W-:Y:S01]  /*05b0*/  STG.E.64 desc[UR4][R4.64], R2 ;  /* 0x0000000204007986 */ /* 0x000fe2000c101b04 */
[----:B------:R-:W-:Y:S05]  /*05c0*/  EXIT ;  /* 0x000000000000794d */ /* 0x000fea0003800000 */
        .weak           $__internal_0_$__cuda_sm20_div_rn_f64_full
        .type           $__internal_0_$__cuda_sm20_div_rn_f64_full,@function
        .size           $__internal_0_$__cuda_sm20_div_rn_f64_full,(.L_x_243 - $__internal_0_$__cuda_sm20_div_rn_f64_full)
$__internal_0_$__cuda_sm20_div_rn_f64_full:
[----:B------:R-:W-:Y:S01]  /*05d0*/  IMAD.MOV.U32 R3, RZ, RZ, 0x3ff80000 ;  /* 0x3ff80000ff037424 */ /* 0x000fe200078e00ff */
[C---:B------:R-:W-:Y:S01]  /*05e0*/  FSETP.GEU.AND P1, PT, |R7|.reuse, 1.469367938527859385e-39, PT ;  /* 0x001000000700780b */ /* 0x040fe20003f2e200 */
[----:B------:R-:W-:Y:S01]  /*05f0*/  IMAD.MOV.U32 R2, RZ, RZ, 0x0 ;  /* 0x00000000ff027424 */ /* 0x000fe200078e00ff */
[----:B------:R-:W-:Y:S01]  /*0600*/  LOP3.LUT R9, R7, 0x7ff00000, RZ, 0xc0, !PT ;  /* 0x7ff0000007097812 */ /* 0x000fe200078ec0ff */
[----:B------:R-:W0:Y:S01]  /*0610*/  MUFU.RCP64H R11, R3 ;  /* 0x00000003000b7308 */ /* 0x000e220000001800 */
[----:B------:R-:W-:Y:S01]  /*0620*/  IMAD.MOV.U32 R10, RZ, RZ, 0x1 ;  /* 0x00000001ff0a7424 */ /* 0x000fe200078e00ff */
[----:B------:R-:W-:Y:S01]  /*0630*/  MOV R15, 0x1ca00000 ;  /* 0x1ca00000000f7802 */ /* 0x000fe20000000f00 */
[----:B------:R-:W-:Y:S01]  /*0640*/  IMAD.MOV.U32 R21, RZ, RZ, 0x40100000 ;  /* 0x40100000ff157424 */ /* 0x000fe200078e00ff */
[----:B------:R-:W-:Y:S01]  /*0650*/  ISETP.GE.U32.AND P0, PT, R9, 0x40100000, PT ;  /* 0x401000000900780c */ /* 0x000fe20003f06070 */
[----:B------:R-:W-:Y:S01]  /*0660*/  IMAD.MOV.U32 R20, RZ, RZ, R9 ;  /* 0x000000ffff147224 */ /* 0x000fe200078e0009 */
[----:B------:R-:W-:Y:S02]  /*0670*/  BSSY.RECONVERGENT B1, `(.L_x_238) ;  /* 0x0000041000017945 */ /* 0x000fe40003800200 */
[----:B------:R-:W-:-:S02]  /*0680*/  SEL R15, R15, 0x63400000, !P0 ;  /* 0x634000000f0f7807 */ /* 0x000fc40004000000 */
[----:B------:R-:W-:Y:S01]  /*0690*/  IADD3 R22, PT, PT, R21, -0x1, RZ ;  /* 0xffffffff15167810 */ /* 0x000fe20007ffe0ff */
[----:B0-----:R-:W-:-:S08]  /*06a0*/  DFMA R12, R10, -R2, 1 ;  /* 0x3ff000000a0c742b */ /* 0x001fd00000000802 */
[----:B------:R-:W-:-:S08]  /*06b0*/  DFMA R12, R12, R12, R12 ;  /* 0x0000000c0c0c722b */ /* 0x000fd0000000000c */
[----:B------:R-:W-:Y:S01]  /*06c0*/  DFMA R16, R10, R12, R10 ;  /* 0x0000000c0a10722b */ /* 0x000fe2000000000a */
[C-C-:B------:R-:W-:Y:S01]  /*06d0*/  @!P1 LOP3.LUT R12, R15.reuse, 0x80000000, R7.reuse, 0xf8, !PT ;  /* 0x800000000f0c9812 */ /* 0x140fe200078ef807 */
[----:B------:R-:W-:Y:S01]  /*06e0*/  IMAD.MOV.U32 R10, RZ, RZ, R6 ;  /* 0x000000ffff0a7224 */ /* 0x000fe200078e0006 */
[----:B------:R-:W-:Y:S02]  /*06f0*/  LOP3.LUT R11, R15, 0x800fffff, R7, 0xf8, !PT ;  /* 0x800fffff0f0b7812 */ /* 0x000fe400078ef807 */
[----:B------:R-:W-:Y:S01]  /*0700*/  @!P1 LOP3.LUT R13, R12, 0x100000, RZ, 0xfc, !PT ;  /* 0x001000000c0d9812 */ /* 0x000fe200078efcff */
[----:B------:R-:W-:Y:S02]  /*0710*/  @!P1 IMAD.MOV.U32 R12, RZ, RZ, RZ ;  /* 0x000000ffff0c9224 */ /* 0x000fe400078e00ff */
[----:B------:R-:W-:-:S04]  /*0720*/  DFMA R18, R16, -R2, 1 ;  /* 0x3ff000001012742b */ /* 0x000fc80000000802 */
[----:B------:R-:W-:-:S04]  /*0730*/  @!P1 DFMA R10, R10, 2, -R12 ;  /* 0x400000000a0a982b */ /* 0x000fc8000000080c */
[----:B------:R-:W-:-:S06]  /*0740*/  DFMA R12, R16, R18, R16 ;  /* 0x00000012100c722b */ /* 0x000fcc0000000010 */
[----:B------:R-:W-:Y:S02]  /*0750*/  @!P1 LOP3.LUT R20, R11, 0x7ff00000, RZ, 0xc0, !PT ;  /* 0x7ff000000b149812 */ /* 0x000fe400078ec0ff */
[----:B------:R-:W-:-:S03]  /*0760*/  DMUL R18, R12, R10 ;  /* 0x0000000a0c127228 */ /* 0x000fc60000000000 */
[----:B------:R-:W-:-:S05]  /*0770*/  VIADD R14, R20, 0xffffffff ;  /* 0xffffffff140e7836 */ /* 0x000fca0000000000 */
[----:B------:R-:W-:Y:S01]  /*0780*/  DFMA R16, R18, -R2, R10 ;  /* 0x800000021210722b */ /* 0x000fe2000000000a */
[----:B------:R-:W-:-:S04]  /*0790*/  ISETP.GT.U32.AND P0, PT, R14, 0x7feffffe, PT ;  /* 0x7feffffe0e00780c */ /* 0x000fc80003f04070 */
[----:B------:R-:W-:-:S03]  /*07a0*/  ISETP.GT.U32.OR P0, PT, R22, 0x7feffffe, P0 ;  /* 0x7feffffe1600780c */ /* 0x000fc60000704470 */
[----:B------:R-:W-:-:S10]  /*07b0*/  DFMA R12, R12, R16, R18 ;  /* 0x000000100c0c722b */ /* 0x000fd40000000012 */
[----:B------:R-:W-:Y:S05]  /*07c0*/  @P0 BRA `(.L_x_239) ;  /* 0x0000000000680947 */ /* 0x000fea0003800000 */
[----:B------:R-:W-:-:S05]  /*07d0*/  IMAD.MOV.U32 R6, RZ, RZ, 0x40100000 ;  /* 0x40100000ff067424 */ /* 0x000fca00078e00ff */
[----:B------:R-:W-:-:S04]  /*07e0*/  VIADDMNMX R9, R9, -R6, 0xb9600000, !PT ;  /* 0xb960000009097446 */ /* 0x000fc80007800906 */
[----:B------:R-:W-:-:S05]  /*07f0*/  VIMNMX R6, PT, PT, R9, 0x46a00000, PT ;  /* 0x46a0000009067848 */ /* 0x000fca0003fe0100 */
[----:B------:R-:W-:Y:S02]  /*0800*/  IMAD.IADD R9, R6, 0x1, -R15 ;  /* 0x0000000106097824 */ /* 0x000fe400078e0a0f */
[----:B------:R-:W-:Y:S02]  /*0810*/  IMAD.MOV.U32 R6, RZ, RZ, RZ ;  /* 0x000000ffff067224 */ /* 0x000fe400078e00ff */
[----:B------:R-:W-:-:S06]  /*0820*/  VIADD R7, R9, 0x7fe00000 ;  /* 0x7fe0000009077836 */ /* 0x000fcc0000000000 */
[----:B------:R-:W-:-:S10]  /*0830*/  DMUL R14, R12, R6 ;  /* 0x000000060c0e7228 */ /* 0x000fd40000000000 */
[----:B------:R-:W-:-:S13]  /*0840*/  FSETP.GTU.AND P0, PT, |R15|, 1.469367938527859385e-39, PT ;  /* 0x001000000f00780b */ /* 0x000fda0003f0c200 */
[----:B------:R-:W-:Y:S05]  /*0850*/  @P0 BRA `(.L_x_240) ;  /* 0x0000000000880947 */ /* 0x000fea0003800000 */
[----:B------:R-:W-:Y:S01]  /*0860*/  DFMA R2, R12, -R2, R10 ;  /* 0x800000020c02722b */ /* 0x000fe2000000000a */
[----:B------:R-:W-:-:S09]  /*0870*/  IMAD.MOV.U32 R6, RZ, RZ, RZ ;  /* 0x000000ffff067224 */ /* 0x000fd200078e00ff */
[C---:B------:R-:W-:Y:S02]  /*0880*/  FSETP.NEU.AND P0, PT, R3.reuse, RZ, PT ;  /* 0x000000ff0300720b */ /* 0x040fe40003f0d000 */
[----:B------:R-:W-:-:S04]  /*0890*/  LOP3.LUT R2, R3, 0x40180000, RZ, 0x3c, !PT ;  /* 0x4018000003027812 */ /* 0x000fc800078e3cff */
[----:B------:R-:W-:-:S04]  /*08a0*/  LOP3.LUT R11, R2, 0x80000000, RZ, 0xc0, !PT ;  /* 0x80000000020b7812 */ /* 0x000fc800078ec0ff */
[----:B------:R-:W-:-:S03]  /*08b0*/  LOP3.LUT R7, R11, R7, RZ, 0xfc, !PT ;  /* 0x000000070b077212 */ /* 0x000fc600078efcff */
[----:B------:R-:W-:Y:S05]  /*08c0*/  @!P0 BRA `(.L_x_240) ;  /* 0x00000000006c8947 */ /* 0x000fea0003800000 */
[C---:B------:R-:W-:Y:S01]  /*08d0*/  IADD3 R3, PT, PT, -R9.reuse, RZ, RZ ;  /* 0x000000ff09037210 */ /* 0x040fe20007ffe1ff */
[----:B------:R-:W-:Y:S01]  /*08e0*/  IMAD.MOV.U32 R2, RZ, RZ, RZ ;  /* 0x000000ffff027224 */ /* 0x000fe200078e00ff */
[----:B------:R-:W-:Y:S01]  /*08f0*/  DMUL.RP R6, R12, R6 ;  /* 0x000000060c067228 */ /* 0x000fe20000008000 */
[----:B------:R-:W-:-:S04]  /*0900*/  IADD3 R9, PT, PT, -R9, -0x43300000, RZ ;  /* 0xbcd0000009097810 */ /* 0x000fc80007ffe1ff */
[----:B------:R-:W-:-:S05]  /*0910*/  DFMA R2, R14, -R2, R12 ;  /* 0x800000020e02722b */ /* 0x000fca000000000c */
[----:B------:R-:W-:-:S05]  /*0920*/  LOP3.LUT R11, R7, R11, RZ, 0x3c, !PT ;  /* 0x0000000b070b7212 */ /* 0x000fca00078e3cff */
[----:B------:R-:W-:-:S04]  /*0930*/  FSETP.NEU.AND P0, PT, |R3|, R9, PT ;  /* 0x000000090300720b */ /* 0x000fc80003f0d200 */
[----:B------:R-:W-:Y:S02]  /*0940*/  FSEL R14, R6, R14, !P0 ;  /* 0x0000000e060e7208 */ /* 0x000fe40004000000 */
[----:B------:R-:W-:Y:S01]  /*0950*/  FSEL R15, R11, R15, !P0 ;  /* 0x0000000f0b0f7208 */ /* 0x000fe20004000000 */
[----:B------:R-:W-:Y:S06]  /*0960*/  BRA `(.L_x_240) ;  /* 0x0000000000447947 */ /* 0x000fec0003800000 */
.L_x_239:
[----:B------:R-:W-:-:S14]  /*0970*/  DSETP.NAN.AND P0, PT, R6, R6, PT ;  /* 0x000000060600722a */ /* 0x000fdc0003f08000 */
[----:B------:R-:W-:Y:S05]  /*0980*/  @P0 BRA `(.L_x_241) ;  /* 0x0000000000340947 */ /* 0x000fea0003800000 */
[----:B------:R-:W-:Y:S01]  /*0990*/  ISETP.NE.AND P0, PT, R20, R21, PT ;  /* 0x000000151400720c */ /* 0x000fe20003f05270 */
[----:B------:R-:W-:Y:S02]  /*09a0*/  IMAD.MOV.U32 R14, RZ, RZ, 0x0 ;  /* 0x00000000ff0e7424 */ /* 0x000fe400078e00ff */
[----:B------:R-:W-:-:S10]  /*09b0*/  IMAD.MOV.U32 R15, RZ, RZ, -0x80000 ;  /* 0xfff80000ff0f7424 */ /* 0x000fd400078e00ff */
[----:B------:R-:W-:Y:S05]  /*09c0*/  @!P0 BRA `(.L_x_240) ;  /* 0x00000000002c8947 */ /* 0x000fea0003800000 */
[----:B------:R-:W-:Y:S02]  /*09d0*/  ISETP.NE.AND P0, PT, R20, 0x7ff00000, PT ;  /* 0x7ff000001400780c */ /* 0x000fe40003f05270 */
[----:B------:R-:W-:Y:S02]  /*09e0*/  LOP3.LUT R6, R7, 0x40180000, RZ, 0x3c, !PT ;  /* 0x4018000007067812 */ /* 0x000fe400078e3cff */
[----:B------:R-:W-:Y:S02]  /*09f0*/  ISETP.EQ.OR P0, PT, R21, RZ, !P0 ;  /* 0x000000ff1500720c */ /* 0x000fe40004702670 */
[----:B------:R-:W-:-:S11]  /*0a00*/  LOP3.LUT R15, R6, 0x80000000, RZ, 0xc0, !PT ;  /* 0x80000000060f7812 */ /* 0x000fd600078ec0ff */
[----:B------:R-:W-:Y:S01]  /*0a10*/  @P0 LOP3.LUT R2, R15, 0x7ff00000, RZ, 0xfc, !PT ;  /* 0x7ff000000f020812 */ /* 0x000fe200078efcff */
[----:B------:R-:W-:Y:S02]  /*0a20*/  @!P0 IMAD.MOV.U32 R14, RZ, RZ, RZ ;  /* 0x000000ffff0e8224 */ /* 0x000fe400078e00ff */
[----:B------:R-:W-:Y:S01]  /*0a30*/  @P0 IMAD.MOV.U32 R14, RZ, RZ, RZ ;  /* 0x000000ffff0e0224 */ /* 0x000fe200078e00ff */
[----:B------:R-:W-:Y:S01]  /*0a40*/  @P0 MOV R15, R2 ;  /* 0x00000002000f0202 */ /* 0x000fe20000000f00 */
[----:B------:R-:W-:Y:S06]  /*0a50*/  BRA `(.L_x_240) ;  /* 0x0000000000087947 */ /* 0x000fec0003800000 */
.L_x_241:
[----:B------:R-:W-:Y:S01]  /*0a60*/  LOP3.LUT R15, R7, 0x80000, RZ, 0xfc, !PT ;  /* 0x00080000070f7812 */ /* 0x000fe200078efcff */
[----:B------:R-:W-:-:S07]  /*0a70*/  IMAD.MOV.U32 R14, RZ, RZ, R6 ;  /* 0x000000ffff0e7224 */ /* 0x000fce00078e0006 */
.L_x_240:
[----:B------:R-:W-:Y:S05]  /*0a80*/  BSYNC.RECONVERGENT B1 ;  /* 0x0000000000017941 */ /* 0x000fea0003800200 */
.L_x_238:
[----:B------:R-:W-:Y:S02]  /*0a90*/  IMAD.MOV.U32 R9, RZ, RZ, 0x0 ;  /* 0x00000000ff097424 */ /* 0x000fe400078e00ff */
[----:B------:R-:W-:Y:S02]  /*0aa0*/  IMAD.MOV.U32 R2, RZ, RZ, R14 ;  /* 0x000000ffff027224 */ /* 0x000fe400078e000e */
[----:B------:R-:W-:Y:S01]  /*0ab0*/  IMAD.MOV.U32 R3, RZ, RZ, R15 ;  /* 0x000000ffff037224 */ /* 0x000fe200078e000f */
[----:B------:R-:W-:Y:S06]  /*0ac0*/  RET.REL.NODEC R8 `(_Z10jac_kernelPdiiiS_) ;  /* 0xfffffff4084c7950 */ /* 0x000fec0003c3ffff */
.L_x_242:
        /* <DEDUP_REMOVED lines=11> */
.L_x_243:


//--------------------- .nv.shared._ZN3cub18CUB_300001_SM_10006detail6reduce28DeviceReduceSingleTileKernelINS2_10policy_hubIdyN4cuda3__47maximumIdEEE10Policy1000EPdPfiS8_fdNS5_3std3__410__identityEEEvT0_T1_T2_T3_T4_T6_ --------------------------
	.section	.nv.shared._ZN3cub18CUB_300001_SM_10006detail6reduce28DeviceReduceSingleTileKernelINS2_10policy_hubIdyN4cuda3__47maximumIdEEE10Policy1000EPdPfiS8_fdNS5_3std3__410__identityEEEvT0_T1_T2_T3_T4_T6_,"aw",@nobits
	.sectionflags	@""
	.align	8
.nv.shared._ZN3cub18CUB_300001_SM_10006detail6reduce28DeviceReduceSingleTileKernelINS2_10policy_hubIdyN4cuda3__47maximumIdEEE10Policy1000EPdPfiS8_fdNS5_3std3__410__identityEEEvT0_T1_T2_T3_T4_T6_:
	.zero		1104


//--------------------- .nv.shared.reserved.0     --------------------------
	.section	.nv.shared.reserved.0,"aw",@nobits
	.weak		__nv_reservedSMEM_offset_0_alias
	.size		__nv_reservedSMEM_offset_0_alias, 0, 64
	.other		__nv_reservedSMEM_offset_0_alias,@"STO_CUDA_RESERVED_SHARED STV_DEFAULT"
__nv_reservedSMEM_offset_0_alias:
	.zero		0
	.zero		64


//--------------------- .nv.global                --------------------------
	.section	.nv.global,"aw",@nobits
.nv.global:
	.type		_ZN31_INTERNAL_142d24f8_4_k_cu_TRACE6thrust24THRUST_300001_SM_1000_NS3seqE,@object
	.size		_ZN31_INTERNAL_142d24f8_4_k_cu_TRACE6thrust24THRUST_300001_SM_1000_NS3seqE,(_ZN31_INTERNAL_142d24f8_4_k_cu_TRACE4cuda3std3__48in_placeE - _ZN31_INTERNAL_142d24f8_4_k_cu_TRACE6thrust24THRUST_300001_SM_1000_NS3seqE)
_ZN31_INTERNAL_142d24f8_4_k_cu_TRACE6thrust24THRUST_300001_SM_1000_NS3seqE:
	.zero		1
	.type		_ZN31_INTERNAL_142d24f8_4_k_cu_TRACE4cuda3std3__48in_placeE,@object
	.size		_ZN31_INTERNAL_142d24f8_4_k_cu_TRACE4cuda3std3__48in_placeE,(_ZN31_INTERNAL_142d24f8_4_k_cu_TRACE4cuda3std6ranges3__45__cpo4sizeE - _ZN31_INTERNAL_142d24f8_4_k_cu_TRACE4cuda3std3__48in_placeE)
_ZN31_INTERNAL_142d24f8_4_k_cu_TRACE4cuda3std3__48in_placeE:
	.zero		1
	.type		_ZN31_INTERNAL_142d24f8_4_k_cu_TRACE4cuda3std6ranges3__45__cpo4sizeE,@object
	.size		_ZN31_INTERNAL_142d24f8_4_k_cu_TRACE4cuda3std6ranges3__45__cpo4sizeE,(_ZN31_INTERNAL_142d24f8_4_k_cu_TRACE6thrust24THRUST_300001_SM_1000_NS12placeholders2_3E - _ZN31_INTERNAL_142d24f8_4_k_cu_TRACE4cuda3std6ranges3__45__cpo4sizeE)
_ZN31_INTERNAL_142d24f8_4_k_cu_TRACE4cuda3std6ranges3__45__cpo4sizeE:
	.zero		1
	.type		_ZN31_INTERNAL_142d24f8_4_k_cu_TRACE6thrust24THRUST_300001_SM_1000_NS12placeholders2_3E,@object
	.size		_ZN31_INTERNAL_142d24f8_4_k_cu_TRACE6thrust24THRUST_300001_SM_1000_NS12placeholders2_3E,(_ZN31_INTERNAL_142d24f8_4_k_cu_TRACE4cuda3std3__45__cpo6cbeginE - _ZN31_INTERNAL_142d24f8_4_k_cu_TRACE6thrust24THRUST_300001_SM_1000_NS12placeholders2_3E)
_ZN31_INTERNAL_142d24f8_4_k_cu_TRACE6thrust24THRUST_300001_SM_1000_NS12placeholders2_3E:
	.zero		1
	.type		_ZN31_INTERNAL_142d24f8_4_k_cu_TRACE4cuda3std3__45__cpo6cbeginE,@object
	.size		_ZN31_INTERNAL_142d24f8_4_k_cu_TRACE4cuda3std3__45__cpo6cbeginE,(_ZN31_INTERNAL_142d24f8_4_k_cu_TRACE4cuda3std6ranges3__45__cpo6cbeginE - _ZN31_INTERNAL_142d24f8_4_k_cu_TRACE4cuda3std3__45__cpo6cbeginE)
_ZN31_INTERNAL_142d24f8_4_k_cu_TRACE4cuda3std3__45__cpo6cbeginE:
	.zero		1
	.type		_ZN31_INTERNAL_142d24f8_4_k_cu_TRACE4cuda3std6ranges3__45__cpo6cbeginE,@object
	.size		_ZN31_INTERNAL_142d24f8_4_k_cu_TRACE4cuda3std6ranges3__45__cpo6cbeginE,(_ZN31_INTERNAL_142d24f8_4_k_cu_TRACE6thrust24THRUST_300001_SM_1000_NS12placeholders2_7E - _ZN31_INTERNAL_142d24f8_4_k_cu_TRACE4cuda3std6ranges3__45__cpo6cbeginE)
_ZN31_INTERNAL_142d24f8_4_k_cu_TRACE4cuda3std6ranges3__45__cpo6cbeginE:
	.zero		1
	.type		_ZN31_INTERNAL_142d24f8_4_k_cu_TRACE6thrust24THRUST_300001_SM_1000_NS12placeholders2_7E,@object
	.size		_ZN31_INTERNAL_142d24f8_4_k_cu_TRACE6thrust24THRUST_300001_SM_1000_NS12placeholders2_7E,(_ZN31_INTERNAL_142d24f8_4_k_cu_TRACE4cuda3std3__45__cpo7crbeginE - _ZN31_INTERNAL_142d24f8_4_k_cu_TRACE6thrust24THRUST_300001_SM_1000_NS12placeholders2_7E)
_ZN31_INTERNAL_142d24f8_4_k_cu_TRACE6thrust24THRUST_300001_SM_1000_NS12placeholders2_7E:
	.zero		1
	.type		_ZN31_INTERNAL_142d24f8_4_k_cu_TRACE4cuda3std3__45__cpo7crbeginE,@object
	.size		_ZN31_INTERNAL_142d24f8_4_k_cu_TRACE4cuda3std3__45__cpo7crbeginE,(_ZN31_INTERNAL_142d24f8_4_k_cu_TRACE4cuda3std6ranges3__45__cpo4nextE - _ZN31_INTERNAL_142d24f8_4_k_cu_TRACE4cuda3std3__45__cpo7crbeginE)
_ZN31_INTERNAL_142d24f8_4_k_cu_TRACE4cuda3std3__45__cpo7crbeginE:
	.zero		1
	.type		_ZN31_INTERNAL_142d24f8_4_k_cu_TRACE4cuda3std6ranges3__45__cpo4nextE,@object
	.size		_ZN31_INTERNAL_142d24f8_4_k_cu_TRACE4cuda3std6ranges3__45__cpo4nextE,(_ZN31_INTERNAL_142d24f8_4_k_cu_TRACE4cuda3std6ranges3__45__cpo4swapE - _ZN31_INTERNAL_142d24f8_4_k_cu_TRACE4cuda3std6ranges3__45__cpo4nextE)
_ZN31_INTERNAL_142d24f8_4_k_cu_TRACE4cuda3std6ranges3__45__cpo4nextE:
	.zero		1
	.type		_ZN31_INTERNAL_142d24f8_4_k_cu_TRACE4cuda3std6ranges3__45__cpo4swapE,@object
	.size		_ZN31_INTERNAL_142d24f8_4_k_cu_TRACE4cuda3std6ranges3__45__cpo4swapE,(_ZN31_INTERNAL_142d24f8_4_k_cu_TRACE6thrust24THRUST_300001_SM_1000_NS8cuda_cub10par_nosyncE - _ZN31_INTERNAL_142d24f8_4_k_cu_TRACE4cuda3std6ranges3__45__cpo4swapE)
_ZN31_INTERNAL_142d24f8_4_k_cu_TRACE4cuda3std6ranges3__45__cpo4swapE:
	.zero		1
	.type		_ZN31_INTERNAL_142d24f8_4_k_cu_TRACE6thrust24THRUST_300001_SM_1000_NS8cuda_cub10par_nosyncE,@object
	.size		_ZN31_INTERNAL_142d24f8_4_k_cu_TRACE6thrust24THRUST_300001_SM_1000_NS8cuda_cub10par_nosyncE,(_ZN31_INTERNAL_142d24f8_4_k_cu_TRACE6thrust24THRUST_300001_SM_1000_NS12placeholders2_9E - _ZN31_INTERNAL_142d24f8_4_k_cu_TRACE6thrust24THRUST_300001_SM_1000_NS8cuda_cub10par_nosyncE)
_ZN31_INTERNAL_142d24f8_4_k_cu_TRACE6thrust24THRUST_300001_SM_1000_NS8cuda_cub10par_nosyncE:
	.zero		1
	.type		_ZN31_INTERNAL_142d24f8_4_k_cu_TRACE6thrust24THRUST_300001_SM_1000_NS12placeholders2_9E,@object
	.size		_ZN31_INTERNAL_142d24f8_4_k_cu_TRACE6thrust24THRUST_300001_SM_1000_NS12placeholders2_9E,(_ZN31_INTERNAL_142d24f8_4_k_cu_TRACE4cuda3std3__433_GLOBAL__N__142d24f8_4_k_cu_TRACE6ignoreE - _ZN31_INTERNAL_142d24f8_4_k_cu_TRACE6thrust24THRUST_300001_SM_1000_NS12placeholders2_9E)
_ZN31_INTERNAL_142d24f8_4_k_cu_TRACE6thrust24THRUST_300001_SM_1000_NS12placeholders2_9E:
	.zero		1
	.type		_ZN31_INTERNAL_142d24f8_4_k_cu_TRACE4cuda3std3__433_GLOBAL__N__142d24f8_4_k_cu_TRACE6ignoreE,@object
	.size		_ZN31_INTERNAL_142d24f8_4_k_cu_TRACE4cuda3std3__433_GLOBAL__N__142d24f8_4_k_cu_TRACE6ignoreE,(_ZN31_INTERNAL_142d24f8_4_k_cu_TRACE4cuda3std6ranges3__45__cpo4dataE - _ZN31_INTERNAL_142d24f8_4_k_cu_TRACE4cuda3std3__433_GLOBAL__N__142d24f8_4_k_cu_TRACE6ignoreE)
_ZN31_INTERNAL_142d24f8_4_k_cu_TRACE4cuda3std3__433_GLOBAL__N__142d24f8_4_k_cu_TRACE6ignoreE:
	.zero		1
	.type		_ZN31_INTERNAL_142d24f8_4_k_cu_TRACE4cuda3std6ranges3__45__cpo4dataE,@object
	.size		_ZN31_INTERNAL_142d24f8_4_k_cu_TRACE4cuda3std6ranges3__45__cpo4dataE,(_ZN31_INTERNAL_142d24f8_4_k_cu_TRACE6thrust24THRUST_300001_SM_1000_NS12placeholders2_1E - _ZN31_INTERNAL_142d24f8_4_k_cu_TRACE4cuda3std6ranges3__45__cpo4dataE)
_ZN31_INTERNAL_142d24f8_4_k_cu_TRACE4cuda3std6ranges3__45__cpo4dataE:
	.zero		1
	.type		_ZN31_INTERNAL_142d24f8_4_k_cu_TRACE6thrust24THRUST_300001_SM_1000_NS12placeholders2_1E,@object
	.size		_ZN31_INTERNAL_142d24f8_4_k_cu_TRACE6thrust24THRUST_300001_SM_1000_NS12placeholders2_1E,(_ZN31_INTERNAL_142d24f8_4_k_cu_TRACE4cuda3std3__45__cpo5beginE - _ZN31_INTERNAL_142d24f8_4_k_cu_TRACE6thrust24THRUST_300001_SM_1000_NS12placeholders2_1E)
_ZN31_INTERNAL_142d24f8_4_k_cu_TRACE6thrust24THRUST_300001_SM_1000_NS12placeholders2_1E:
	.zero		1
	.type		_ZN31_INTERNAL_142d24f8_4_k_cu_TRACE4cuda3std3__45__cpo5beginE,@object
	.size		_ZN31_INTERNAL_142d24f8_4_k_cu_TRACE4cuda3std3__45__cpo5beginE,(_ZN31_INTERNAL_142d24f8_4_k_cu_TRACE4cuda3std6ranges3__45__cpo5beginE - _ZN31_INTERNAL_142d24f8_4_k_cu_TRACE4cuda3std3__45__cpo5beginE)
_ZN31_INTERNAL_142d24f8_4_k_cu_TRACE4cuda3std3__45__cpo5beginE:
	.zero		1
	.type		_ZN31_INTERNAL_142d24f8_4_k_cu_TRACE4cuda3std6ranges3__45__cpo5beginE,@object
	.size		_ZN31_INTERNAL_142d24f8_4_k_cu_TRACE4cuda3std6ranges3__45__cpo5beginE,(_ZN31_INTERNAL_142d24f8_4_k_cu_TRACE6thrust24THRUST_300001_SM_1000_NS12placeholders2_5E - _ZN31_INTERNAL_142d24f8_4_k_cu_TRACE4cuda3std6ranges3__45__cpo5beginE)
_ZN31_INTERNAL_142d24f8_4_k_cu_TRACE4cuda3std6ranges3__45__cpo5beginE:
	.zero		1
	.type		_ZN31_INTERNAL_142d24f8_4_k_cu_TRACE6thrust24THRUST_300001_SM_1000_NS12placeholders2_5E,@object
	.size		_ZN31_INTERNAL_142d24f8_4_k_cu_TRACE6thrust24THRUST_300001_SM_1000_NS12placeholders2_5E,(_ZN31_INTERNAL_142d24f8_4_k_cu_TRACE4cuda3std3__45__cpo6rbeginE - _ZN31_INTERNAL_142d24f8_4_k_cu_TRACE6thrust24THRUST_300001_SM_1000_NS12placeholders2_5E)
_ZN31_INTERNAL_142d24f8_4_k_cu_TRACE6thrust24THRUST_300001_SM_1000_NS12placeholders2_5E:
	.zero		1
	.type		_ZN31_INTERNAL_142d24f8_4_k_cu_TRACE4cuda3std3__45__cpo6rbeginE,@object
	.size		_ZN31_INTERNAL_142d24f8_4_k_cu_TRACE4cuda3std3__45__cpo6rbeginE,(_ZN31_INTERNAL_142d24f8_4_k_cu_TRACE4cuda3std6ranges3__45__cpo7advanceE - _ZN31_INTERNAL_142d24f8_4_k_cu_TRACE4cuda3std3__45__cpo6rbeginE)
_ZN31_INTERNAL_142d24f8_4_k_cu_TRACE4cuda3std3__45__cpo6rbeginE:
	.zero		1
	.type		_ZN31_INTERNAL_142d24f8_4_k_cu_TRACE4cuda3std6ranges3__45__cpo7advanceE,@object
	.size		_ZN31_INTERNAL_142d24f8_4_k_cu_TRACE4cuda3std6ranges3__45__cpo7advanceE,(_ZN31_INTERNAL_142d24f8_4_k_cu_TRACE4cuda3std3__47nulloptE - _ZN31_INTERNAL_142d24f8_4_k_cu_TRACE4cuda3std6ranges3__45__cpo7advanceE)
_ZN31_INTERNAL_142d24f8_4_k_cu_TRACE4cuda3std6ranges3__45__cpo7advanceE:
	.zero		1
	.type		_ZN31_INTERNAL_142d24f8_4_k_cu_TRACE4cuda3std3__47nulloptE,@object
	.size		_ZN31_INTERNAL_142d24f8_4_k_cu_TRACE4cuda3std3__47nulloptE,(_ZN31_INTERNAL_142d24f8_4_k_cu_TRACE4cuda3std6ranges3__45__cpo8distanceE - _ZN31_INTERNAL_142d24f8_4_k_cu_TRACE4cuda3std3__47nulloptE)
_ZN31_INTERNAL_142d24f8_4_k_cu_TRACE4cuda3std3__47nulloptE:
	.zero		1
	.type		_ZN31_INTERNAL_142d24f8_4_k_cu_TRACE4cuda3std6ranges3__45__cpo8distanceE,@object
	.size		_ZN31_INTERNAL_142d24f8_4_k_cu_TRACE4cuda3std6ranges3__45__cpo8distanceE,(_ZN31_INTERNAL_142d24f8_4_k_cu_TRACE6thrust24THRUST_300001_SM_1000_NS12placeholders3_10E - _ZN31_INTERNAL_142d24f8_4_k_cu_TRACE4cuda3std6ranges3__45__cpo8distanceE)
_ZN31_INTERNAL_142d24f8_4_k_cu_TRACE4cuda3std6ranges3__45__cpo8distanceE:
	.zero		1
	.type		_ZN31_INTERNAL_142d24f8_4_k_cu_TRACE6thrust24THRUST_300001_SM_1000_NS12placeholders3_10E,@object
	.size		_ZN31_INTERNAL_142d24f8_4_k_cu_TRACE6thrust24THRUST_300001_SM_1000_NS12placeholders3_10E,(_ZN31_INTERNAL_142d24f8_4_k_cu_TRACE4cuda3std3__419piecewise_constructE - _ZN31_INTERNAL_142d24f8_4_k_cu_TRACE6thrust24THRUST_300001_SM_1000_NS12placeholders3_10E)
_ZN31_INTERNAL_142d24f8_4_k_cu_TRACE6thrust24THRUST_300001_SM_1000_NS12placeholders3_10E:
	.zero		1
	.type		_ZN31_INTERNAL_142d24f8_4_k_cu_TRACE4cuda3std3__419piecewise_constructE,@object
	.size		_ZN31_INTERNAL_142d24f8_4_k_cu_TRACE4cuda3std3__419piecewise_constructE,(_ZN31_INTERNAL_142d24f8_4_k_cu_TRACE4cuda3std6ranges3__45__cpo5cdataE - _ZN31_INTERNAL_142d24f8_4_k_cu_TRACE4cuda3std3__419piecewise_constructE)
_ZN31_INTERNAL_142d24f8_4_k_cu_TRACE4cuda3std3__419piecewise_constructE:
	.zero		1
	.type		_ZN31_INTERNAL_142d24f8_4_k_cu_TRACE4cuda3std6ranges3__45__cpo5cdataE,@object
	.size		_ZN31_INTERNAL_142d24f8_4_k_cu_TRACE4cuda3std6ranges3__45__cpo5cdataE,(_ZN31_INTERNAL_142d24f8_4_k_cu_TRACE6thrust24THRUST_300001_SM_1000_NS12placeholders2_2E - _ZN31_INTERNAL_142d24f8_4_k_cu_TRACE4cuda3std6ranges3__45__cpo5cdataE)
_ZN31_INTERNAL_142d24f8_4_k_cu_TRACE4cuda3std6ranges3__45__cpo5cdataE:
	.zero		1
	.type		_ZN31_INTERNAL_142d24f8_4_k_cu_TRACE6thrust24THRUST_300001_SM_1000_NS12placeholders2_2E,@object
	.size		_ZN31_INTERNAL_142d24f8_4_k_cu_TRACE6thrust24THRUST_300001_SM_1000_NS12placeholders2_2E,(_ZN31_INTERNAL_142d24f8_4_k_cu_TRACE4cuda3std3__45__cpo3endE - _ZN31_INTERNAL_142d24f8_4_k_cu_TRACE6thrust24THRUST_300001_SM_1000_NS12placeholders2_2E)
_ZN31_INTERNAL_142d24f8_4_k_cu_TRACE6thrust24THRUST_300001_SM_1000_NS12placeholders2_2E:
	.zero		1
	.type		_ZN31_INTERNAL_142d24f8_4_k_cu_TRACE4cuda3std3__45__cpo3endE,@object
	.size		_ZN31_INTERNAL_142d24f8_4_k_cu_TRACE4cuda3std3__45__cpo3endE,(_ZN31_INTERNAL_142d24f8_4_k_cu_TRACE4cuda3std6ranges3__45__cpo3endE - _ZN31_INTERNAL_142d24f8_4_k_cu_TRACE4cuda3std3__45__cpo3endE)
_ZN31_INTERNAL_142d24f8_4_k_cu_TRACE4cuda3std3__45__cpo3endE:
	.zero		1
	.type		_ZN31_INTERNAL_142d24f8_4_k_cu_TRACE4cuda3std6ranges3__45__cpo3endE,@object
	.size		_ZN31_INTERNAL_142d24f8_4_k_cu_TRACE4cuda3std6ranges3__45__cpo3endE,(_ZN31_INTERNAL_142d24f8_4_k_cu_TRACE6thrust24THRUST_300001_SM_1000_NS12placeholders2_6E - _ZN31_INTERNAL_142d24f8_4_k_cu_TRACE4cuda3std6ranges3__45__cpo3endE)
_ZN31_INTERNAL_142d24f8_4_k_cu_TRACE4cuda3std6ranges3__45__cpo3endE:
	.zero		1
	.type		_ZN31_INTERNAL_142d24f8_4_k_cu_TRACE6thrust24THRUST_300001_SM_1000_NS12placeholders2_6E,@object
	.size		_ZN31_INTERNAL_142d24f8_4_k_cu_TRACE6thrust24THRUST_300001_SM_1000_NS12placeholders2_6E,(_ZN31_INTERNAL_142d24f8_4_k_cu_TRACE4cuda3std3__45__cpo4rendE - _ZN31_INTERNAL_142d24f8_4_k_cu_TRACE6thrust24THRUST_300001_SM_1000_NS12placeholders2_6E)
_ZN31_INTERNAL_142d24f8_4_k_cu_TRACE6thrust24THRUST_300001_SM_1000_NS12placeholders2_6E:
	.zero		1
	.type		_ZN31_INTERNAL_142d24f8_4_k_cu_TRACE4cuda3std3__45__cpo4rendE,@object
	.size		_ZN31_INTERNAL_142d24f8_4_k_cu_TRACE4cuda3std3__45__cpo4rendE,(_ZN31_INTERNAL_142d24f8_4_k_cu_TRACE4cuda3std6ranges3__45__cpo9iter_swapE - _ZN31_INTERNAL_142d24f8_4_k_cu_TRACE4cuda3std3__45__cpo4rendE)
_ZN31_INTERNAL_142d24f8_4_k_cu_TRACE4cuda3std3__45__cpo4rendE:
	.zero		1
	.type		_ZN31_INTERNAL_142d24f8_4_k_cu_TRACE4cuda3std6ranges3__45__cpo9iter_swapE,@object
	.size		_ZN31_INTERNAL_142d24f8_4_k_cu_TRACE4cuda3std6ranges3__45__cpo9iter_swapE,(_ZN31_INTERNAL_142d24f8_4_k_cu_TRACE4cuda3std3__48unexpectE - _ZN31_INTERNAL_142d24f8_4_k_cu_TRACE4cuda3std6ranges3__45__cpo9iter_swapE)
_ZN31_INTERNAL_142d24f8_4_k_cu_TRACE4cuda3std6ranges3__45__cpo9iter_swapE:
	.zero		1
	.type		_ZN31_INTERNAL_142d24f8_4_k_cu_TRACE4cuda3std3__48unexpectE,@object
	.size		_ZN31_INTERNAL_142d24f8_4_k_cu_TRACE4cuda3std3__48unexpectE,(_ZN31_INTERNAL_142d24f8_4_k_cu_TRACE6thrust24THRUST_300001_SM_1000_NS8cuda_cub3parE - _ZN31_INTERNAL_142d24f8_4_k_cu_TRACE4cuda3std3__48unexpectE)
_ZN31_INTERNAL_142d24f8_4_k_cu_TRACE4cuda3std3__48unexpectE:
	.zero		1
	.type		_ZN31_INTERNAL_142d24f8_4_k_cu_TRACE6thrust24THRUST_300001_SM_1000_NS8cuda_cub3parE,@object
	.size		_ZN31_INTERNAL_142d24f8_4_k_cu_TRACE6thrust24THRUST_300001_SM_1000_NS8cuda_cub3parE,(_ZN31_INTERNAL_142d24f8_4_k_cu_TRACE6thrust24THRUST_300001_SM_1000_NS12placeholders2_4E - _ZN31_INTERNAL_142d24f8_4_k_cu_TRACE6thrust24THRUST_300001_SM_1000_NS8cuda_cub3parE)
_ZN31_INTERNAL_142d24f8_4_k_cu_TRACE6thrust24THRUST_300001_SM_1000_NS8cuda_cub3parE:
	.zero		1
	.type		_ZN31_INTERNAL_142d24f8_4_k_cu_TRACE6thrust24THRUST_300001_SM_1000_NS12placeholders2_4E,@object
	.size		_ZN31_INTERNAL_142d24f8_4_k_cu_TRACE6thrust24THRUST_300001_SM_1000_NS12placeholders2_4E,(_ZN31_INTERNAL_142d24f8_4_k_cu_TRACE4cuda3std3__45__cpo4cendE - _ZN31_INTERNAL_142d24f8_4_k_cu_TRACE6thrust24THRUST_300001_SM_1000_NS12placeholders2_4E)
_ZN31_INTERNAL_142d24f8_4_k_cu_TRACE6thrust24THRUST_300001_SM_1000_NS12placeholders2_4E:
	.zero		1
	.type		_ZN31_INTERNAL_142d24f8_4_k_cu_TRACE4cuda3std3__45__cpo4cendE,@object
	.size		_ZN31_INTERNAL_142d24f8_4_k_cu_TRACE4cuda3std3__45__cpo4cendE,(_ZN31_INTERNAL_142d24f8_4_k_cu_TRACE4cuda3std6ranges3__45__cpo4cendE - _ZN31_INTERNAL_142d24f8_4_k_cu_TRACE4cuda3std3__45__cpo4cendE)
_ZN31_INTERNAL_142d24f8_4_k_cu_TRACE4cuda3std3__45__cpo4cendE:
	.zero		1
	.type		_ZN31_INTERNAL_142d24f8_4_k_cu_TRACE4cuda3std6ranges3__45__cpo4cendE,@object
	.size		_ZN31_INTERNAL_142d24f8_4_k_cu_TRACE4cuda3std6ranges3__45__cpo4cendE,(_ZN31_INTERNAL_142d24f8_4_k_cu_TRACE4cuda3std3__420unreachable_sentinelE - _ZN31_INTERNAL_142d24f8_4_k_cu_TRACE4cuda3std6ranges3__45__cpo4cendE)
_ZN31_INTERNAL_142d24f8_4_k_cu_TRACE4cuda3std6ranges3__45__cpo4cendE:
	.zero		1
	.type		_ZN31_INTERNAL_142d24f8_4_k_cu_TRACE4cuda3std3__420unreachable_sentinelE,@object
	.size		_ZN31_INTERNAL_142d24f8_4_k_cu_TRACE4cuda3std3__420unreachable_sentinelE,(_ZN31_INTERNAL_142d24f8_4_k_cu_TRACE4cuda3std6ranges3__45__cpo5ssizeE - _ZN31_INTERNAL_142d24f8_4_k_cu_TRACE4cuda3std3__420unreachable_sentinelE)
_ZN31_INTERNAL_142d24f8_4_k_cu_TRACE4cuda3std3__420unreachable_sentinelE:
	.zero		1
	.type		_ZN31_INTERNAL_142d24f8_4_k_cu_TRACE4cuda3std6ranges3__45__cpo5ssizeE,@object
	.size		_ZN31_INTERNAL_142d24f8_4_k_cu_TRACE4cuda3std6ranges3__45__cpo5ssizeE,(_ZN31_INTERNAL_142d24f8_4_k_cu_TRACE6thrust24THRUST_300001_SM_1000_NS12placeholders2_8E - _ZN31_INTERNAL_142d24f8_4_k_cu_TRACE4cuda3std6ranges3__45__cpo5ssizeE)
_ZN31_INTERNAL_142d24f8_4_k_cu_TRACE4cuda3std6ranges3__45__cpo5ssizeE:
	.zero		1
	.type		_ZN31_INTERNAL_142d24f8_4_k_cu_TRACE6thrust24THRUST_300001_SM_1000_NS12placeholders2_8E,@object
	.size		_ZN31_INTERNAL_142d24f8_4_k_cu_TRACE6thrust24THRUST_300001_SM_1000_NS12placeholders2_8E,(_ZN31_INTERNAL_142d24f8_4_k_cu_TRACE4cuda3std3__45__cpo5crendE - _ZN31_INTERNAL_142d24f8_4_k_cu_TRACE6thrust24THRUST_300001_SM_1000_NS12placeholders2_8E)
_ZN31_INTERNAL_142d24f8_4_k_cu_TRACE6thrust24THRUST_300001_SM_1000_NS12placeholders2_8E:
	.zero		1
	.type		_ZN31_INTERNAL_142d24f8_4_k_cu_TRACE4cuda3std3__45__cpo5crendE,@object
	.size		_ZN31_INTERNAL_142d24f8_4_k_cu_TRACE4cuda3std3__45__cpo5crendE,(_ZN31_INTERNAL_142d24f8_4_k_cu_TRACE4cuda3std6ranges3__45__cpo4prevE - _ZN31_INTERNAL_142d24f8_4_k_cu_TRACE4cuda3std3__45__cpo5crendE)
_ZN31_INTERNAL_142d24f8_4_k_cu_TRACE4cuda3std3__45__cpo5crendE:
	.zero		1
	.type		_ZN31_INTERNAL_142d24f8_4_k_cu_TRACE4cuda3std6ranges3__45__cpo4prevE,@object
	.size		_ZN31_INTERNAL_142d24f8_4_k_cu_TRACE4cuda3std6ranges3__45__cpo4prevE,(_ZN31_INTERNAL_142d24f8_4_k_cu_TRACE4cuda3std6ranges3__45__cpo9iter_moveE - _ZN31_INTERNAL_142d24f8_4_k_cu_TRACE4cuda3std6ranges3__45__cpo4prevE)
_ZN31_INTERNAL_142d24f8_4_k_cu_TRACE4cuda3std6ranges3__45__cpo4prevE:
	.zero		1
	.type		_ZN31_INTERNAL_142d24f8_4_k_cu_TRACE4cuda3std6ranges3__45__cpo9iter_moveE,@object
	.size		_ZN31_INTERNAL_142d24f8_4_k_cu_TRACE4cuda3std6ranges3__45__cpo9iter_moveE,(_ZN31_INTERNAL_142d24f8_4_k_cu_TRACE6thrust24THRUST_300001_SM_1000_NS6system6detail10sequential3seqE - _ZN31_INTERNAL_142d24f8_4_k_cu_TRACE4cuda3std6ranges3__45__cpo9iter_moveE)
_ZN31_INTERNAL_142d24f8_4_k_cu_TRACE4cuda3std6ranges3__45__cpo9iter_moveE:
	.zero		1
	.type		_ZN31_INTERNAL_142d24f8_4_k_cu_TRACE6thrust24THRUST_300001_SM_1000_NS6system6detail10sequential3seqE,@object
	.size		_ZN31_INTERNAL_142d24f8_4_k_cu_TRACE6thrust24THRUST_300001_SM_1000_NS6system6detail10sequential3seqE,(.L_31 - _ZN31_INTERNAL_142d24f8_4_k_cu_TRACE6thrust24THRUST_300001_SM_1000_NS6system6detail10sequential3seqE)
_ZN31_INTERNAL_142d24f8_4_k_cu_TRACE6thrust24THRUST_300001_SM_1000_NS6system6detail10sequential3seqE:
	.zero		1
.L_31:


//--------------------- .nv.shared._ZN3cub18CUB_300001_SM_10006detail6reduce18DeviceReduceKernelINS2_10policy_hubIdyN4cuda3__47maximumIdEEE10Policy1000EN6thrust24THRUST_300001_SM_1000_NS10device_ptrIdEEyS8_dNS5_3std3__410__identityEEEvT0_PT3_T1_NS0_13GridEvenShareISL_EET2_T4_ --------------------------
	.section	.nv.shared._ZN3cub18CUB_300001_SM_10006detail6reduce18DeviceReduceKernelINS2_10policy_hubIdyN4cuda3__47maximumIdEEE10Policy1000EN6thrust24THRUST_300001_SM_1000_NS10device_ptrIdEEyS8_dNS5_3std3__410__identityEEEvT0_PT3_T1_NS0_13GridEvenShareISL_EET2_T4_,"aw",@nobits
	.sectionflags	@""
	.align	8
.nv.shared._ZN3cub18CUB_300001_SM_10006detail6reduce18DeviceReduceKernelINS2_10policy_hubIdyN4cuda3__47maximumIdEEE10Policy1000EN6thrust24THRUST_300001_SM_1000_NS10device_ptrIdEEyS8_dNS5_3std3__410__identityEEEvT0_PT3_T1_NS0_13GridEvenShareISL_EET2_T4_:
	.zero		1104


//--------------------- .nv.shared._ZN3cub18CUB_300001_SM_10006detail6reduce28DeviceReduceSingleTileKernelINS2_10policy_hubIdyN4cuda3__47maximumIdEEE10Policy1000EN6thrust24THRUST_300001_SM_1000_NS10device_ptrIdEEPfyS8_fdNS5_3std3__410__identityEEEvT0_T1_T2_T3_T4_T6_ --------------------------
	.section	.nv.shared._ZN3cub18CUB_300001_SM_10006detail6reduce28DeviceReduceSingleTileKernelINS2_10policy_hubIdyN4cuda3__47maximumIdEEE10Policy1000EN6thrust24THRUST_300001_SM_1000_NS10device_ptrIdEEPfyS8_fdNS5_3std3__410__identityEEEvT0_T1_T2_T3_T4_T6_,"aw",@nobits
	.sectionflags	@""
	.align	8
.nv.shared._ZN3cub18CUB_300001_SM_10006detail6reduce28DeviceReduceSingleTileKernelINS2_10policy_hubIdyN4cuda3__47maximumIdEEE10Policy1000EN6thrust24THRUST_300001_SM_1000_NS10device_ptrIdEEPfyS8_fdNS5_3std3__410__identityEEEvT0_T1_T2_T3_T4_T6_:
	.zero		1104


//--------------------- .nv.shared._ZN3cub18CUB_300001_SM_10006detail6reduce28DeviceReduceSingleTileKernelINS2_10policy_hubIdjN4cuda3__47maximumIdEEE10Policy1000EPdPfiS8_fdNS5_3std3__410__identityEEEvT0_T1_T2_T3_T4_T6_ --------------------------
	.section	.nv.shared._ZN3cub18CUB_300001_SM_10006detail6reduce28DeviceReduceSingleTileKernelINS2_10policy_hubIdjN4cuda3__47maximumIdEEE10Policy1000EPdPfiS8_fdNS5_3std3__410__identityEEEvT0_T1_T2_T3_T4_T6_,"aw",@nobits
	.sectionflags	@""
	.align	8
.nv.shared._ZN3cub18CUB_300001_SM_10006detail6reduce28DeviceReduceSingleTileKernelINS2_10policy_hubIdjN4cuda3__47maximumIdEEE10Policy1000EPdPfiS8_fdNS5_3std3__410__identityEEEvT0_T1_T2_T3_T4_T6_:
	.zero		1104


//--------------------- .nv.shared._ZN3cub18CUB_300001_SM_10006detail6reduce18DeviceReduceKernelINS2_10policy_hubIdjN4cuda3__47maximumIdEEE10Policy1000EN6thrust24THRUST_300001_SM_1000_NS10device_ptrIdEEjS8_dNS5_3std3__410__identityEEEvT0_PT3_T1_NS0_13GridEvenShareISL_EET2_T4_ --------------------------
	.section	.nv.shared._ZN3cub18CUB_300001_SM_10006detail6reduce18DeviceReduceKernelINS2_10policy_hubIdjN4cuda3__47maximumIdEEE10Policy1000EN6thrust24THRUST_300001_SM_1000_NS10device_ptrIdEEjS8_dNS5_3std3__410__identityEEEvT0_PT3_T1_NS0_13GridEvenShareISL_EET2_T4_,"aw",@nobits
	.sectionflags	@""
	.align	8
.nv.shared._ZN3cub18CUB_300001_SM_10006detail6reduce18DeviceReduceKernelINS2_10policy_hubIdjN4cuda3__47maximumIdEEE10Policy1000EN6thrust24THRUST_300001_SM_1000_NS10device_ptrIdEEjS8_dNS5_3std3__410__identityEEEvT0_PT3_T1_NS0_13GridEvenShareISL_EET2_T4_:
	.zero		1104


//--------------------- .nv.shared._ZN3cub18CUB_300001_SM_10006detail6reduce28DeviceReduceSingleTileKernelINS2_10policy_hubIdjN4cuda3__47maximumIdEEE10Policy1000EN6thrust24THRUST_300001_SM_1000_NS10device_ptrIdEEPfjS8_fdNS5_3std3__410__identityEEEvT0_T1_T2_T3_T4_T6_ --------------------------
	.section	.nv.shared._ZN3cub18CUB_300001_SM_10006detail6reduce28DeviceReduceSingleTileKernelINS2_10policy_hubIdjN4cuda3__47maximumIdEEE10Policy1000EN6thrust24THRUST_300001_SM_1000_NS10device_ptrIdEEPfjS8_fdNS5_3std3__410__identityEEEvT0_T1_T2_T3_T4_T6_,"aw",@nobits
	.sectionflags	@""
	.align	8
.nv.shared._ZN3cub18CUB_300001_SM_10006detail6reduce28DeviceReduceSingleTileKernelINS2_10policy_hubIdjN4cuda3__47maximumIdEEE10Policy1000EN6thrust24THRUST_300001_SM_1000_NS10device_ptrIdEEPfjS8_fdNS5_3std3__410__identityEEEvT0_T1_T2_T3_T4_T6_:
	.zero		1104


//--------------------- .nv.constant0._ZN3cub18CUB_300001_SM_10006detail6reduce28DeviceReduceSingleTileKernelINS2_10policy_hubIdyN4cuda3__47maximumIdEEE10Policy1000EPdPfiS8_fdNS5_3std3__410__identityEEEvT0_T1_T2_T3_T4_T6_ --------------------------
	.section	.nv.constant0._ZN3cub18CUB_300001_SM_10006detail6reduce28DeviceReduceSingleTileKernelINS2_10policy_hubIdyN4cuda3__47maximumIdEEE10Policy1000EPdPfiS8_fdNS5_3std3__410__identityEEEvT0_T1_T2_T3_T4_T6_,"a",@progbits
	.sectionflags	@""
	.align	4
.nv.constant0._ZN3cub18CUB_300001_SM_10006detail6reduce28DeviceReduceSingleTileKernelINS2_10policy_hubIdyN4cuda3__47maximumIdEEE10Policy1000EPdPfiS8_fdNS5_3std3__410__identityEEEvT0_T1_T2_T3_T4_T6_:
	.zero		925


//--------------------- .nv.constant0._ZN3cub18CUB_300001_SM_10006detail6reduce18DeviceReduceKernelINS2_10policy_hubIdyN4cuda3__47maximumIdEEE10Policy1000EN6thrust24THRUST_300001_SM_1000_NS10device_ptrIdEEyS8_dNS5_3std3__410__identityEEEvT0_PT3_T1_NS0_13GridEvenShareISL_EET2_T4_ --------------------------
	.section	.nv.constant0._ZN3cub18CUB_300001_SM_10006detail6reduce18DeviceReduceKernelINS2_10policy_hubIdyN4cuda3__47maximumIdEEE10Policy1000EN6thrust24THRUST_300001_SM_1000_NS10device_ptrIdEEyS8_dNS5_3std3__410__identityEEEvT0_PT3_T1_NS0_13GridEvenShareISL_EET2_T4_,"a",@progbits
	.sectionflags	@""
	.align	4
.nv.constant0._ZN3cub18CUB_300001_SM_10006detail6reduce18DeviceReduceKernelINS2_10policy_hubIdyN4cuda3__47maximumIdEEE10Policy1000EN6thrust24THRUST_300001_SM_1000_NS10device_ptrIdEEyS8_dNS5_3std3__410__identityEEEvT0_PT3_T1_NS0_13GridEvenShareISL_EET2_T4_:
	.zero		994


//--------------------- .nv.constant0._ZN3cub18CUB_300001_SM_10006detail6reduce28DeviceReduceSingleTileKernelINS2_10policy_hubIdyN4cuda3__47maximumIdEEE10Policy1000EN6thrust24THRUST_300001_SM_1000_NS10device_ptrIdEEPfyS8_fdNS5_3std3__410__identityEEEvT0_T1_T2_T3_T4_T6_ --------------------------
	.section	.nv.constant0._ZN3cub18CUB_300001_SM_10006detail6reduce28DeviceReduceSingleTileKernelINS2_10policy_hubIdyN4cuda3__47maximumIdEEE10Policy1000EN6thrust24THRUST_300001_SM_1000_NS10device_ptrIdEEPfyS8_fdNS5_3std3__410__identityEEEvT0_T1_T2_T3_T4_T6_,"a",@progbits
	.sectionflags	@""
	.align	4
.nv.constant0._ZN3cub18CUB_300001_SM_10006detail6reduce28DeviceReduceSingleTileKernelINS2_10policy_hubIdyN4cuda3__47maximumIdEEE10Policy1000EN6thrust24THRUST_300001_SM_1000_NS10device_ptrIdEEPfyS8_fdNS5_3std3__410__identityEEEvT0_T1_T2_T3_T4_T6_:
	.zero		929


//--------------------- .nv.constant0._ZN3cub18CUB_300001_SM_10006detail6reduce28DeviceReduceSingleTileKernelINS2_10policy_hubIdjN4cuda3__47maximumIdEEE10Policy1000EPdPfiS8_fdNS5_3std3__410__identityEEEvT0_T1_T2_T3_T4_T6_ --------------------------
	.section	.nv.constant0._ZN3cub18CUB_300001_SM_10006detail6reduce28DeviceReduceSingleTileKernelINS2_10policy_hubIdjN4cuda3__47maximumIdEEE10Policy1000EPdPfiS8_fdNS5_3std3__410__identityEEEvT0_T1_T2_T3_T4_T6_,"a",@progbits
	.sectionflags	@""
	.align	4
.nv.constant0._ZN3cub18CUB_300001_SM_10006detail6reduce28DeviceReduceSingleTileKernelINS2_10policy_hubIdjN4cuda3__47maximumIdEEE10Policy1000EPdPfiS8_fdNS5_3std3__410__identityEEEvT0_T1_T2_T3_T4_T6_:
	.zero		925


//--------------------- .nv.constant0._ZN3cub18CUB_300001_SM_10006detail6reduce18DeviceReduceKernelINS2_10policy_hubIdjN4cuda3__47maximumIdEEE10Policy1000EN6thrust24THRUST_300001_SM_1000_NS10device_ptrIdEEjS8_dNS5_3std3__410__identityEEEvT0_PT3_T1_NS0_13GridEvenShareISL_EET2_T4_ --------------------------
	.section	.nv.constant0._ZN3cub18CUB_300001_SM_10006detail6reduce18DeviceReduceKernelINS2_10policy_hubIdjN4cuda3__47maximumIdEEE10Policy1000EN6thrust24THRUST_300001_SM_1000_NS10device_ptrIdEEjS8_dNS5_3std3__410__identityEEEvT0_PT3_T1_NS0_13GridEvenShareISL_EET2_T4_,"a",@progbits
	.sectionflags	@""
	.align	4
.nv.constant0._ZN3cub18CUB_300001_SM_10006detail6reduce18DeviceReduceKernelINS2_10policy_hubIdjN4cuda3__47maximumIdEEE10Policy1000EN6thrust24THRUST_300001_SM_1000_NS10device_ptrIdEEjS8_dNS5_3std3__410__identityEEEvT0_PT3_T1_NS0_13GridEvenShareISL_EET2_T4_:
	.zero		958


//--------------------- .nv.constant0._ZN3cub18CUB_300001_SM_10006detail6reduce28DeviceReduceSingleTileKernelINS2_10policy_hubIdjN4cuda3__47maximumIdEEE10Policy1000EN6thrust24THRUST_300001_SM_1000_NS10device_ptrIdEEPfjS8_fdNS5_3std3__410__identityEEEvT0_T1_T2_T3_T4_T6_ --------------------------
	.section	.nv.constant0._ZN3cub18CUB_300001_SM_10006detail6reduce28DeviceReduceSingleTileKernelINS2_10policy_hubIdjN4cuda3__47maximumIdEEE10Policy1000EN6thrust24THRUST_300001_SM_1000_NS10device_ptrIdEEPfjS8_fdNS5_3std3__410__identityEEEvT0_T1_T2_T3_T4_T6_,"a",@progbits
	.sectionflags	@""
	.align	4
.nv.constant0._ZN3cub18CUB_300001_SM_10006detail6reduce28DeviceReduceSingleTileKernelINS2_10policy_hubIdjN4cuda3__47maximumIdEEE10Policy1000EN6thrust24THRUST_300001_SM_1000_NS10device_ptrIdEEPfjS8_fdNS5_3std3__410__identityEEEvT0_T1_T2_T3_T4_T6_:
	.zero		925


//--------------------- .nv.constant0._ZN3cub18CUB_300001_SM_10006detail11EmptyKernelIvEEvv --------------------------
	.section	.nv.constant0._ZN3cub18CUB_300001_SM_10006detail11EmptyKernelIvEEvv,"a",@progbits
	.sectionflags	@""
	.align	4
.nv.constant0._ZN3cub18CUB_300001_SM_10006detail11EmptyKernelIvEEvv:
	.zero		896


//--------------------- .nv.constant0._Z10jac_kernelPdiiiS_ --------------------------
	.section	.nv.constant0._Z10jac_kernelPdiiiS_,"a",@progbits
	.sectionflags	@""
	.align	4
.nv.constant0._Z10jac_kernelPdiiiS_:
	.zero		928


//--------------------- SYMBOLS --------------------------

	.type		.nv.reservedSmem.offset0,@object
	.size		.nv.reservedSmem.offset0,0x4
	.type		.nv.reservedSmem.cap,@object
	.size		.nv.reservedSmem.cap,0x4
